def attn_fwd(
    Q,
    K,
    V,
    Out,
    Lse,
    sm_scale,
    stride_qz,
    stride_qh,
    stride_qm,
    stride_qk,
    stride_kz,
    stride_kh,
    stride_kn,
    stride_kk,
    stride_vz,
    stride_vh,
    stride_vn,
    stride_vk,
    stride_oz,
    stride_oh,
    stride_om,
    stride_ok,
    seqlen_q,
    seqlen_k,
    BLOCK_M: tl.constexpr,
    BLOCK_N: tl.constexpr,
    HEAD_DIM: tl.constexpr,
    CAUSAL: tl.constexpr,
):
    start_m = tl.program_id(0)
    off_hz = tl.program_id(1)
    q_off = off_hz * stride_qh
    k_off = off_hz * stride_kh
    v_off = off_hz * stride_vh
    offs_m = start_m * BLOCK_M + tl.arange(0, BLOCK_M)
    offs_d = tl.arange(0, HEAD_DIM)
    offs_n = tl.arange(0, BLOCK_N)
    q_ptrs = Q + q_off + offs_m[:, None] * stride_qm + offs_d[None, :] * stride_qk
    k_ptrs = K + k_off + offs_d[:, None] * stride_kk + offs_n[None, :] * stride_kn
    v_ptrs = V + v_off + offs_n[:, None] * stride_vn + offs_d[None, :] * stride_vk
    m_i = tl.full([BLOCK_M], float("-inf"), dtype=tl.float32)
    l_i = tl.zeros([BLOCK_M], dtype=tl.float32) + 1.0
    acc = tl.zeros([BLOCK_M, HEAD_DIM], dtype=tl.float32)
    q = tl.load(q_ptrs)
    acc, l_i, m_i = _attn_fwd_inner(
        acc,
        l_i,
        m_i,
        q,
        k_ptrs,
        v_ptrs,
        sm_scale,
        stride_kn,
        stride_vn,
        start_m,
        seqlen_k,
        BLOCK_M,
        BLOCK_N,
        HEAD_DIM,
        CAUSAL,
    )
    acc = acc / l_i[:, None]
    lse = m_i + tl.math.log2(l_i) / 1.4426950408889634
    o_ptrs = (
        Out
        + off_hz * stride_oh
        + offs_m[:, None] * stride_om
        + offs_d[None, :] * stride_ok
    )
    tl.store(o_ptrs, acc.to(Out.dtype.element_ty))
    tl.store(Lse + off_hz * seqlen_q + offs_m, lse)

# config = {"BLOCK_M": 128, "BLOCK_N": 128, "HEAD_DIM": 64, "arch": "sm_100", "causal": true, "dtype": "fp8e4m3", "num_stages": 3, "num_warps": 4}
# arch = sm_100


// ===== COMPILED SASS (sm_100a) =====

	.target	sm_100a

	.elftype	@"ET_EXEC"


//--------------------- .note.nv.tkinfo           --------------------------
	.section	.note.nv.tkinfo,"",@"SHT_NOTE"
	.sectionflags	@"SHF_NOTE_NV_TKINFO"
	.tkinfo
        /*0018*/ 	.word	0x00000081
        /*0030*/ 	.string	""
        /*0030*/ 	.string	"ptxas-blackwell"
        /*0030*/ 	.string	"Cuda compilation tools, release 12.9, V12.9.86"
        /*0030*/ 	.string	"Build cuda_12.9.r12.9/compiler.36037853_0"
        /*0030*/ 	.string	"-v  -suppress-debug-info  -lineinfo  -arch sm_100a "



//--------------------- .note.nv.cuver            --------------------------
	.section	.note.nv.cuver,"",@"SHT_NOTE"
	.sectionflags	@"SHF_NOTE_NV_CUVER"
        /*0018*/ 	.short	0x0001
        /*001a*/ 	.short	0x0064
        /*001c*/ 	.short	0x0001
        /*001e*/ 	.short	0x0000
        /*0020*/ 	.short	0x0001
        /*0022*/ 	.short	0x0000


//--------------------- .nv.info                  --------------------------
	.section	.nv.info,"",@"SHT_CUDA_INFO"
	.align	4


	//----- nvinfo : EIATTR_REGCOUNT
	.align		4
        /*0000*/ 	.byte	0x04, 0x2f
        /*0002*/ 	.short	(.L_5 - .L_4)
	.align		4
.L_4:
        /*0004*/ 	.word	index@(attn_fwd)
        /*0008*/ 	.word	0x000000ff


	//----- nvinfo : EIATTR_FRAME_SIZE
	.align		4
.L_5:
        /*000c*/ 	.byte	0x04, 0x11
        /*000e*/ 	.short	(.L_7 - .L_6)
	.align		4
.L_6:
        /*0010*/ 	.word	index@($__internal_2_$__cuda_sm10x_tcgen05_guardrail_trap_unallocated_columns_being_dealloced)
        /*0014*/ 	.word	0x00000458


	//----- nvinfo : EIATTR_FRAME_SIZE
	.align		4
.L_7:
        /*0018*/ 	.byte	0x04, 0x11
        /*001a*/ 	.short	(.L_9 - .L_8)
	.align		4
.L_8:
        /*001c*/ 	.word	index@($__internal_1_$__cuda_sm10x_tcgen05_guardrail_trap_phase_invalid_during_alloc)
        /*0020*/ 	.word	0x00000458


	//----- nvinfo : EIATTR_FRAME_SIZE
	.align		4
.L_9:
        /*0024*/ 	.byte	0x04, 0x11
        /*0026*/ 	.short	(.L_11 - .L_10)
	.align		4
.L_10:
        /*0028*/ 	.word	index@($__internal_0_$__cuda_sm10x_tcgen05_guardrail_trap_col_being_dealloced_not_returned_by_alloc)
        /*002c*/ 	.word	0x00000458


	//----- nvinfo : EIATTR_FRAME_SIZE
	.align		4
.L_11:
        /*0030*/ 	.byte	0x04, 0x11
        /*0032*/ 	.short	(.L_13 - .L_12)
	.align		4
.L_12:
        /*0034*/ 	.word	index@(attn_fwd)
        /*0038*/ 	.word	0x00000458


	//----- nvinfo : EIATTR_MIN_STACK_SIZE
	.align		4
.L_13:
        /*003c*/ 	.byte	0x04, 0x12
        /*003e*/ 	.short	(.L_15 - .L_14)
	.align		4
.L_14:
        /*0040*/ 	.word	index@(attn_fwd)
        /*0044*/ 	.word	0x00000458
.L_15:


//--------------------- .nv.info.attn_fwd         --------------------------
	.section	.nv.info.attn_fwd,"",@"SHT_CUDA_INFO"
	.sectionflags	@""
	.align	4


	//----- nvinfo : EIATTR_CUDA_API_VERSION
	.align		4
        /*0000*/ 	.byte	0x04, 0x37
        /*0002*/ 	.short	(.L_17 - .L_16)
.L_16:
        /*0004*/ 	.word	0x00000081


	//----- nvinfo : EIATTR_KPARAM_INFO
	.align		4
.L_17:
        /*0008*/ 	.byte	0x04, 0x17
        /*000a*/ 	.short	(.L_19 - .L_18)
.L_18:
        /*000c*/ 	.word	0x00000000
        /*0010*/ 	.short	0x0019
        /*0012*/ 	.short	0x0080
        /*0014*/ 	.byte	0x00, 0xf4, 0x21, 0x00


	//----- nvinfo : EIATTR_KPARAM_INFO
	.align		4
.L_19:
        /*0018*/ 	.byte	0x04, 0x17
        /*001a*/ 	.short	(.L_21 - .L_20)
.L_20:
        /*001c*/ 	.word	0x00000000
        /*0020*/ 	.short	0x0018
        /*0022*/ 	.short	0x0078
        /*0024*/ 	.byte	0x00, 0xf4, 0x21, 0x00


	//----- nvinfo : EIATTR_KPARAM_INFO
	.align		4
.L_21:
        /*0028*/ 	.byte	0x04, 0x17
        /*002a*/ 	.short	(.L_23 - .L_22)
.L_22:
        /*002c*/ 	.word	0x00000000
        /*0030*/ 	.short	0x0017
        /*0032*/ 	.short	0x0070
        /*0034*/ 	.byte	0x00, 0xf0, 0x11, 0x00


	//----- nvinfo : EIATTR_KPARAM_INFO
	.align		4
.L_23:
        /*0038*/ 	.byte	0x04, 0x17
        /*003a*/ 	.short	(.L_25 - .L_24)
.L_24:
        /*003c*/ 	.word	0x00000000
        /*0040*/ 	.short	0x0016
        /*0042*/ 	.short	0x006c
        /*0044*/ 	.byte	0x00, 0xf0, 0x11, 0x00


	//----- nvinfo : EIATTR_KPARAM_INFO
	.align		4
.L_25:
        /*0048*/ 	.byte	0x04, 0x17
        /*004a*/ 	.short	(.L_27 - .L_26)
.L_26:
        /*004c*/ 	.word	0x00000000
        /*0050*/ 	.short	0x0015
        /*0052*/ 	.short	0x0068
        /*0054*/ 	.byte	0x00, 0xf0, 0x11, 0x00


	//----- nvinfo : EIATTR_KPARAM_INFO
	.align		4
.L_27:
        /*0058*/ 	.byte	0x04, 0x17
        /*005a*/ 	.short	(.L_29 - .L_28)
.L_28:
        /*005c*/ 	.word	0x00000000
        /*0060*/ 	.short	0x0014
        /*0062*/ 	.short	0x0064
        /*0064*/ 	.byte	0x00, 0xf0, 0x11, 0x00


	//----- nvinfo : EIATTR_KPARAM_INFO
	.align		4
.L_29:
        /*0068*/ 	.byte	0x04, 0x17
        /*006a*/ 	.short	(.L_31 - .L_30)
.L_30:
        /*006c*/ 	.word	0x00000000
        /*0070*/ 	.short	0x0013
        /*0072*/ 	.short	0x0060
        /*0074*/ 	.byte	0x00, 0xf0, 0x11, 0x00


	//----- nvinfo : EIATTR_KPARAM_INFO
	.align		4
.L_31:
        /*0078*/ 	.byte	0x04, 0x17
        /*007a*/ 	.short	(.L_33 - .L_32)
.L_32:
        /*007c*/ 	.word	0x00000000
        /*0080*/ 	.short	0x0012
        /*0082*/ 	.short	0x005c
        /*0084*/ 	.byte	0x00, 0xf0, 0x11, 0x00


	//----- nvinfo : EIATTR_KPARAM_INFO
	.align		4
.L_33:
        /*0088*/ 	.byte	0x04, 0x17
        /*008a*/ 	.short	(.L_35 - .L_34)
.L_34:
        /*008c*/ 	.word	0x00000000
        /*0090*/ 	.short	0x0011
        /*0092*/ 	.short	0x0058
        /*0094*/ 	.byte	0x00, 0xf0, 0x11, 0x00


	//----- nvinfo : EIATTR_KPARAM_INFO
	.align		4
.L_35:
        /*0098*/ 	.byte	0x04, 0x17
        /*009a*/ 	.short	(.L_37 - .L_36)
.L_36:
        /*009c*/ 	.word	0x00000000
        /*00a0*/ 	.short	0x0010
        /*00a2*/ 	.short	0x0054
        /*00a4*/ 	.byte	0x00, 0xf0, 0x11, 0x00


	//----- nvinfo : EIATTR_KPARAM_INFO
	.align		4
.L_37:
        /*00a8*/ 	.byte	0x04, 0x17
        /*00aa*/ 	.short	(.L_39 - .L_38)
.L_38:
        /*00ac*/ 	.word	0x00000000
        /*00b0*/ 	.short	0x000f
        /*00b2*/ 	.short	0x0050
        /*00b4*/ 	.byte	0x00, 0xf0, 0x11, 0x00


	//----- nvinfo : EIATTR_KPARAM_INFO
	.align		4
.L_39:
        /*00b8*/ 	.byte	0x04, 0x17
        /*00ba*/ 	.short	(.L_41 - .L_40)
.L_40:
        /*00bc*/ 	.word	0x00000000
        /*00c0*/ 	.short	0x000e
        /*00c2*/ 	.short	0x004c
        /*00c4*/ 	.byte	0x00, 0xf0, 0x11, 0x00


	//----- nvinfo : EIATTR_KPARAM_INFO
	.align		4
.L_41:
        /*00c8*/ 	.byte	0x04, 0x17
        /*00ca*/ 	.short	(.L_43 - .L_42)
.L_42:
        /*00cc*/ 	.word	0x00000000
        /*00d0*/ 	.short	0x000d
        /*00d2*/ 	.short	0x0048
        /*00d4*/ 	.byte	0x00, 0xf0, 0x11, 0x00


	//----- nvinfo : EIATTR_KPARAM_INFO
	.align		4
.L_43:
        /*00d8*/ 	.byte	0x04, 0x17
        /*00da*/ 	.short	(.L_45 - .L_44)
.L_44:
        /*00dc*/ 	.word	0x00000000
        /*00e0*/ 	.short	0x000c
        /*00e2*/ 	.short	0x0044
        /*00e4*/ 	.byte	0x00, 0xf0, 0x11, 0x00


	//----- nvinfo : EIATTR_KPARAM_INFO
	.align		4
.L_45:
        /*00e8*/ 	.byte	0x04, 0x17
        /*00ea*/ 	.short	(.L_47 - .L_46)
.L_46:
        /*00ec*/ 	.word	0x00000000
        /*00f0*/ 	.short	0x000b
        /*00f2*/ 	.short	0x0040
        /*00f4*/ 	.byte	0x00, 0xf0, 0x11, 0x00


	//----- nvinfo : EIATTR_KPARAM_INFO
	.align		4
.L_47:
        /*00f8*/ 	.byte	0x04, 0x17
        /*00fa*/ 	.short	(.L_49 - .L_48)
.L_48:
        /*00fc*/ 	.word	0x00000000
        /*0100*/ 	.short	0x000a
        /*0102*/ 	.short	0x003c
        /*0104*/ 	.byte	0x00, 0xf0, 0x11, 0x00


	//----- nvinfo : EIATTR_KPARAM_INFO
	.align		4
.L_49:
        /*0108*/ 	.byte	0x04, 0x17
        /*010a*/ 	.short	(.L_51 - .L_50)
.L_50:
        /*010c*/ 	.word	0x00000000
        /*0110*/ 	.short	0x0009
        /*0112*/ 	.short	0x0038
        /*0114*/ 	.byte	0x00, 0xf0, 0x11, 0x00


	//----- nvinfo : EIATTR_KPARAM_INFO
	.align		4
.L_51:
        /*0118*/ 	.byte	0x04, 0x17
        /*011a*/ 	.short	(.L_53 - .L_52)
.L_52:
        /*011c*/ 	.word	0x00000000
        /*0120*/ 	.short	0x0008
        /*0122*/ 	.short	0x0034
        /*0124*/ 	.byte	0x00, 0xf0, 0x11, 0x00


	//----- nvinfo : EIATTR_KPARAM_INFO
	.align		4
.L_53:
        /*0128*/ 	.byte	0x04, 0x17
        /*012a*/ 	.short	(.L_55 - .L_54)
.L_54:
        /*012c*/ 	.word	0x00000000
        /*0130*/ 	.short	0x0007
        /*0132*/ 	.short	0x0030
        /*0134*/ 	.byte	0x00, 0xf0, 0x11, 0x00


	//----- nvinfo : EIATTR_KPARAM_INFO
	.align		4
.L_55:
        /*0138*/ 	.byte	0x04, 0x17
        /*013a*/ 	.short	(.L_57 - .L_56)
.L_56:
        /*013c*/ 	.word	0x00000000
        /*0140*/ 	.short	0x0006
        /*0142*/ 	.short	0x002c
        /*0144*/ 	.byte	0x00, 0xf0, 0x11, 0x00


	//----- nvinfo : EIATTR_KPARAM_INFO
	.align		4
.L_57:
        /*0148*/ 	.byte	0x04, 0x17
        /*014a*/ 	.short	(.L_59 - .L_58)
.L_58:
        /*014c*/ 	.word	0x00000000
        /*0150*/ 	.short	0x0005
        /*0152*/ 	.short	0x0028
        /*0154*/ 	.byte	0x00, 0xf0, 0x11, 0x00


	//----- nvinfo : EIATTR_KPARAM_INFO
	.align		4
.L_59:
        /*0158*/ 	.byte	0x04, 0x17
        /*015a*/ 	.short	(.L_61 - .L_60)
.L_60:
        /*015c*/ 	.word	0x00000000
        /*0160*/ 	.short	0x0004
        /*0162*/ 	.short	0x0020
        /*0164*/ 	.byte	0x00, 0xf4, 0x21, 0x00


	//----- nvinfo : EIATTR_KPARAM_INFO
	.align		4
.L_61:
        /*0168*/ 	.byte	0x04, 0x17
        /*016a*/ 	.short	(.L_63 - .L_62)
.L_62:
        /*016c*/ 	.word	0x00000000
        /*0170*/ 	.short	0x0003
        /*0172*/ 	.short	0x0018
        /*0174*/ 	.byte	0x00, 0xf4, 0x21, 0x00


	//----- nvinfo : EIATTR_KPARAM_INFO
	.align		4
.L_63:
        /*0178*/ 	.byte	0x04, 0x17
        /*017a*/ 	.short	(.L_65 - .L_64)
.L_64:
        /*017c*/ 	.word	0x00000000
        /*0180*/ 	.short	0x0002
        /*0182*/ 	.short	0x0010
        /*0184*/ 	.byte	0x00, 0xf4, 0x21, 0x00


	//----- nvinfo : EIATTR_KPARAM_INFO
	.align		4
.L_65:
        /*0188*/ 	.byte	0x04, 0x17
        /*018a*/ 	.short	(.L_67 - .L_66)
.L_66:
        /*018c*/ 	.word	0x00000000
        /*0190*/ 	.short	0x0001
        /*0192*/ 	.short	0x0008
        /*0194*/ 	.byte	0x00, 0xf4, 0x21, 0x00


	//----- nvinfo : EIATTR_KPARAM_INFO
	.align		4
.L_67:
        /*0198*/ 	.byte	0x04, 0x17
        /*019a*/ 	.short	(.L_69 - .L_68)
.L_68:
        /*019c*/ 	.word	0x00000000
        /*01a0*/ 	.short	0x0000
        /*01a2*/ 	.short	0x0000
        /*01a4*/ 	.byte	0x00, 0xf4, 0x21, 0x00


	//----- nvinfo : EIATTR_AT_ENTRY_FRAGMENTS
	.align		4
.L_69:
        /*01a8*/ 	.byte	0x04, 0x4f
        /*01aa*/ 	.short	(.L_71 - .L_70)


	//   ....[0]....
.L_70:
        /*01ac*/ 	.word	0x00000004


	//----- nvinfo : EIATTR_RESERVED_SMEM_USED
	.align		4
.L_71:
        /*01b0*/ 	.byte	0x01, 0x41
	.zero		2


	//----- nvinfo : EIATTR_SPARSE_MMA_MASK
	.align		4
        /*01b4*/ 	.byte	0x03, 0x50
        /*01b6*/ 	.short	0x0000


	//----- nvinfo : EIATTR_TCGEN05_1CTA_USED
	.align		4
        /*01b8*/ 	.byte	0x01, 0x51
	.zero		2


	//----- nvinfo : EIATTR_MAXREG_COUNT
	.align		4
        /*01bc*/ 	.byte	0x03, 0x1b
        /*01be*/ 	.short	0x00ff


	//----- nvinfo : EIATTR_NUM_BARRIERS
	.align		4
        /*01c0*/ 	.byte	0x02, 0x4c
        /*01c2*/ 	.byte	0x01
	.zero		1


	//----- nvinfo : EIATTR_ANNOTATIONS
	.align		4
        /*01c4*/ 	.byte	0x04, 0x55
        /*01c6*/ 	.short	(.L_73 - .L_72)


	//   ....[0]....
.L_72:
        /*01c8*/ 	.word	0x00000001
        /*01cc*/ 	.byte	0x40, 0x15, 0x00, 0x00, 0x01, 0x00, 0x00, 0x00, 0xe0, 0x16, 0x00, 0x00, 0x01, 0x00, 0x00, 0x00
        /* <DEDUP_REMOVED lines=152> */
        /*0b5c*/ 	.byte	0xa0, 0x46, 0x01, 0x00


	//----- nvinfo : EIATTR_INT_WARP_WIDE_INSTR_OFFSETS
	.align		4
.L_73:
        /*0b60*/ 	.byte	0x04, 0x31
        /*0b62*/ 	.short	(.L_75 - .L_74)


	//   ....[0]....
.L_74:
        /*0b64*/ 	.word	0x00002a90


	//   ....[1]....
        /*0b68*/ 	.word	0x00002ab0


	//   ....[2]....
        /*0b6c*/ 	.word	0x00003370


	//   ....[3]....
        /*0b70*/ 	.word	0x000039e0


	//   ....[4]....
        /*0b74*/ 	.word	0x0000c9b0


	//   ....[5]....
        /*0b78*/ 	.word	0x00016fd0


	//   ....[6]....
        /*0b7c*/ 	.word	0x00017020


	//----- nvinfo : EIATTR_COOP_GROUP_MASK_REGIDS
	.align		4
.L_75:
        /*0b80*/ 	.byte	0x04, 0x29
        /*0b82*/ 	.short	(.L_77 - .L_76)


	//   ....[0]....
.L_76:
        /*0b84*/ 	.word	0xffffffff


	//   ....[1]....
        /*0b88*/ 	.word	0xffffffff


	//   ....[2]....
        /*0b8c*/ 	.word	0xffffffff


	//   ....[3]....
        /*0b90*/ 	.word	0xffffffff


	//----- nvinfo : EIATTR_COOP_GROUP_INSTR_OFFSETS
	.align		4
.L_77:
        /*0b94*/ 	.byte	0x04, 0x28
        /*0b96*/ 	.short	(.L_79 - .L_78)


	//   ....[0]....
.L_78:
        /*0b98*/ 	.word	0x00000070


	//   ....[1]....
        /*0b9c*/ 	.word	0x00000330


	//   ....[2]....
        /*0ba0*/ 	.word	0x00016e60


	//   ....[3]....
        /*0ba4*/ 	.word	0x000170d0


	//----- nvinfo : EIATTR_VRC_CTA_INIT_COUNT
	.align		4
.L_79:
        /*0ba8*/ 	.byte	0x02, 0x4a
        /*0baa*/ 	.byte	0x80
	.zero		1


	//----- nvinfo : EIATTR_MBARRIER_INSTR_OFFSETS
	.align		4
        /*0bac*/ 	.byte	0x04, 0x39
        /*0bae*/ 	.short	(.L_81 - .L_80)


	//   ....[0]....
.L_80:
        /*0bb0*/ 	.word	0x00002fc0
        /*0bb4*/ 	.word	0x000000ff
        /*0bb8*/ 	.word	0x00000000
        /*0bbc*/ 	.short	0x0100
        /*0bbe*/ 	.byte	0x0a
	.zero		1


	//   ....[1]....
        /*0bc0*/ 	.word	0x000033c0
        /*0bc4*/ 	.word	0x000000ff
        /*0bc8*/ 	.word	0x0000c008
        /*0bcc*/ 	.short	0x0100
        /*0bce*/ 	.byte	0x0d
	.zero		1


	//   ....[2]....
        /*0bd0*/ 	.word	0x00003aa0
        /*0bd4*/ 	.word	0x000000ff
        /*0bd8*/ 	.word	0x00008000
        /*0bdc*/ 	.short	0x0100
        /*0bde*/ 	.byte	0x0d
	.zero		1


	//   ....[3]....
        /*0be0*/ 	.word	0x00003ca0
        /*0be4*/ 	.word	0x000000ff
        /*0be8*/ 	.word	0x00008000
        /*0bec*/ 	.short	0x010a
        /*0bee*/ 	.byte	0x0d
	.zero		1


	//   ....[4]....
        /*0bf0*/ 	.word	0x00004000
        /*0bf4*/ 	.word	0x000000ff
        /*0bf8*/ 	.word	0x00008000
        /*0bfc*/ 	.short	0x0108
        /*0bfe*/ 	.byte	0x0d
	.zero		1


	//   ....[5]....
        /*0c00*/ 	.word	0x0000ca70
        /*0c04*/ 	.word	0x000000ff
        /*0c08*/ 	.word	0x0000c010
        /*0c0c*/ 	.short	0x0100
        /*0c0e*/ 	.byte	0x0d
	.zero		1


	//   ....[6]....
        /*0c10*/ 	.word	0x0000cd20
        /*0c14*/ 	.word	0x000000ff
        /*0c18*/ 	.word	0x0000c010
        /*0c1c*/ 	.short	0x010a
        /*0c1e*/ 	.byte	0x0d
	.zero		1


	//   ....[7]....
        /*0c20*/ 	.word	0x00010840
        /*0c24*/ 	.word	0x000000ff
        /*0c28*/ 	.word	0x0000c010
        /*0c2c*/ 	.short	0x0108
        /*0c2e*/ 	.byte	0x0d
	.zero		1


	//   ....[8]....
        /*0c30*/ 	.word	0x000108d0
        /*0c34*/ 	.word	0x000000ff
        /*0c38*/ 	.word	0x00000000
        /*0c3c*/ 	.short	0x010a
        /*0c3e*/ 	.byte	0x0a
	.zero		1


	//   ....[9]....
        /*0c40*/ 	.word	0x00014720
        /*0c44*/ 	.word	0x000000ff
        /*0c48*/ 	.word	0x00000000
        /*0c4c*/ 	.short	0x010a
        /*0c4e*/ 	.byte	0x0a
	.zero		1


	//   ....[10]....
        /*0c50*/ 	.word	0x00014890
        /*0c54*/ 	.word	0x000000ff
        /*0c58*/ 	.word	0x0000c000
        /*0c5c*/ 	.short	0x0108
        /*0c5e*/ 	.byte	0x0d
	.zero		1


	//   ....[11]....
        /*0c60*/ 	.word	0x000149e0
        /*0c64*/ 	.word	0x000000ff
        /*0c68*/ 	.word	0x0000c008
        /*0c6c*/ 	.short	0x0108
        /*0c6e*/ 	.byte	0x0d
	.zero		1


	//   ....[12]....
        /*0c70*/ 	.word	0x000170f0
        /*0c74*/ 	.word	0x000000ff
        /*0c78*/ 	.word	0x00008000
        /*0c7c*/ 	.short	0x010a
        /*0c7e*/ 	.byte	0x0d
	.zero		1


	//   ....[13]....
        /*0c80*/ 	.word	0x00017120
        /*0c84*/ 	.word	0x000000ff
        /*0c88*/ 	.word	0x0000c010
        /*0c8c*/ 	.short	0x010a
        /*0c8e*/ 	.byte	0x0d
	.zero		1


	//   ....[14]....
        /*0c90*/ 	.word	0x00017160
        /*0c94*/ 	.word	0x000000ff
        /*0c98*/ 	.word	0x00000000
        /*0c9c*/ 	.short	0x010a
        /*0c9e*/ 	.byte	0x0a
	.zero		1


	//   ....[15]....
        /*0ca0*/ 	.word	0x00017190
        /*0ca4*/ 	.word	0x000000ff
        /*0ca8*/ 	.word	0x00000000
        /*0cac*/ 	.short	0x010a
        /*0cae*/ 	.byte	0x0a
	.zero		1


	//----- nvinfo : EIATTR_NUM_MBARRIERS
	.align		4
.L_81:
        /*0cb0*/ 	.byte	0x03, 0x38
        /*0cb2*/ 	.short	0xffff


	//----- nvinfo : EIATTR_EXIT_INSTR_OFFSETS
	.align		4
        /*0cb4*/ 	.byte	0x04, 0x1c
        /*0cb6*/ 	.short	(.L_83 - .L_82)


	//   ....[0]....
.L_82:
        /*0cb8*/ 	.word	0x000170e0


	//----- nvinfo : EIATTR_REQNTID
	.align		4
.L_83:
        /*0cbc*/ 	.byte	0x04, 0x10
        /*0cbe*/ 	.short	(.L_85 - .L_84)
.L_84:
        /*0cc0*/ 	.word	0x00000080
        /*0cc4*/ 	.word	0x00000001
        /*0cc8*/ 	.word	0x00000001


	//----- nvinfo : EIATTR_CRS_STACK_SIZE
	.align		4
.L_85:
        /*0ccc*/ 	.byte	0x04, 0x1e
        /*0cce*/ 	.short	(.L_87 - .L_86)
.L_86:
        /*0cd0*/ 	.word	0x00000000


	//----- nvinfo : EIATTR_CBANK_PARAM_SIZE
	.align		4
.L_87:
        /*0cd4*/ 	.byte	0x03, 0x19
        /*0cd6*/ 	.short	0x0088


	//----- nvinfo : EIATTR_PARAM_CBANK
	.align		4
        /*0cd8*/ 	.byte	0x04, 0x0a
        /*0cda*/ 	.short	(.L_89 - .L_88)
	.align		4
.L_88:
        /*0cdc*/ 	.word	index@(.nv.constant0.attn_fwd)
        /*0ce0*/ 	.short	0x0380
        /*0ce2*/ 	.short	0x0088


	//----- nvinfo : EIATTR_SW_WAR
	.align		4
.L_89:
        /*0ce4*/ 	.byte	0x04, 0x36
        /*0ce6*/ 	.short	(.L_91 - .L_90)
.L_90:
        /*0ce8*/ 	.word	0x00000008
.L_91:


//--------------------- .nv.compat                --------------------------
	.section	.nv.compat,"",@"SHT_CUDA_COMPAT_INFO"
	.align	4
        /*0000*/ 	.byte	0x02, 0x02, 0x02, 0x00, 0x02, 0x05, 0x05, 0x00, 0x02, 0x03, 0x00, 0x00, 0x02, 0x06, 0x01, 0x00


//--------------------- .nv.callgraph             --------------------------
	.section	.nv.callgraph,"",@"SHT_CUDA_CALLGRAPH"
	.align	4
	.sectionentsize	8
	.align		4
        /*0000*/ 	.word	0x00000000
	.align		4
        /*0004*/ 	.word	0xffffffff
	.align		4
        /*0008*/ 	.word	0x00000000
	.align		4
        /*000c*/ 	.word	0xfffffffe
	.align		4
        /*0010*/ 	.word	0x00000000
	.align		4
        /*0014*/ 	.word	0xfffffffd
	.align		4
        /*0018*/ 	.word	0x00000000
	.align		4
        /*001c*/ 	.word	0xfffffffc


//--------------------- .nv.constant4             --------------------------
	.section	.nv.constant4,"a",@progbits
	.align	8
	.align		8
.nv.constant4:
        /*0000*/ 	.dword	_$_str


//--------------------- .text.attn_fwd            --------------------------
	.section	.text.attn_fwd,"ax",@progbits
	.align	128
        .global         attn_fwd
        .type           attn_fwd,@function
        .size           attn_fwd,(.L_x_27 - attn_fwd)
        .other          attn_fwd,@"STO_CUDA_ENTRY STV_DEFAULT"
attn_fwd:
.text.attn_fwd:
[----:B------:R-:W0:Y:S01]  /*0000*/  LDC R1, c[0x0][0x37c] ;  /* 0x0000df00ff017b82 */ /* 0x000e220000000800 */
[----:B------:R-:W1:Y:S01]  /*0010*/  S2R R0, SR_TID.X ;  /* 0x0000000000007919 */ /* 0x000e620000002100 */
[----:B0-----:R-:W-:Y:S01]  /*0020*/  VIADD R1, R1, 0xfffffba8 ;  /* 0xfffffba801017836 */ /* 0x001fe20000000000 */
[----:B-1----:R-:W-:-:S13]  /*0030*/  ISETP.GE.U32.AND P0, PT, R0, 0x20, PT ;  /* 0x000000200000780c */ /* 0x002fda0003f06070 */
[----:B------:R-:W-:Y:S02]  /*0040*/  VOTEU.ANY UP0, P0 ;  /* 0x0000000000ff7886 */ /* 0x000fe40000000100 */
[----:B------:R-:W-:Y:S05]  /*0050*/  BRA.U UP0, `(.L_x_0) ;  /* 0x0000000100b87547 */ /* 0x000fea000b800000 */
[----:B------:R-:W0:Y:S01]  /*0060*/  S2UR UR6, SR_CgaCtaId ;  /* 0x00000000000679c3 */ /* 0x000e220000008800 */
[----:B------:R-:W-:Y:S01]  /*0070*/  NOP ;  /* 0x0000000000007918 */ /* 0x000fe20000000000 */
[----:B------:R-:W-:Y:S02]  /*0080*/  UMOV UR4, 0x40 ;  /* 0x0000004000047882 */ /* 0x000fe40000000000 */
[----:B0-----:R-:W-:-:S09]  /*0090*/  ULEA UR4, UR6, UR4, 0x18 ;  /* 0x0000000406047291 */ /* 0x001fd2000f8ec0ff */
[----:B------:R-:W0:Y:S01]  /*00a0*/  LDS.U8 R0, [UR4] ;  /* 0x00000004ff007984 */ /* 0x000e220008000000 */
[----:B------:R-:W-:Y:S02]  /*00b0*/  UMOV UR4, 0x400 ;  /* 0x0000040000047882 */ /* 0x000fe40000000000 */
[----:B------:R-:W-:Y:S01]  /*00c0*/  ULEA UR4, UR6, UR4, 0x18 ;  /* 0x0000000406047291 */ /* 0x000fe2000f8ec0ff */
[----:B0-----:R-:W-:-:S13]  /*00d0*/  ISETP.NE.AND P0, PT, R0, RZ, PT ;  /* 0x000000ff0000720c */ /* 0x001fda0003f05270 */
[----:B------:R-:W-:Y:S05]  /*00e0*/  @P0 BRA `(.L_x_1) ;  /* 0x00000000007c0947 */ /* 0x000fea0003800000 */
[----:B------:R-:W-:-:S13]  /*00f0*/  ELECT P0, URZ, PT ;  /* 0x0000000000ff782f */ /* 0x000fda0003800000 */
[----:B------:R-:W-:Y:S05]  /*0100*/  @!P0 BRA `(.L_x_2) ;  /* 0x0000000000848947 */ /* 0x000fea0003800000 */
[----:B------:R-:W-:Y:S01]  /*0110*/  UMOV UR5, 0x8 ;  /* 0x0000000800057882 */ /* 0x000fe20000000000 */
[----:B------:R-:W-:Y:S02]  /*0120*/  IMAD.MOV.U32 R4, RZ, RZ, 0x1 ;  /* 0x00000001ff047424 */ /* 0x000fe400078e00ff */
[----:B------:R-:W-:Y:S02]  /*0130*/  IMAD.MOV.U32 R5, RZ, RZ, 0xff ;  /* 0x000000ffff057424 */ /* 0x000fe400078e00ff */
[----:B------:R-:W-:Y:S04]  /*0140*/  DEPBAR.LE SB0, 0x36 ;  /* 0x00008d800000791a */ /* 0x000fe80000000000 */
[----:B------:R-:W0:Y:S02]  /*0150*/  UTCATOMSWS.FIND_AND_SET.ALIGN UP1, UR5, UR5 ;  /* 0x00000005000575e3 */ /* 0x000e240008020800 */
[----:B0-----:R-:W-:-:S04]  /*0160*/  PLOP3.LUT P0, PT, PT, PT, UP1, 0x80, 0x8 ;  /* 0x000000000008781c */ /* 0x001fc80003f0f018 */
[----:B------:R-:W-:-:S04]  /*0170*/  SEL R0, RZ, 0xffffffff, !P0 ;  /* 0xffffffffff007807 */ /* 0x000fc80004000000 */
[----:B------:R-:W-:Y:S01]  /*0180*/  ISETP.NE.AND P0, PT, R0, RZ, PT ;  /* 0x000000ff0000720c */ /* 0x000fe20003f05270 */
[----:B------:R-:W-:-:S12]  /*0190*/  IMAD.U32 R0, RZ, RZ, UR5 ;  /* 0x00000005ff007e24 */ /* 0x000fd8000f8e00ff */
[----:B------:R-:W-:Y:S05]  /*01a0*/  @P0 BRA `(.L_x_3) ;  /* 0x0000000000240947 */ /* 0x000fea0003800000 */
.L_x_4:
[----:B------:R-:W-:Y:S05]  /*01b0*/  NANOSLEEP 0x64 ;  /* 0x000000640000795d */ /* 0x000fea0003800000 */
[----:B------:R-:W-:-:S05]  /*01c0*/  UMOV UR5, 0x8 ;  /* 0x0000000800057882 */ /* 0x000fca0000000000 */
[----:B------:R-:W-:Y:S04]  /*01d0*/  DEPBAR.LE SB0, 0x36 ;  /* 0x00008d800000791a */ /* 0x000fe80000000000 */
[----:B------:R-:W0:Y:S02]  /*01e0*/  UTCATOMSWS.FIND_AND_SET.ALIGN UP1, UR5, UR5 ;  /* 0x00000005000575e3 */ /* 0x000e240008020800 */
[----:B0-----:R-:W-:-:S04]  /*01f0*/  PLOP3.LUT P0, PT, PT, PT, UP1, 0x80, 0x8 ;  /* 0x000000000008781c */ /* 0x001fc80003f0f018 */
[----:B------:R-:W-:-:S04]  /*0200*/  SEL R0, RZ, 0xffffffff, !P0 ;  /* 0xffffffffff007807 */ /* 0x000fc80004000000 */
[----:B------:R-:W-:Y:S01]  /*0210*/  ISETP.NE.AND P0, PT, R0, RZ, PT ;  /* 0x000000ff0000720c */ /* 0x000fe20003f05270 */
[----:B------:R-:W-:-:S12]  /*0220*/  IMAD.U32 R0, RZ, RZ, UR5 ;  /* 0x00000005ff007e24 */ /* 0x000fd8000f8e00ff */
[----:B------:R-:W-:Y:S05]  /*0230*/  @!P0 BRA `(.L_x_4) ;  /* 0xfffffffc00dc8947 */ /* 0x000fea000383ffff */
.L_x_3:
[C---:B------:R-:W-:Y:S01]  /*0240*/  VIADD R3, R0.reuse, 0x10 ;  /* 0x0000001000037836 */ /* 0x040fe20000000000 */
[----:B------:R-:W-:Y:S01]  /*0250*/  UMOV UR5, 0x50 ;  /* 0x0000005000057882 */ /* 0x000fe20000000000 */
[----:B------:R-:W-:Y:S01]  /*0260*/  SHF.L.U32 R2, R5, R0, RZ ;  /* 0x0000000005027219 */ /* 0x000fe200000006ff */
[----:B------:R-:W-:Y:S01]  /*0270*/  ULEA UR5, UR6, UR5, 0x18 ;  /* 0x0000000506057291 */ /* 0x000fe2000f8ec0ff */
[----:B------:R-:W-:Y:S01]  /*0280*/  IMAD.SHL.U32 R0, R0, 0x20, RZ ;  /* 0x0000002000007824 */ /* 0x000fe200078e00ff */
[----:B------:R-:W-:-:S04]  /*0290*/  SHF.L.U32 R3, R4, R3, RZ ;  /* 0x0000000304037219 */ /* 0x000fc800000006ff */
[----:B------:R-:W-:-:S05]  /*02a0*/  LOP3.LUT R2, R3, R2, RZ, 0xfc, !PT ;  /* 0x0000000203027212 */ /* 0x000fca00078efcff */
[----:B------:R0:W-:Y:S04]  /*02b0*/  ATOMS.OR RZ, [UR5], R2 ;  /* 0x00000002ffff798c */ /* 0x0001e8000b000005 */
[----:B------:R0:W-:Y:S01]  /*02c0*/  STS [UR4], R0 ;  /* 0x00000000ff007988 */ /* 0x0001e20008000804 */
[----:B------:R-:W-:Y:S05]  /*02d0*/  BRA `(.L_x_2) ;  /* 0x0000000000107947 */ /* 0x000fea0003800000 */
.L_x_1:
[----:B------:R-:W-:Y:S01]  /*02e0*/  IMAD.MOV.U32 R0, RZ, RZ, -0x1 ;  /* 0xffffffffff007424 */ /* 0x000fe200078e00ff */
[----:B------:R-:W-:-:S04]  /*02f0*/  MOV R2, 0x320 ;  /* 0x0000032000027802 */ /* 0x000fc80000000f00 */
[----:B------:R0:W-:Y:S03]  /*0300*/  STS [UR4], R0 ;  /* 0x00000000ff007988 */ /* 0x0001e60008000804 */
[----:B0-----:R-:W-:Y:S05]  /*0310*/  CALL.REL.NOINC `($__internal_1_$__cuda_sm10x_tcgen05_guardrail_trap_phase_invalid_during_alloc) ;  /* 0x0000016c00b47944 */ /* 0x001fea0003c00000 */
.L_x_2:
[----:B------:R-:W-:Y:S05]  /*0320*/  WARPSYNC.ALL ;  /* 0x0000000000007948 */ /* 0x000fea0003800000 */
[----:B------:R-:W-:Y:S01]  /*0330*/  NOP ;  /* 0x0000000000007918 */ /* 0x000fe20000000000 */
.L_x_0:
[----:B------:R-:W1:Y:S01]  /*0340*/  S2UR UR12, SR_CTAID.X ;  /* 0x00000000000c79c3 */ /* 0x000e620000002500 */
[----:B------:R-:W2:Y:S01]  /*0350*/  S2R R176, SR_TID.X ;  /* 0x0000000000b07919 */ /* 0x000ea20000002100 */
[----:B------:R-:W3:Y:S01]  /*0360*/  LDCU.64 UR4, c[0x0][0x3b0] ;  /* 0x00007600ff0477ac */ /* 0x000ee20008000a00 */
[----:B------:R-:W-:Y:S01]  /*0370*/  UMOV UR13, 0x400 ;  /* 0x00000400000d7882 */ /* 0x000fe20000000000 */
[----:B------:R-:W4:Y:S04]  /*0380*/  LDCU.64 UR26, c[0x0][0x358] ;  /* 0x00006b00ff1a77ac */ /* 0x000f280008000a00 */
[----:B------:R-:W0:Y:S08]  /*0390*/  S2UR UR6, SR_CgaCtaId ;  /* 0x00000000000679c3 */ /* 0x000e300000008800 */
[----:B------:R-:W3:Y:S08]  /*03a0*/  S2UR UR11, SR_CTAID.Y ;  /* 0x00000000000b79c3 */ /* 0x000ef00000002600 */
[----:B------:R-:W4:Y:S01]  /*03b0*/  LDC.64 R4, c[0x0][0x380] ;  /* 0x0000e000ff047b82 */ /* 0x000f220000000a00 */
[----:B-1----:R-:W-:-:S06]  /*03c0*/  USHF.L.U32 UR12, UR12, 0x7, URZ ;  /* 0x000000070c0c7899 */ /* 0x002fcc00080006ff */
[----:B------:R-:W-:Y:S01]  /*03d0*/  IMAD.U32 R133, RZ, RZ, UR12 ;  /* 0x0000000cff857e24 */ /* 0x000fe2000f8e00ff */
[----:B------:R-:W1:Y:S01]  /*03e0*/  LDC R49, c[0x0][0x3b8] ;  /* 0x0000ee00ff317b82 */ /* 0x000e620000000800 */
[----:B0-----:R-:W-:-:S07]  /*03f0*/  ULEA UR13, UR6, UR13, 0x18 ;  /* 0x0000000d060d7291 */ /* 0x001fce000f8ec0ff */
[----:B------:R-:W-:Y:S01]  /*0400*/  BAR.SYNC.DEFER_BLOCKING 0x0 ;  /* 0x0000000000007b1d */ /* 0x000fe20000010000 */
[----:B--2---:R-:W-:Y:S01]  /*0410*/  LOP3.LUT R133, R133, 0x7f, R176, 0xf8, !PT ;  /* 0x0000007f85857812 */ /* 0x004fe200078ef8b0 */
[----:B---3--:R-:W-:-:S04]  /*0420*/  UIMAD UR4, UR11, UR4, URZ ;  /* 0x000000040b0472a4 */ /* 0x008fc8000f8e02ff */
[----:B------:R-:W-:Y:S01]  /*0430*/  IMAD R3, R133, UR5, RZ ;  /* 0x0000000585037c24 */ /* 0x000fe2000f8e02ff */
[----:B------:R-:W-:-:S04]  /*0440*/  USHF.R.S32.HI UR5, URZ, 0x1f, UR4 ;  /* 0x0000001fff057899 */ /* 0x000fc80008011404 */
[----:B------:R-:W-:Y:S02]  /*0450*/  SHF.R.S32.HI R0, RZ, 0x1f, R3 ;  /* 0x0000001fff007819 */ /* 0x000fe40000011403 */
[----:B----4-:R-:W-:Y:S01]  /*0460*/  IADD3 R2, P0, P1, R3, UR4, R4 ;  /* 0x0000000403027c10 */ /* 0x010fe2000f91e004 */
[----:B------:R-:W0:Y:S03]  /*0470*/  LDCU UR4, c[0x0][0x3c8] ;  /* 0x00007900ff0477ac */ /* 0x000e260008000800 */
[----:B------:R-:W-:Y:S01]  /*0480*/  IADD3.X R3, PT, PT, R0, UR5, R5, P0, P1 ;  /* 0x0000000500037c10 */ /* 0x000fe200087e2405 */
[C---:B-1----:R-:W-:Y:S01]  /*0490*/  IMAD.SHL.U32 R17, R49.reuse, 0x8, RZ ;  /* 0x0000000831117824 */ /* 0x042fe200078e00ff */
[----:B------:R-:W1:Y:S01]  /*04a0*/  LDS R132, [UR13] ;  /* 0x0000000dff847984 */ /* 0x000e620008000800 */
[C---:B------:R-:W-:Y:S01]  /*04b0*/  IMAD.SHL.U32 R19, R49.reuse, 0x10, RZ ;  /* 0x0000001031137824 */ /* 0x040fe200078e00ff */
[----:B------:R-:W-:Y:S01]  /*04c0*/  BAR.SYNC.DEFER_BLOCKING 0x0 ;  /* 0x0000000000007b1d */ /* 0x000fe20000010000 */
[----:B------:R-:W-:-:S02]  /*04d0*/  IMAD R21, R49, 0x18, RZ ;  /* 0x0000001831157824 */ /* 0x000fc400078e02ff */
[----:B------:R-:W-:Y:S01]  /*04e0*/  IMAD.SHL.U32 R23, R49, 0x20, RZ ;  /* 0x0000002031177824 */ /* 0x000fe200078e00ff */
[-C--:B------:R-:W-:Y:S01]  /*04f0*/  IADD3 R142, P0, PT, R17, R2.reuse, RZ ;  /* 0x00000002118e7210 */ /* 0x080fe20007f1e0ff */
[C---:B------:R-:W-:Y:S02]  /*0500*/  IMAD R25, R49.reuse, 0x28, RZ ;  /* 0x0000002831197824 */ /* 0x040fe400078e02ff */
[----:B------:R-:W-:Y:S01]  /*0510*/  IMAD R47, R49, 0x38, RZ ;  /* 0x00000038312f7824 */ /* 0x000fe200078e02ff */
[-C--:B------:R-:W-:Y:S01]  /*0520*/  IADD3 R140, P1, PT, R19, R2.reuse, RZ ;  /* 0x00000002138c7210 */ /* 0x080fe20007f3e0ff */
[----:B------:R-:W-:Y:S01]  /*0530*/  IMAD R27, R49, 0x30, RZ ;  /* 0x00000030311b7824 */ /* 0x000fe200078e02ff */
[-C--:B------:R-:W-:Y:S01]  /*0540*/  IADD3 R138, P2, PT, R21, R2.reuse, RZ ;  /* 0x00000002158a7210 */ /* 0x080fe20007f5e0ff */
[----:B------:R-:W-:Y:S01]  /*0550*/  IMAD.SHL.U32 R5, R49, 0x2, RZ ;  /* 0x0000000231057824 */ /* 0x000fe200078e00ff */
[-C--:B------:R-:W-:Y:S01]  /*0560*/  IADD3 R16, P3, PT, R23, R2.reuse, RZ ;  /* 0x0000000217107210 */ /* 0x080fe20007f7e0ff */
[----:B------:R-:W-:Y:S01]  /*0570*/  IMAD R7, R49, 0x3, RZ ;  /* 0x0000000331077824 */ /* 0x000fe200078e02ff */
[-C--:B------:R-:W-:Y:S01]  /*0580*/  IADD3 R136, P4, PT, R25, R2.reuse, RZ ;  /* 0x0000000219887210 */ /* 0x080fe20007f9e0ff */
[----:B------:R-:W-:Y:S01]  /*0590*/  IMAD.SHL.U32 R9, R49, 0x4, RZ ;  /* 0x0000000431097824 */ /* 0x000fe200078e00ff */
[-C--:B------:R-:W-:Y:S01]  /*05a0*/  IADD3 R20, P6, PT, R47, R2.reuse, RZ ;  /* 0x000000022f147210 */ /* 0x080fe20007fde0ff */
[----:B------:R-:W-:Y:S01]  /*05b0*/  IMAD R29, R49, 0x7, RZ ;  /* 0x00000007311d7824 */ /* 0x000fe200078e02ff */
[----:B------:R-:W-:Y:S01]  /*05c0*/  LEA.HI.X.SX32 R143, R17, R3, 0x1, P0 ;  /* 0x00000003118f7211 */ /* 0x000fe200000f0eff */
[C---:B------:R-:W-:Y:S01]  /*05d0*/  IMAD R31, R49.reuse, 0x9, RZ ;  /* 0x00000009311f7824 */ /* 0x040fe200078e02ff */
[----:B------:R-:W-:Y:S01]  /*05e0*/  IADD3 R22, P0, PT, R2, R49, RZ ;  /* 0x0000003102167210 */ /* 0x000fe20007f1e0ff */
[----:B------:R-:W-:Y:S01]  /*05f0*/  IMAD R33, R49, 0xa, RZ ;  /* 0x0000000a31217824 */ /* 0x000fe200078e02ff */
[-C--:B------:R-:W-:Y:S01]  /*0600*/  LEA.HI.X.SX32 R141, R19, R3.reuse, 0x1, P1 ;  /* 0x00000003138d7211 */ /* 0x080fe200008f0eff */
[----:B------:R-:W-:Y:S01]  /*0610*/  IMAD R35, R49, 0xb, RZ ;  /* 0x0000000b31237824 */ /* 0x000fe200078e02ff */
[-C--:B------:R-:W-:Y:S01]  /*0620*/  IADD3 R18, P5, PT, R27, R2.reuse, RZ ;  /* 0x000000021b127210 */ /* 0x080fe20007fbe0ff */
[----:B------:R-:W-:Y:S01]  /*0630*/  IMAD R11, R49, 0x5, RZ ;  /* 0x00000005310b7824 */ /* 0x000fe200078e02ff */
[-C--:B------:R-:W-:Y:S01]  /*0640*/  IADD3 R24, P1, PT, R5, R2.reuse, RZ ;  /* 0x0000000205187210 */ /* 0x080fe20007f3e0ff */
[----:B------:R-:W-:Y:S01]  /*0650*/  IMAD R13, R49, 0x6, RZ ;  /* 0x00000006310d7824 */ /* 0x000fe200078e02ff */
[-C--:B------:R-:W-:Y:S01]  /*0660*/  LEA.HI.X.SX32 R139, R21, R3.reuse, 0x1, P2 ;  /* 0x00000003158b7211 */ /* 0x080fe200010f0eff */
        /* <DEDUP_REMOVED lines=9> */
[-C--:B------:R-:W-:Y:S01]  /*0700*/  LEA.HI.X.SX32 R21, R47, R3.reuse, 0x1, P6 ;  /* 0x000000032f157211 */ /* 0x080fe200030f0eff */
[----:B------:R-:W-:Y:S01]  /*0710*/  IMAD R53, R49, 0x12, RZ ;  /* 0x0000001231357824 */ /* 0x000fe200078e02ff */
[----:B------:R-:W-:Y:S01]  /*0720*/  IADD3 R126, P6, PT, R29, R2, RZ ;  /* 0x000000021d7e7210 */ /* 0x000fe20007fde0ff */
[----:B------:R2:W5:Y:S01]  /*0730*/  LDG.E.U8 R10, desc[UR26][R136.64] ;  /* 0x0000001a880a7981 */ /* 0x000562000c1e1100 */
[----:B------:R-:W-:-:S02]  /*0740*/  LEA.HI.X.SX32 R23, R49, R3, 0x1, P0 ;  /* 0x0000000331177211 */ /* 0x000fc400000f0eff */
[-C--:B------:R-:W-:Y:S01]  /*0750*/  LEA.HI.X.SX32 R19, R27, R3.reuse, 0x1, P5 ;  /* 0x000000031b137211 */ /* 0x080fe200028f0eff */
[----:B------:R-:W-:Y:S01]  /*0760*/  IMAD R59, R49, 0x15, RZ ;  /* 0x00000015313b7824 */ /* 0x000fe200078e02ff */
[-C--:B------:R-:W-:Y:S01]  /*0770*/  IADD3 R28, P0, PT, R31, R2.reuse, RZ ;  /* 0x000000021f1c7210 */ /* 0x080fe20007f1e0ff */
[----:B------:R-:W-:Y:S01]  /*0780*/  IMAD R61, R49, 0x16, RZ ;  /* 0x00000016313d7824 */ /* 0x000fe200078e02ff */
[-C--:B------:R-:W-:Y:S01]  /*0790*/  LEA.HI.X.SX32 R25, R5, R3.reuse, 0x1, P1 ;  /* 0x0000000305197211 */ /* 0x080fe200008f0eff */
[----:B------:R-:W-:Y:S01]  /*07a0*/  IMAD R71, R49, 0x1c, RZ ;  /* 0x0000001c31477824 */ /* 0x000fe200078e02ff */
[-C--:B------:R-:W-:Y:S01]  /*07b0*/  IADD3 R30, P1, PT, R33, R2.reuse, RZ ;  /* 0x00000002211e7210 */ /* 0x080fe20007f3e0ff */
[----:B--2---:R-:W2:Y:S01]  /*07c0*/  LDC.64 R136, c[0x0][0x3c0] ;  /* 0x0000f000ff887b82 */ /* 0x004ea20000000a00 */
[-C--:B------:R-:W-:Y:S01]  /*07d0*/  LEA.HI.X.SX32 R27, R7, R3.reuse, 0x1, P2 ;  /* 0x00000003071b7211 */ /* 0x080fe200010f0eff */
[----:B------:R-:W-:Y:S01]  /*07e0*/  IMAD R67, R49, 0x1a, RZ ;  /* 0x0000001a31437824 */ /* 0x000fe200078e02ff */
[-C--:B------:R-:W-:Y:S01]  /*07f0*/  IADD3 R32, P2, PT, R35, R2.reuse, RZ ;  /* 0x0000000223207210 */ /* 0x080fe20007f5e0ff */
[----:B------:R-:W-:Y:S01]  /*0800*/  IMAD R73, R49, 0x1d, RZ ;  /* 0x0000001d31497824 */ /* 0x000fe200078e02ff */
[----:B------:R-:W-:Y:S01]  /*0810*/  LEA.HI.X.SX32 R129, R9, R3, 0x1, P3 ;  /* 0x0000000309817211 */ /* 0x000fe200018f0eff */
[----:B------:R-:W-:Y:S01]  /*0820*/  IMAD R75, R49, 0x1e, RZ ;  /* 0x0000001e314b7824 */ /* 0x000fe200078e02ff */
[-C--:B------:R-:W-:Y:S01]  /*0830*/  IADD3 R130, P4, PT, R11, R2.reuse, RZ ;  /* 0x000000020b827210 */ /* 0x080fe20007f9e0ff */
[----:B------:R-:W-:Y:S01]  /*0840*/  IMAD R85, R49, 0x24, RZ ;  /* 0x0000002431557824 */ /* 0x000fe200078e02ff */
[-C--:B------:R-:W-:Y:S01]  /*0850*/  IADD3 R134, P5, PT, R13, R2.reuse, RZ ;  /* 0x000000020d867210 */ /* 0x080fe20007fbe0ff */
[----:B------:R-:W5:Y:S01]  /*0860*/  LDG.E.U8 R6, desc[UR26][R24.64] ;  /* 0x0000001a18067981 */ /* 0x000f62000c1e1100 */
[----:B------:R-:W-:-:S02]  /*0870*/  IADD3 R34, P3, PT, R37, R2, RZ ;  /* 0x0000000225227210 */ /* 0x000fc40007f7e0ff */
[-C--:B------:R-:W-:Y:S01]  /*0880*/  LEA.HI.X.SX32 R127, R29, R3.reuse, 0x1, P6 ;  /* 0x000000031d7f7211 */ /* 0x080fe200030f0eff */
[----:B------:R-:W-:Y:S01]  /*0890*/  IMAD R87, R49, 0x25, RZ ;  /* 0x0000002531577824 */ /* 0x000fe200078e02ff */
        /* <DEDUP_REMOVED lines=17> */
[-C--:B------:R-:W-:Y:S01]  /*09b0*/  IADD3 R50, P0, PT, R45, R2.reuse, RZ ;  /* 0x000000022d327210 */ /* 0x080fe20007f1e0ff */
[----:B------:R-:W-:Y:S01]  /*09c0*/  IMAD R79, R49, 0x21, RZ ;  /* 0x00000021314f7824 */ /* 0x000fe200078e02ff */
[-C--:B------:R-:W-:Y:S01]  /*09d0*/  LEA.HI.X.SX32 R37, R39, R3.reuse, 0x1, P4 ;  /* 0x0000000327257211 */ /* 0x080fe200020f0eff */
[----:B------:R-:W-:Y:S01]  /*09e0*/  IMAD R81, R49, 0x22, RZ ;  /* 0x0000002231517824 */ /* 0x000fe200078e02ff */
[-C--:B------:R-:W-:Y:S01]  /*09f0*/  LEA.HI.X.SX32 R47, R41, R3.reuse, 0x1, P5 ;  /* 0x00000003292f7211 */ /* 0x080fe200028f0eff */
[----:B------:R-:W-:Y:S01]  /*0a00*/  IMAD R115, R49, 0x35, RZ ;  /* 0x0000003531737824 */ /* 0x000fe200078e02ff */
[-C--:B------:R-:W-:Y:S01]  /*0a10*/  LEA.HI.X.SX32 R57, R57, R3.reuse, 0x1, P3 ;  /* 0x0000000339397211 */ /* 0x080fe200018f0eff */
[----:B------:R-:W5:Y:S01]  /*0a20*/  LDG.E.U8 R16, desc[UR26][R30.64] ;  /* 0x0000001a1e107981 */ /* 0x000f62000c1e1100 */
[-C--:B------:R-:W-:Y:S02]  /*0a30*/  IADD3 R52, P1, PT, R53, R2.reuse, RZ ;  /* 0x0000000235347210 */ /* 0x080fe40007f3e0ff */
[-C--:B------:R-:W-:Y:S01]  /*0a40*/  IADD3 R58, P4, PT, R59, R2.reuse, RZ ;  /* 0x000000023b3a7210 */ /* 0x080fe20007f9e0ff */
[----:B------:R-:W-:Y:S01]  /*0a50*/  IMAD R117, R49, 0x36, RZ ;  /* 0x0000003631757824 */ /* 0x000fe200078e02ff */
[-C--:B------:R-:W-:Y:S01]  /*0a60*/  IADD3 R60, P5, PT, R61, R2.reuse, RZ ;  /* 0x000000023d3c7210 */ /* 0x080fe20007fbe0ff */
[----:B------:R-:W-:Y:S01]  /*0a70*/  IMAD R145, R49, 0x3c, RZ ;  /* 0x0000003c31917824 */ /* 0x000fe200078e02ff */
[-C--:B------:R-:W-:Y:S01]  /*0a80*/  LEA.HI.X.SX32 R51, R45, R3.reuse, 0x1, P0 ;  /* 0x000000032d337211 */ /* 0x080fe200000f0eff */
[----:B------:R-:W-:Y:S01]  /*0a90*/  IMAD R63, R49, 0x17, RZ ;  /* 0x00000017313f7824 */ /* 0x000fe200078e02ff */
[----:B------:R-:W-:Y:S01]  /*0aa0*/  IADD3 R70, P3, PT, R71, R2, RZ ;  /* 0x0000000247467210 */ /* 0x000fe20007f7e0ff */
[----:B------:R-:W-:Y:S01]  /*0ab0*/  IMAD R55, R49, 0x13, RZ ;  /* 0x0000001331377824 */ /* 0x000fe200078e02ff */
[-C--:B------:R-:W-:Y:S01]  /*0ac0*/  LEA.HI.X.SX32 R53, R53, R3.reuse, 0x1, P1 ;  /* 0x0000000335357211 */ /* 0x080fe200008f0eff */
[----:B------:R3:W5:Y:S01]  /*0ad0*/  LDG.E.U8 R24, desc[UR26][R50.64] ;  /* 0x0000001a32187981 */ /* 0x000762000c1e1100 */
[----:B------:R-:W-:-:S02]  /*0ae0*/  LEA.HI.X.SX32 R59, R59, R3, 0x1, P4 ;  /* 0x000000033b3b7211 */ /* 0x000fc400020f0eff */
[-C--:B------:R-:W-:Y:S01]  /*0af0*/  LEA.HI.X.SX32 R61, R61, R3.reuse, 0x1, P5 ;  /* 0x000000033d3d7211 */ /* 0x080fe200028f0eff */
[----:B------:R-:W-:Y:S01]  /*0b00*/  IMAD R69, R49, 0x1b, RZ ;  /* 0x0000001b31457824 */ /* 0x000fe200078e02ff */
[-C--:B------:R-:W-:Y:S01]  /*0b10*/  LEA.HI.X.SX32 R71, R71, R3.reuse, 0x1, P3 ;  /* 0x0000000347477211 */ /* 0x080fe200018f0eff */
[----:B------:R-:W-:Y:S01]  /*0b20*/  IMAD R77, R49, 0x1f, RZ ;  /* 0x0000001f314d7824 */ /* 0x000fe200078e02ff */
[-C--:B------:R-:W-:Y:S01]  /*0b30*/  IADD3 R66, P1, PT, R67, R2.reuse, RZ ;  /* 0x0000000243427210 */ /* 0x080fe20007f3e0ff */
[----:B------:R-:W-:Y:S01]  /*0b40*/  IMAD R83, R49, 0x23, RZ ;  /* 0x0000002331537824 */ /* 0x000fe200078e02ff */
[-C--:B------:R-:W-:Y:S01]  /*0b50*/  IADD3 R72, P4, PT, R73, R2.reuse, RZ ;  /* 0x0000000249487210 */ /* 0x080fe20007f9e0ff */
[----:B------:R-:W-:Y:S01]  /*0b60*/  IMAD R91, R49, 0x27, RZ ;  /* 0x00000027315b7824 */ /* 0x000fe200078e02ff */
[-C--:B------:R-:W-:Y:S01]  /*0b70*/  IADD3 R74, P5, PT, R75, R2.reuse, RZ ;  /* 0x000000024b4a7210 */ /* 0x080fe20007fbe0ff */
[----:B------:R-:W-:Y:S01]  /*0b80*/  IMAD R93, R49, 0x29, RZ ;  /* 0x00000029315d7824 */ /* 0x000fe200078e02ff */
[----:B------:R-:W-:Y:S01]  /*0b90*/  IADD3 R84, P3, PT, R85, R2, RZ ;  /* 0x0000000255547210 */ /* 0x000fe20007f7e0ff */
[C---:B------:R-:W-:Y:S01]  /*0ba0*/  IMAD R95, R49.reuse, 0x2a, RZ ;  /* 0x0000002a315f7824 */ /* 0x040fe200078e02ff */
[----:B---3--:R-:W-:Y:S01]  /*0bb0*/  SHF.R.U32.HI R50, RZ, 0x6, R176 ;  /* 0x00000006ff327819 */ /* 0x008fe200000116b0 */
[----:B------:R-:W-:Y:S01]  /*0bc0*/  IMAD R97, R49, 0x2b, RZ ;  /* 0x0000002b31617824 */ /* 0x000fe200078e02ff */
[-C--:B------:R-:W-:Y:S01]  /*0bd0*/  LEA.HI.X.SX32 R67, R67, R3.reuse, 0x1, P1 ;  /* 0x0000000343437211 */ /* 0x080fe200008f0eff */
[----:B------:R-:W-:Y:S01]  /*0be0*/  IMAD R105, R49, 0x2f, RZ ;  /* 0x0000002f31697824 */ /* 0x000fe200078e02ff */
[-C--:B------:R-:W-:Y:S01]  /*0bf0*/  LEA.HI.X.SX32 R73, R73, R3.reuse, 0x1, P4 ;  /* 0x0000000349497211 */ /* 0x080fe200020f0eff */
[----:B------:R-:W-:Y:S01]  /*0c00*/  IMAD R107, R49, 0x31, RZ ;  /* 0x00000031316b7824 */ /* 0x000fe200078e02ff */
[-C--:B------:R-:W-:Y:S01]  /*0c10*/  LEA.HI.X.SX32 R75, R75, R3.reuse, 0x1, P5 ;  /* 0x000000034b4b7211 */ /* 0x080fe200028f0eff */
[----:B------:R2:W5:Y:S01]  /*0c20*/  LDG.E.U8 R31, desc[UR26][R66.64] ;  /* 0x0000001a421f7981 */ /* 0x000562000c1e1100 */
[----:B------:R-:W-:-:S02]  /*0c30*/  LEA.HI.X.SX32 R85, R85, R3, 0x1, P3 ;  /* 0x0000000355557211 */ /* 0x000fc400018f0eff */
[-C--:B------:R-:W-:Y:S01]  /*0c40*/  IADD3 R86, P4, PT, R87, R2.reuse, RZ ;  /* 0x0000000257567210 */ /* 0x080fe20007f9e0ff */
[----:B------:R-:W-:Y:S01]  /*0c50*/  IMAD R109, R49, 0x32, RZ ;  /* 0x00000032316d7824 */ /* 0x000fe200078e02ff */
[-C--:B------:R-:W-:Y:S01]  /*0c60*/  IADD3 R88, P5, PT, R89, R2.reuse, RZ ;  /* 0x0000000259587210 */ /* 0x080fe20007fbe0ff */
[----:B------:R-:W-:Y:S01]  /*0c70*/  IMAD R111, R49, 0x33, RZ ;  /* 0x00000033316f7824 */ /* 0x000fe200078e02ff */
[-C--:B------:R-:W-:Y:S01]  /*0c80*/  IADD3 R98, P3, PT, R99, R2.reuse, RZ ;  /* 0x0000000263627210 */ /* 0x080fe20007f7e0ff */
[C---:B------:R-:W-:Y:S01]  /*0c90*/  IMAD R119, R49.reuse, 0x37, RZ ;  /* 0x0000003731777824 */ /* 0x040fe200078e02ff */
[----:B------:R-:W-:Y:S01]  /*0ca0*/  SGXT.U32 R50, R50, 0x1 ;  /* 0x000000013232781a */ /* 0x000fe20000000000 */
[----:B------:R-:W-:Y:S01]  /*0cb0*/  IMAD R121, R49, 0x39, RZ ;  /* 0x0000003931797824 */ /* 0x000fe200078e02ff */
[-C--:B------:R-:W-:Y:S01]  /*0cc0*/  LEA.HI.X.SX32 R87, R87, R3.reuse, 0x1, P4 ;  /* 0x0000000357577211 */ /* 0x080fe200020f0eff */
[----:B------:R-:W-:Y:S01]  /*0cd0*/  IMAD R123, R49, 0x3a, RZ ;  /* 0x0000003a317b7824 */ /* 0x000fe200078e02ff */
[----:B------:R-:W-:Y:S01]  /*0ce0*/  LEA.HI.X.SX32 R89, R89, R3, 0x1, P5 ;  /* 0x0000000359597211 */ /* 0x000fe200028f0eff */
[----:B--2---:R-:W-:Y:S01]  /*0cf0*/  IMAD R66, R50, R137, RZ ;  /* 0x0000008932427224 */ /* 0x004fe200078e02ff */
[-C--:B------:R-:W-:Y:S01]  /*0d00*/  LEA.HI.X.SX32 R99, R99, R3.reuse, 0x1, P3 ;  /* 0x0000000363637211 */ /* 0x080fe200018f0eff */
[----:B------:R-:W2:Y:S01]  /*0d10*/  LDC.64 R50, c[0x0][0x388] ;  /* 0x0000e200ff327b82 */ /* 0x000ea20000000a00 */
[-C--:B------:R-:W-:Y:S01]  /*0d20*/  IADD3 R64, P0, PT, R65, R2.reuse, RZ ;  /* 0x0000000241407210 */ /* 0x080fe20007f1e0ff */
        /* <DEDUP_REMOVED lines=8> */
[----:B------:R-:W5:Y:S01]  /*0db0*/  LDG.E.U8 R9, desc[UR26][R18.64] ;  /* 0x0000001a12097981 */ /* 0x000f62000c1e1100 */
[----:B------:R-:W-:-:S02]  /*0dc0*/  LEA.HI.X.SX32 R65, R65, R3, 0x1, P0 ;  /* 0x0000000341417211 */ /* 0x000fc400000f0eff */
[-C--:B------:R-:W-:Y:S01]  /*0dd0*/  LEA.HI.X.SX32 R101, R101, R3.reuse, 0x1, P4 ;  /* 0x0000000365657211 */ /* 0x080fe200020f0eff */
[----:B------:R-:W5:Y:S01]  /*0de0*/  LDG.E.U8 R7, desc[UR26][R22.64] ;  /* 0x0000001a16077981 */ /* 0x000f62000c1e1100 */
[-C--:B------:R-:W-:Y:S02]  /*0df0*/  LEA.HI.X.SX32 R103, R103, R3.reuse, 0x1, P5 ;  /* 0x0000000367677211 */ /* 0x080fe400028f0eff */
[-C--:B------:R-:W-:Y:S01]  /*0e00*/  LEA.HI.X.SX32 R113, R113, R3.reuse, 0x1, P3 ;  /* 0x0000000371717211 */ /* 0x080fe200018f0eff */
[----:B------:R-:W5:Y:S01]  /*0e10*/  LDG.E.U8 R5, desc[UR26][R26.64] ;  /* 0x0000001a1a057981 */ /* 0x000f62000c1e1100 */
[----:B------:R-:W-:Y:S02]  /*0e20*/  LEA.HI.X.SX32 R49, R43, R3, 0x1, P6 ;  /* 0x000000032b317211 */ /* 0x000fe400030f0eff */
[-C--:B------:R-:W-:Y:S01]  /*0e30*/  IADD3 R78, P0, PT, R79, R2.reuse, RZ ;  /* 0x000000024f4e7210 */ /* 0x080fe20007f1e0ff */
[----:B------:R-:W5:Y:S01]  /*0e40*/  LDG.E.U8 R19, desc[UR26][R32.64] ;  /* 0x0000001a20137981 */ /* 0x000f62000c1e1100 */
[----:B------:R-:W-:-:S02]  /*0e50*/  IADD3 R80, P1, PT, R81, R2, RZ ;  /* 0x0000000251507210 */ /* 0x000fc40007f3e0ff */
[-C--:B------:R-:W-:Y:S01]  /*0e60*/  IADD3 R114, P4, PT, R115, R2.reuse, RZ ;  /* 0x0000000273727210 */ /* 0x080fe20007f9e0ff */
[----:B------:R-:W5:Y:S01]  /*0e70*/  LDG.E.U8 R18, desc[UR26][R34.64] ;  /* 0x0000001a22127981 */ /* 0x000f62000c1e1100 */
[-C--:B------:R-:W-:Y:S02]  /*0e80*/  IADD3 R116, P5, PT, R117, R2.reuse, RZ ;  /* 0x0000000275747210 */ /* 0x080fe40007fbe0ff */
[-C--:B------:R-:W-:Y:S01]  /*0e90*/  IADD3 R38, P3, PT, R145, R2.reuse, RZ ;  /* 0x0000000291267210 */ /* 0x080fe20007f7e0ff */
[----:B------:R-:W5:Y:S01]  /*0ea0*/  LDG.E.U8 R17, desc[UR26][R28.64] ;  /* 0x0000001a1c117981 */ /* 0x000f62000c1e1100 */
[----:B------:R-:W-:Y:S02]  /*0eb0*/  IADD3 R62, P6, PT, R63, R2, RZ ;  /* 0x000000023f3e7210 */ /* 0x000fe40007fde0ff */
[-C--:B------:R-:W-:Y:S01]  /*0ec0*/  LEA.HI.X.SX32 R79, R79, R3.reuse, 0x1, P0 ;  /* 0x000000034f4f7211 */ /* 0x080fe200000f0eff */
        /* <DEDUP_REMOVED lines=9> */
[----:B------:R3:W5:Y:S01]  /*0f60*/  LDG.E.U8 R38, desc[UR26][R38.64] ;  /* 0x0000001a26267981 */ /* 0x000762000c1e1100 */
        /* <DEDUP_REMOVED lines=13> */
[----:B------:R-:W-:Y:S01]  /*1040*/  LEA.HI.X.SX32 R77, R77, R3, 0x1, P6 ;  /* 0x000000034d4d7211 */ /* 0x000fe200030f0eff */
[----:B------:R4:W5:Y:S01]  /*1050*/  LDG.E.U8 R40, desc[UR26][R40.64] ;  /* 0x0000001a28287981 */ /* 0x000962000c1e1100 */
[-C--:B------:R-:W-:Y:S02]  /*1060*/  IADD3 R106, P0, PT, R107, R2.reuse, RZ ;  /* 0x000000026b6a7210 */ /* 0x080fe40007f1e0ff */
[----:B------:R-:W-:Y:S01]  /*1070*/  IADD3 R108, P1, PT, R109, R2, RZ ;  /* 0x000000026d6c7210 */ /* 0x000fe20007f3e0ff */
[----:B------:R0:W5:Y:S01]  /*1080*/  LDG.E.U8 R42, desc[UR26][R42.64] ;  /* 0x0000001a2a2a7981 */ /* 0x000162000c1e1100 */
[----:B---3--:R-:W-:-:S02]  /*1090*/  LOP3.LUT R39, R176, 0x3f, RZ, 0xc0, !PT ;  /* 0x0000003fb0277812 */ /* 0x008fc400078ec0ff */
[-C--:B------:R-:W-:Y:S01]  /*10a0*/  LEA.HI.X.SX32 R55, R55, R3.reuse, 0x1, P2 ;  /* 0x0000000337377211 */ /* 0x080fe200010f0eff */
[----:B------:R-:W5:Y:S01]  /*10b0*/  LDG.E.U8 R27, desc[UR26][R58.64] ;  /* 0x0000001a3a1b7981 */ /* 0x000f62000c1e1100 */
[-C--:B------:R-:W-:Y:S02]  /*10c0*/  IADD3 R90, P6, PT, R91, R2.reuse, RZ ;  /* 0x000000025b5a7210 */ /* 0x080fe40007fde0ff */
[----:B------:R-:W-:Y:S01]  /*10d0*/  IADD3 R68, P2, PT, R69, R2, RZ ;  /* 0x0000000245447210 */ /* 0x000fe20007f5e0ff */
[----:B----4-:R-:W-:Y:S01]  /*10e0*/  IMAD R41, R136, UR11, RZ ;  /* 0x0000000b88297c24 */ /* 0x010fe2000f8e02ff */
[-C--:B------:R-:W-:Y:S01]  /*10f0*/  LEA.HI.X.SX32 R107, R107, R3.reuse, 0x1, P0 ;  /* 0x000000036b6b7211 */ /* 0x080fe200000f0eff */
[----:B0-----:R-:W-:Y:S01]  /*1100*/  IMAD R43, R39, UR4, RZ ;  /* 0x00000004272b7c24 */ /* 0x001fe2000f8e02ff */
[-C--:B------:R-:W-:Y:S01]  /*1110*/  LEA.HI.X.SX32 R109, R109, R3.reuse, 0x1, P1 ;  /* 0x000000036d6d7211 */ /* 0x080fe200008f0eff */
[----:B------:R-:W5:Y:S01]  /*1120*/  LDG.E.U8 R26, desc[UR26][R54.64] ;  /* 0x0000001a361a7981 */ /* 0x000f62000c1e1100 */
[----:B------:R-:W-:-:S02]  /*1130*/  LEA.HI.X.SX32 R91, R91, R3, 0x1, P6 ;  /* 0x000000035b5b7211 */ /* 0x000fc400030f0eff */
[-C--:B------:R-:W-:Y:S01]  /*1140*/  IADD3 R120, P0, PT, R121, R2.reuse, RZ ;  /* 0x0000000279787210 */ /* 0x080fe20007f1e0ff */
[----:B------:R-:W5:Y:S01]  /*1150*/  LDG.E.U8 R36, desc[UR26][R74.64] ;  /* 0x0000001a4a247981 */ /* 0x000f62000c1e1100 */
[-C--:B------:R-:W-:Y:S02]  /*1160*/  IADD3 R122, P1, PT, R123, R2.reuse, RZ ;  /* 0x000000027b7a7210 */ /* 0x080fe40007f3e0ff */
[-C--:B------:R-:W-:Y:S01]  /*1170*/  LEA.HI.X.SX32 R69, R69, R3.reuse, 0x1, P2 ;  /* 0x0000000345457211 */ /* 0x080fe200010f0eff */
[----:B------:R-:W5:Y:S01]  /*1180*/  LDG.E.U8 R15, desc[UR26][R2.64] ;  /* 0x0000001a020f7981 */ /* 0x000f62000c1e1100 */
[----:B------:R-:W-:Y:S02]  /*1190*/  IADD3 R104, P6, PT, R105, R2, RZ ;  /* 0x0000000269687210 */ /* 0x000fe40007fde0ff */
[-C--:B------:R-:W-:Y:S01]  /*11a0*/  LEA.HI.X.SX32 R121, R121, R3.reuse, 0x1, P0 ;  /* 0x0000000379797211 */ /* 0x080fe200000f0eff */
[----:B------:R0:W5:Y:S01]  /*11b0*/  LDG.E.U8 R32, desc[UR26][R68.64] ;  /* 0x0000001a44207981 */ /* 0x000162000c1e1100 */
[----:B------:R-:W-:-:S02]  /*11c0*/  LEA.HI.X.SX32 R123, R123, R3, 0x1, P1 ;  /* 0x000000037b7b7211 */ /* 0x000fc400008f0eff */
[----:B------:R-:W-:Y:S01]  /*11d0*/  IADD3 R82, P2, PT, R83, R2, RZ ;  /* 0x0000000253527210 */ /* 0x000fe20007f5e0ff */
[----:B------:R3:W5:Y:S01]  /*11e0*/  LDG.E.U8 R28, desc[UR26][R62.64] ;  /* 0x0000001a3e1c7981 */ /* 0x000762000c1e1100 */
[----:B------:R-:W-:Y:S02]  /*11f0*/  LEA.HI.X.SX32 R105, R105, R3, 0x1, P6 ;  /* 0x0000000369697211 */ /* 0x000fe400030f0eff */
[----:B--2---:R-:W-:Y:S01]  /*1200*/  IADD3 R39, P0, P1, R43, R50, R41 ;  /* 0x000000322b277210 */ /* 0x004fe2000791e029 */
[----:B------:R2:W5:Y:S01]  /*1210*/  LDG.E.U8 R13, desc[UR26][R140.64] ;  /* 0x0000001a8c0d7981 */ /* 0x000562000c1e1100 */
[----:B------:R-:W-:Y:S01]  /*1220*/  IADD3 R118, P6, PT, R119, R2, RZ ;  /* 0x0000000277767210 */ /* 0x000fe20007fde0ff */
[----:B0-----:R-:W-:Y:S01]  /*1230*/  IMAD R68, R137, 0x2, R66 ;  /* 0x0000000289447824 */ /* 0x001fe200078e0242 */
[----:B------:R-:W-:Y:S01]  /*1240*/  SHF.R.S32.HI R43, RZ, 0x1f, R43 ;  /* 0x0000001fff2b7819 */ /* 0x000fe2000001142b */
[----:B------:R0:W5:Y:S01]  /*1250*/  LDG.E.U8 R35, desc[UR26][R76.64] ;  /* 0x0000001a4c237981 */ /* 0x000162000c1e1100 */
[----:B------:R-:W-:-:S02]  /*1260*/  SHF.R.S32.HI R50, RZ, 0x1f, R41 ;  /* 0x0000001fff327819 */ /* 0x000fc40000011429 */
[-C--:B------:R-:W-:Y:S01]  /*1270*/  LEA.HI.X.SX32 R83, R83, R3.reuse, 0x1, P2 ;  /* 0x0000000353537211 */ /* 0x080fe200010f0eff */
[----:B------:R-:W-:Y:S01]  /*1280*/  IMAD R70, R137, 0x2, R68 ;  /* 0x0000000289467824 */ /* 0x000fe200078e0244 */
[-C--:B------:R-:W-:Y:S01]  /*1290*/  IADD3 R96, P2, PT, R97, R2.reuse, RZ ;  /* 0x0000000261607210 */ /* 0x080fe20007f5e0ff */
[----:B------:R4:W5:Y:S01]  /*12a0*/  LDG.E.U8 R12, desc[UR26][R138.64] ;  /* 0x0000001a8a0c7981 */ /* 0x000962000c1e1100 */
[----:B------:R-:W-:Y:S02]  /*12b0*/  LEA.HI.X.SX32 R119, R119, R3, 0x1, P6 ;  /* 0x0000000377777211 */ /* 0x000fe400030f0eff */
[----:B------:R-:W-:Y:S01]  /*12c0*/  IADD3.X R41, PT, PT, R43, R51, R50, P0, P1 ;  /* 0x000000332b297210 */ /* 0x000fe200007e2432 */
[----:B------:R-:W5:Y:S01]  /*12d0*/  LDG.E.U8 R14, desc[UR26][R142.64] ;  /* 0x0000001a8e0e7981 */ /* 0x000f62000c1e1100 */
[-C--:B------:R-:W-:Y:S02]  /*12e0*/  IADD3 R44, P6, PT, R151, R2.reuse, RZ ;  /* 0x00000002972c7210 */ /* 0x080fe40007fde0ff */
[----:B------:R-:W-:Y:S01]  /*12f0*/  LEA.HI R50, R176, 0xe, RZ, 0x1a ;  /* 0x0000000eb0327811 */ /* 0x000fe200078fd0ff */
[----:B------:R-:W-:Y:S01]  /*1300*/  IMAD R72, R137, 0x2, R70 ;  /* 0x0000000289487824 */ /* 0x000fe200078e0246 */
[----:B------:R-:W-:Y:S01]  /*1310*/  LEA.HI.X.SX32 R97, R97, R3, 0x1, P2 ;  /* 0x0000000361617211 */ /* 0x000fe200010f0eff */
[----:B------:R-:W5:Y:S01]  /*1320*/  LDG.E.U8 R37, desc[UR26][R78.64] ;  /* 0x0000001a4e257981 */ /* 0x000f62000c1e1100 */
[----:B------:R-:W-:Y:S01]  /*1330*/  IADD3 R110, P2, PT, R111, R2, RZ ;  /* 0x000000026f6e7210 */ /* 0x000fe20007f5e0ff */
[----:B------:R-:W-:Y:S01]  /*1340*/  IMAD R50, R50, R137, RZ ;  /* 0x0000008932327224 */ /* 0x000fe200078e02ff */
[----:B------:R-:W-:Y:S01]  /*1350*/  LEA.HI.X.SX32 R45, R151, R3, 0x1, P6 ;  /* 0x00000003972d7211 */ /* 0x000fe200030f0eff */
[----:B------:R-:W5:Y:S01]  /*1360*/  LDG.E.U8 R8, desc[UR26][R20.64] ;  /* 0x0000001a14087981 */ /* 0x000f62000c1e1100 */
[----:B------:R-:W-:-:S02]  /*1370*/  LEA.HI R52, R176, 0x1e, RZ, 0x1a ;  /* 0x0000001eb0347811 */ /* 0x000fc400078fd0ff */
[----:B------:R-:W-:Y:S01]  /*1380*/  LEA.HI R64, R176, 0x7e, RZ, 0x1a ;  /* 0x0000007eb0407811 */ /* 0x000fe200078fd0ff */
[----:B------:R-:W5:Y:S01]  /*1390*/  LDG.E.U8 R0, desc[UR26][R126.64] ;  /* 0x0000001a7e007981 */ /* 0x000f62000c1e1100 */
[----:B------:R-:W-:Y:S02]  /*13a0*/  IADD3 R152, P6, PT, R66, R39, RZ ;  /* 0x0000002742987210 */ /* 0x000fe40007fde0ff */
[C---:B------:R-:W-:Y:S01]  /*13b0*/  LEA.HI R54, R176.reuse, 0x2e, RZ, 0x1a ;  /* 0x0000002eb0367811 */ /* 0x040fe200078fd0ff */
[----:B------:R-:W5:Y:S01]  /*13c0*/  LDG.E.U8 R4, desc[UR26][R128.64] ;  /* 0x0000001a80047981 */ /* 0x000f62000c1e1100 */
[C---:B------:R-:W-:Y:S01]  /*13d0*/  LEA.HI R60, R176.reuse, 0x5e, RZ, 0x1a ;  /* 0x0000005eb03c7811 */ /* 0x040fe200078fd0ff */
[----:B------:R-:W-:Y:S01]  /*13e0*/  IMAD R74, R137, 0x2, R72 ;  /* 0x00000002894a7824 */ /* 0x000fe200078e0248 */
[----:B------:R-:W-:Y:S01]  /*13f0*/  LEA.HI R56, R176, 0x3e, RZ, 0x1a ;  /* 0x0000003eb0387811 */ /* 0x000fe200078fd0ff */
[----:B------:R-:W5:Y:S01]  /*1400*/  LDG.E.U8 R86, desc[UR26][R86.64] ;  /* 0x0000001a56567981 */ /* 0x000f62000c1e1100 */
[----:B------:R-:W-:-:S02]  /*1410*/  LEA.HI.X.SX32 R111, R111, R3, 0x1, P2 ;  /* 0x000000036f6f7211 */ /* 0x000fc400010f0eff */
[----:B------:R-:W-:Y:S01]  /*1420*/  LEA.HI R58, R176, 0x4e, RZ, 0x1a ;  /* 0x0000004eb03a7811 */ /* 0x000fe200078fd0ff */
[-C--:B------:R-:W-:Y:S01]  /*1430*/  IMAD R144, R64, R137.reuse, RZ ;  /* 0x0000008940907224 */ /* 0x080fe200078e02ff */
[----:B------:R-:W-:Y:S01]  /*1440*/  IADD3 R124, P2, PT, R125, R2, RZ ;  /* 0x000000027d7c7210 */ /* 0x000fe20007f5e0ff */
[----:B------:R-:W5:Y:S01]  /*1450*/  LDG.E.U8 R21, desc[UR26][R46.64] ;  /* 0x0000001a2e157981 */ /* 0x000f62000c1e1100 */
[----:B-1----:R-:W-:Y:S01]  /*1460*/  R2UR UR14, R132 ;  /* 0x00000000840e72ca */ /* 0x002fe200000e0000 */
[----:B------:R-:W-:Y:S01]  /*1470*/  IMAD R132, R52, R137, RZ ;  /* 0x0000008934847224 */ /* 0x000fe200078e02ff */
[----:B------:R-:W-:Y:S01]  /*1480*/  LEA.HI.X.SX32 R153, R66, R41, 0x1, P6 ;  /* 0x0000002942997211 */ /* 0x000fe200030f0eff */
[----:B------:R1:W5:Y:S01]  /*1490*/  LDG.E.U8 R2, desc[UR26][R134.64] ;  /* 0x0000001a86027981 */ /* 0x000362000c1e1100 */
[----:B---3--:R-:W-:Y:S01]  /*14a0*/  LEA.HI R62, R176, 0x6e, RZ, 0x1a ;  /* 0x0000006eb03e7811 */ /* 0x008fe200078fd0ff */
[----:B--2---:R-:W-:Y:S01]  /*14b0*/  IMAD R140, R60, R137, RZ ;  /* 0x000000893c8c7224 */ /* 0x004fe200078e02ff */
[----:B------:R-:W-:Y:S01]  /*14c0*/  IADD3 R248, P0, PT, R50, R39, RZ ;  /* 0x0000002732f87210 */ /* 0x000fe20007f1e0ff */
[----:B0-----:R-:W-:Y:S01]  /*14d0*/  IMAD R76, R137, 0x2, R74 ;  /* 0x00000002894c7824 */ /* 0x001fe200078e024a */
[----:B------:R-:W5:Y:S01]  /*14e0*/  LDG.E.U8 R20, desc[UR26][R48.64] ;  /* 0x0000001a30147981 */ /* 0x000f62000c1e1100 */
[----:B------:R-:W-:Y:S01]  /*14f0*/  IMAD R136, R56, R137, RZ ;  /* 0x0000008938887224 */ /* 0x000fe200078e02ff */
[----:B------:R-:W-:Y:S01]  /*1500*/  LEA.HI.X.SX32 R249, R50, R41, 0x1, P0 ;  /* 0x0000002932f97211 */ /* 0x000fe200000f0eff */
[----:B----4-:R-:W-:Y:S01]  /*1510*/  IMAD R138, R58, R137, RZ ;  /* 0x000000893a8a7224 */ /* 0x010fe200078e02ff */
[----:B------:R-:W-:Y:S01]  /*1520*/  LEA.HI.X.SX32 R125, R125, R3, 0x1, P2 ;  /* 0x000000037d7d7211 */ /* 0x000fe200010f0eff */
[-C--:B-1----:R-:W-:Y:S01]  /*1530*/  IMAD R134, R54, R137.reuse, RZ ;  /* 0x0000008936867224 */ /* 0x082fe200078e02ff */
[----:B------:R0:W-:Y:S01]  /*1540*/  STL.64 [R1+0x430], R152 ;  /* 0x0004309801007387 */ /* 0x0001e20000100a00 */
[----:B------:R-:W-:Y:S01]  /*1550*/  IMAD R142, R62, R137, RZ ;  /* 0x000000893e8e7224 */ /* 0x000fe200078e02ff */
[-C--:B------:R-:W-:Y:S01]  /*1560*/  IADD3 R244, P1, PT, R132, R39.reuse, RZ ;  /* 0x0000002784f47210 */ /* 0x080fe20007f3e0ff */
[----:B------:R-:W-:Y:S01]  /*1570*/  IMAD R78, R137, 0x2, R76 ;  /* 0x00000002894e7824 */ /* 0x000fe200078e024c */
[-C--:B------:R-:W-:Y:S01]  /*1580*/  IADD3 R242, P2, PT, R134, R39.reuse, RZ ;  /* 0x0000002786f27210 */ /* 0x080fe20007f5e0ff */
[----:B------:R1:W5:Y:S01]  /*1590*/  LDG.E.U8 R46, desc[UR26][R80.64] ;  /* 0x0000001a502e7981 */ /* 0x000362000c1e1100 */
[----:B------:R-:W-:-:S02]  /*15a0*/  IADD3 R236, P5, PT, R140, R39, RZ ;  /* 0x000000278cec7210 */ /* 0x000fc40007fbe0ff */
[-C--:B------:R-:W-:Y:S01]  /*15b0*/  IADD3 R240, P3, PT, R136, R39.reuse, RZ ;  /* 0x0000002788f07210 */ /* 0x080fe20007f7e0ff */
[----:B------:R2:W5:Y:S01]  /*15c0*/  LDG.E.U8 R47, desc[UR26][R82.64] ;  /* 0x0000001a522f7981 */ /* 0x000562000c1e1100 */
[----:B0-----:R-:W-:-:S03]  /*15d0*/  IADD3 R152, P0, PT, R144, R39, RZ ;  /* 0x0000002790987210 */ /* 0x001fc60007f1e0ff */
[----:B------:R0:W5:Y:S01]  /*15e0*/  LDG.E.U8 R48, desc[UR26][R84.64] ;  /* 0x0000001a54307981 */ /* 0x000162000c1e1100 */
[----:B------:R-:W-:Y:S01]  /*15f0*/  IADD3 R238, P4, PT, R138, R39, RZ ;  /* 0x000000278aee7210 */ /* 0x000fe20007f9e0ff */
[----:B-1----:R-:W-:Y:S01]  /*1600*/  IMAD R80, R137, 0x4, R78 ;  /* 0x0000000489507824 */ /* 0x002fe200078e024e */
[-C--:B------:R-:W-:Y:S01]  /*1610*/  LEA.HI.X.SX32 R245, R132, R41.reuse, 0x1, P1 ;  /* 0x0000002984f57211 */ /* 0x080fe200008f0eff */
[----:B------:R-:W5:Y:S01]  /*1620*/  LDG.E.U8 R88, desc[UR26][R88.64] ;  /* 0x0000001a58587981 */ /* 0x000f62000c1e1100 */
[----:B------:R-:W-:Y:S02]  /*1630*/  LEA.HI.X.SX32 R153, R144, R41, 0x1, P0 ;  /* 0x0000002990997211 */ /* 0x000fe400000f0eff */
[----:B------:R-:W-:Y:S01]  /*1640*/  IADD3 R234, P6, PT, R142, R39, RZ ;  /* 0x000000278eea7210 */ /* 0x000fe20007fde0ff */
[----:B------:R-:W5:Y:S01]  /*1650*/  LDG.E.U8 R90, desc[UR26][R90.64] ;  /* 0x0000001a5a5a7981 */ /* 0x000f62000c1e1100 */
[-C--:B------:R-:W-:Y:S02]  /*1660*/  LEA.HI.X.SX32 R243, R134, R41.reuse, 0x1, P2 ;  /* 0x0000002986f37211 */ /* 0x080fe400010f0eff */
[----:B------:R-:W-:Y:S01]  /*1670*/  LEA.HI.X.SX32 R237, R140, R41, 0x1, P5 ;  /* 0x000000298ced7211 */ /* 0x000fe200028f0eff */
[----:B------:R-:W5:Y:S01]  /*1680*/  LDG.E.U8 R92, desc[UR26][R92.64] ;  /* 0x0000001a5c5c7981 */ /* 0x000f62000c1e1100 */
[----:B------:R-:W-:-:S02]  /*1690*/  IADD3 R146, P0, PT, R68, R39, RZ ;  /* 0x0000002744927210 */ /* 0x000fc40007f1e0ff */
[----:B------:R-:W-:Y:S01]  /*16a0*/  LEA.HI.X.SX32 R241, R136, R41, 0x1, P3 ;  /* 0x0000002988f17211 */ /* 0x000fe200018f0eff */
[----:B------:R-:W5:Y:S01]  /*16b0*/  LDG.E.U8 R94, desc[UR26][R94.64] ;  /* 0x0000001a5e5e7981 */ /* 0x000f62000c1e1100 */
[----:B------:R-:W-:Y:S02]  /*16c0*/  IADD3 R140, P1, PT, R70, R39, RZ ;  /* 0x00000027468c7210 */ /* 0x000fe40007f3e0ff */
[-C--:B------:R-:W-:Y:S01]  /*16d0*/  LEA.HI.X.SX32 R239, R138, R41.reuse, 0x1, P4 ;  /* 0x000000298aef7211 */ /* 0x080fe200020f0eff */
[----:B------:R-:W-:Y:S01]  /*16e0*/  STL.64 [R1+0x3f8], R248 ;  /* 0x0003f8f801007387 */ /* 0x000fe20000100a00 */
[----:B--2---:R-:W-:Y:S01]  /*16f0*/  IMAD R82, R137, 0x2, R80 ;  /* 0x0000000289527824 */ /* 0x004fe200078e0250 */
[----:B------:R-:W-:Y:S02]  /*1700*/  LEA.HI.X.SX32 R235, R142, R41, 0x1, P6 ;  /* 0x000000298eeb7211 */ /* 0x000fe400030f0eff */
[----:B------:R-:W-:Y:S01]  /*1710*/  STL.64 [R1+0x3b8], R244 ;  /* 0x0003b8f401007387 */ /* 0x000fe20000100a00 */
[----:B------:R-:W-:-:S02]  /*1720*/  IADD3 R250, P2, PT, R72, R39, RZ ;  /* 0x0000002748fa7210 */ /* 0x000fc40007f5e0ff */
[-C--:B------:R-:W-:Y:S01]  /*1730*/  LEA.HI.X.SX32 R147, R68, R41.reuse, 0x1, P0 ;  /* 0x0000002944937211 */ /* 0x080fe200000f0eff */
[----:B------:R-:W-:Y:S01]  /*1740*/  STL.64 [R1+0x378], R242 ;  /* 0x000378f201007387 */ /* 0x000fe20000100a00 */
[----:B------:R-:W-:Y:S02]  /*1750*/  LEA.HI.X.SX32 R141, R70, R41, 0x1, P1 ;  /* 0x00000029468d7211 */ /* 0x000fe400008f0eff */
[-C--:B------:R-:W-:Y:S01]  /*1760*/  IADD3 R142, P0, PT, R74, R39.reuse, RZ ;  /* 0x000000274a8e7210 */ /* 0x080fe20007f1e0ff */
[----:B------:R-:W-:Y:S01]  /*1770*/  STL.64 [R1+0x338], R240 ;  /* 0x000338f001007387 */ /* 0x000fe20000100a00 */
[----:B------:R-:W-:Y:S01]  /*1780*/  IADD3 R134, P1, PT, R76, R39, RZ ;  /* 0x000000274c867210 */ /* 0x000fe20007f3e0ff */
[----:B0-----:R-:W-:Y:S01]  /*1790*/  IMAD R84, R137, 0x2, R82 ;  /* 0x0000000289547824 */ /* 0x001fe200078e0252 */
[-C--:B------:R-:W-:Y:S01]  /*17a0*/  LEA.HI.X.SX32 R251, R72, R41.reuse, 0x1, P2 ;  /* 0x0000002948fb7211 */ /* 0x080fe200010f0eff */
[----:B------:R-:W-:Y:S01]  /*17b0*/  STL.64 [R1+0x2f8], R238 ;  /* 0x0002f8ee01007387 */ /* 0x000fe20000100a00 */
[----:B------:R-:W-:-:S03]  /*17c0*/  LEA.HI.X.SX32 R143, R74, R41, 0x1, P0 ;  /* 0x000000294a8f7211 */ /* 0x000fc600000f0eff */
[----:B------:R-:W-:Y:S01]  /*17d0*/  STL.64 [R1+0x2b8], R236 ;  /* 0x0002b8ec01007387 */ /* 0x000fe20000100a00 */
[----:B------:R-:W-:-:S03]  /*17e0*/  LEA.HI.X.SX32 R135, R76, R41, 0x1, P1 ;  /* 0x000000294c877211 */ /* 0x000fc600008f0eff */
[----:B------:R-:W-:Y:S01]  /*17f0*/  STL.64 [R1+0x278], R234 ;  /* 0x000278ea01007387 */ /* 0x000fe20000100a00 */
[-C--:B------:R-:W-:Y:S01]  /*1800*/  IADD3 R138, P2, PT, R78, R39.reuse, RZ ;  /* 0x000000274e8a7210 */ /* 0x080fe20007f5e0ff */
[----:B------:R-:W-:Y:S02]  /*1810*/  IMAD R126, R137, 0x2, R84 ;  /* 0x00000002897e7824 */ /* 0x000fe400078e0254 */
[----:B------:R-:W-:Y:S01]  /*1820*/  STL.64 [R1+0x238], R152 ;  /* 0x0002389801007387 */ /* 0x000fe20000100a00 */
[----:B------:R-:W-:-:S03]  /*1830*/  IADD3 R144, P0, PT, R80, R39, RZ ;  /* 0x0000002750907210 */ /* 0x000fc60007f1e0ff */
[----:B------:R-:W-:Y:S01]  /*1840*/  STL.64 [R1+0x428], R146 ;  /* 0x0004289201007387 */ /* 0x000fe20000100a00 */
[----:B------:R-:W-:-:S03]  /*1850*/  LEA.HI.X.SX32 R139, R78, R41, 0x1, P2 ;  /* 0x000000294e8b7211 */ /* 0x000fc600010f0eff */
[----:B------:R-:W-:Y:S01]  /*1860*/  STL.64 [R1+0x420], R140 ;  /* 0x0004208c01007387 */ /* 0x000fe20000100a00 */
[----:B------:R-:W-:-:S03]  /*1870*/  IMAD R128, R137, 0x2, R126 ;  /* 0x0000000289807824 */ /* 0x000fc600078e027e */
[----:B------:R-:W-:Y:S04]  /*1880*/  STL.64 [R1+0x418], R250 ;  /* 0x000418fa01007387 */ /* 0x000fe80000100a00 */
[----:B------:R0:W-:Y:S01]  /*1890*/  STL.64 [R1+0x410], R142 ;  /* 0x0004108e01007387 */ /* 0x0001e20000100a00 */
[----:B------:R-:W-:-:S03]  /*18a0*/  LEA.HI.X.SX32 R145, R80, R41, 0x1, P0 ;  /* 0x0000002950917211 */ /* 0x000fc600000f0eff */
[----:B------:R1:W-:Y:S01]  /*18b0*/  STL.64 [R1+0x408], R134 ;  /* 0x0004088601007387 */ /* 0x0003e20000100a00 */
[----:B------:R-:W-:-:S03]  /*18c0*/  IADD3 R246, P0, PT, R126, R39, RZ ;  /* 0x000000277ef67210 */ /* 0x000fc60007f1e0ff */
[----:B------:R-:W5:Y:S01]  /*18d0*/  LDG.E.U8 R96, desc[UR26][R96.64] ;  /* 0x0000001a60607981 */ /* 0x000f62000c1e1100 */
[----:B0-----:R-:W-:-:S03]  /*18e0*/  IADD3 R142, P1, PT, R82, R39, RZ ;  /* 0x00000027528e7210 */ /* 0x001fc60007f3e0ff */
[----:B------:R-:W5:Y:S01]  /*18f0*/  LDG.E.U8 R98, desc[UR26][R98.64] ;  /* 0x0000001a62627981 */ /* 0x000f62000c1e1100 */
[----:B-1----:R-:W-:-:S03]  /*1900*/  IADD3 R134, P2, PT, R84, R39, RZ ;  /* 0x0000002754867210 */ /* 0x002fc60007f5e0ff */
[----:B------:R-:W5:Y:S01]  /*1910*/  LDG.E.U8 R100, desc[UR26][R100.64] ;  /* 0x0000001a64647981 */ /* 0x000f62000c1e1100 */
[-C--:B------:R-:W-:Y:S02]  /*1920*/  LEA.HI.X.SX32 R143, R82, R41.reuse, 0x1, P1 ;  /* 0x00000029528f7211 */ /* 0x080fe400008f0eff */
[----:B------:R-:W-:Y:S01]  /*1930*/  LEA.HI.X.SX32 R135, R84, R41, 0x1, P2 ;  /* 0x0000002954877211 */ /* 0x000fe200010f0eff */
[----:B------:R-:W-:Y:S01]  /*1940*/  STL.64 [R1+0x400], R138 ;  /* 0x0004008a01007387 */ /* 0x000fe20000100a00 */
[----:B------:R-:W-:-:S03]  /*1950*/  IADD3 R80, P1, PT, R128, R39, RZ ;  /* 0x0000002780507210 */ /* 0x000fc60007f3e0ff */
[----:B------:R0:W-:Y:S01]  /*1960*/  STL.64 [R1+0x3f0], R144 ;  /* 0x0003f09001007387 */ /* 0x0001e20000100a00 */
[----:B------:R-:W-:-:S03]  /*1970*/  LEA.HI.X.SX32 R247, R126, R41, 0x1, P0 ;  /* 0x000000297ef77211 */ /* 0x000fc600000f0eff */
[----:B------:R1:W-:Y:S04]  /*1980*/  STL.64 [R1+0x3e8], R142 ;  /* 0x0003e88e01007387 */ /* 0x0003e80000100a00 */
[----:B------:R-:W-:Y:S04]  /*1990*/  STL.64 [R1+0x3e0], R134 ;  /* 0x0003e08601007387 */ /* 0x000fe80000100a00 */
[----:B------:R2:W-:Y:S04]  /*19a0*/  STL [R1+0x3d0], R80 ;  /* 0x0003d05001007387 */ /* 0x0005e80000100800 */
[----:B------:R-:W3:Y:S04]  /*19b0*/  LDL.64 R126, [R1+0x3d0] ;  /* 0x0003d000017e7983 */ /* 0x000ee80000100a00 */
[----:B------:R-:W5:Y:S04]  /*19c0*/  LDG.E.U8 R102, desc[UR26][R102.64] ;  /* 0x0000001a66667981 */ /* 0x000f68000c1e1100 */
        /* <DEDUP_REMOVED lines=11> */
[----:B------:R4:W5:Y:S04]  /*1a80*/  LDG.E.U8 R3, desc[UR26][R130.64] ;  /* 0x0000001a82037981 */ /* 0x000968000c1e1100 */
[----:B------:R0:W5:Y:S01]  /*1a90*/  LDG.E.U8 R44, desc[UR26][R44.64] ;  /* 0x0000001a2c2c7981 */ /* 0x000162000c1e1100 */
[----:B----4-:R-:W-:-:S04]  /*1aa0*/  IMAD R130, R137, 0x2, R128 ;  /* 0x0000000289827824 */ /* 0x010fc800078e0280 */
[----:B------:R-:W-:-:S04]  /*1ab0*/  IMAD R52, R137, 0x2, R130 ;  /* 0x0000000289347824 */ /* 0x000fc800078e0282 */
        /* <DEDUP_REMOVED lines=14> */
[----:B------:R-:W-:Y:S01]  /*1ba0*/  IMAD R78, R137, 0x4, R76 ;  /* 0x00000004894e7824 */ /* 0x000fe200078e024c */
[-C--:B------:R-:W-:Y:S02]  /*1bb0*/  IADD3 R150, P0, PT, R52, R39.reuse, RZ ;  /* 0x0000002734967210 */ /* 0x080fe40007f1e0ff */
[----:B0-----:R-:W-:Y:S02]  /*1bc0*/  IADD3 R144, P2, PT, R130, R39, RZ ;  /* 0x0000002782907210 */ /* 0x001fe40007f5e0ff */
[-C--:B------:R-:W-:Y:S02]  /*1bd0*/  LEA.HI.X.SX32 R151, R52, R41.reuse, 0x1, P0 ;  /* 0x0000002934977211 */ /* 0x080fe400000f0eff */
[----:B------:R-:W-:Y:S02]  /*1be0*/  LEA.HI.X.SX32 R145, R130, R41, 0x1, P2 ;  /* 0x0000002982917211 */ /* 0x000fe400010f0eff */
[-C--:B-1----:R-:W-:Y:S02]  /*1bf0*/  IADD3 R142, P2, PT, R56, R39.reuse, RZ ;  /* 0x00000027388e7210 */ /* 0x082fe40007f5e0ff */
[----:B------:R-:W-:-:S02]  /*1c00*/  IADD3 R148, P0, PT, R58, R39, RZ ;  /* 0x000000273a947210 */ /* 0x000fc40007f1e0ff */
[-C--:B------:R-:W-:Y:S02]  /*1c10*/  LEA.HI.X.SX32 R143, R56, R41.reuse, 0x1, P2 ;  /* 0x00000029388f7211 */ /* 0x080fe400010f0eff */
[----:B------:R-:W-:Y:S02]  /*1c20*/  LEA.HI.X.SX32 R149, R58, R41, 0x1, P0 ;  /* 0x000000293a957211 */ /* 0x000fe400000f0eff */
[----:B------:R-:W-:-:S04]  /*1c30*/  IADD3 R230, P0, PT, R50, R39, RZ ;  /* 0x0000002732e67210 */ /* 0x000fc80007f1e0ff */
[----:B------:R-:W-:Y:S02]  /*1c40*/  LEA.HI.X.SX32 R231, R50, R41, 0x1, P0 ;  /* 0x0000002932e77211 */ /* 0x000fe400000f0eff */
[----:B------:R-:W-:-:S04]  /*1c50*/  IADD3 R232, P2, PT, R62, R39, RZ ;  /* 0x000000273ee87210 */ /* 0x000fc80007f5e0ff */
[----:B------:R-:W-:Y:S02]  /*1c60*/  LEA.HI.X.SX32 R233, R62, R41, 0x1, P2 ;  /* 0x000000293ee97211 */ /* 0x000fe400010f0eff */
[-C--:B------:R-:W-:Y:S02]  /*1c70*/  IADD3 R226, P2, PT, R66, R39.reuse, RZ ;  /* 0x0000002742e27210 */ /* 0x080fe40007f5e0ff */
[----:B------:R-:W-:Y:S02]  /*1c80*/  IADD3 R224, P0, PT, R132, R39, RZ ;  /* 0x0000002784e07210 */ /* 0x000fe40007f1e0ff */
[-C--:B------:R-:W-:Y:S02]  /*1c90*/  LEA.HI.X.SX32 R227, R66, R41.reuse, 0x1, P2 ;  /* 0x0000002942e37211 */ /* 0x080fe400010f0eff */
[----:B------:R-:W-:Y:S02]  /*1ca0*/  LEA.HI.X.SX32 R225, R132, R41, 0x1, P0 ;  /* 0x0000002984e17211 */ /* 0x000fe400000f0eff */
[----:B------:R-:W-:-:S02]  /*1cb0*/  IADD3 R220, P0, PT, R72, R39, RZ ;  /* 0x0000002748dc7210 */ /* 0x000fc40007f1e0ff */
[----:B------:R-:W-:Y:S02]  /*1cc0*/  IADD3 R162, P2, PT, R70, R39, RZ ;  /* 0x0000002746a27210 */ /* 0x000fe40007f5e0ff */
[----:B------:R-:W-:Y:S02]  /*1cd0*/  LEA.HI.X.SX32 R221, R72, R41, 0x1, P0 ;  /* 0x0000002948dd7211 */ /* 0x000fe400000f0eff */
[----:B------:R-:W-:Y:S02]  /*1ce0*/  IADD3 R214, P0, PT, R78, R39, RZ ;  /* 0x000000274ed67210 */ /* 0x000fe40007f1e0ff */
[-C--:B------:R-:W-:Y:S02]  /*1cf0*/  LEA.HI.X.SX32 R163, R70, R41.reuse, 0x1, P2 ;  /* 0x0000002946a37211 */ /* 0x080fe400010f0eff */
[----:B------:R-:W-:Y:S02]  /*1d00*/  LEA.HI.X.SX32 R215, R78, R41, 0x1, P0 ;  /* 0x000000294ed77211 */ /* 0x000fe400000f0eff */
[----:B------:R-:W-:-:S04]  /*1d10*/  IADD3 R216, P2, PT, R76, R39, RZ ;  /* 0x000000274cd87210 */ /* 0x000fc80007f5e0ff */
[-C--:B------:R-:W-:Y:S01]  /*1d20*/  LEA.HI.X.SX32 R217, R76, R41.reuse, 0x1, P2 ;  /* 0x000000294cd97211 */ /* 0x080fe200010f0eff */
[----:B------:R0:W-:Y:S01]  /*1d30*/  STL.64 [R1+0x3d8], R246 ;  /* 0x0003d8f601007387 */ /* 0x0001e20000100a00 */
[----:B---3--:R-:W-:Y:S02]  /*1d40*/  IMAD.MOV.U32 R126, RZ, RZ, R80 ;  /* 0x000000ffff7e7224 */ /* 0x008fe400078e0050 */
[----:B--2---:R-:W-:Y:S01]  /*1d50*/  IMAD R80, R137, 0x2, R78 ;  /* 0x0000000289507824 */ /* 0x004fe200078e024e */
[----:B------:R-:W-:-:S03]  /*1d60*/  LEA.HI.X.SX32 R127, R128, R41, 0x1, P1 ;  /* 0x00000029807f7211 */ /* 0x000fc600008f0eff */
[----:B------:R-:W-:Y:S01]  /*1d70*/  IMAD R82, R137, 0x2, R80 ;  /* 0x0000000289527824 */ /* 0x000fe200078e0250 */
[----:B------:R-:W-:-:S03]  /*1d80*/  IADD3 R84, P1, PT, R54, R39, RZ ;  /* 0x0000002736547210 */ /* 0x000fc60007f3e0ff */
[----:B------:R-:W-:Y:S01]  /*1d90*/  IMAD R52, R137, 0x2, R82 ;  /* 0x0000000289347824 */ /* 0x000fe200078e0252 */
[----:B------:R-:W-:-:S03]  /*1da0*/  LEA.HI.X.SX32 R85, R54, R41, 0x1, P1 ;  /* 0x0000002936557211 */ /* 0x000fc600008f0eff */
[----:B------:R-:W-:-:S04]  /*1db0*/  IMAD R54, R137, 0x2, R52 ;  /* 0x0000000289367824 */ /* 0x000fc800078e0234 */
[----:B------:R-:W-:Y:S01]  /*1dc0*/  IMAD R56, R137, 0x2, R54 ;  /* 0x0000000289387824 */ /* 0x000fe200078e0236 */
[----:B------:R-:W-:-:S03]  /*1dd0*/  IADD3 R164, P1, PT, R60, R39, RZ ;  /* 0x000000273ca47210 */ /* 0x000fc60007f3e0ff */
[----:B------:R-:W-:Y:S01]  /*1de0*/  IMAD R58, R137, 0x2, R56 ;  /* 0x00000002893a7824 */ /* 0x000fe200078e0238 */
[----:B------:R-:W-:-:S03]  /*1df0*/  LEA.HI.X.SX32 R165, R60, R41, 0x1, P1 ;  /* 0x000000293ca57211 */ /* 0x000fc600008f0eff */
        /* <DEDUP_REMOVED lines=10> */
[C---:B------:R-:W-:Y:S01]  /*1ea0*/  IMAD R68, R137.reuse, 0x2, R66 ;  /* 0x0000000289447824 */ /* 0x040fe200078e0242 */
[----:B------:R-:W-:Y:S02]  /*1eb0*/  LEA.HI.X.SX32 R219, R74, R41, 0x1, P1 ;  /* 0x000000294adb7211 */ /* 0x000fe400008f0eff */
[-C--:B------:R-:W-:Y:S01]  /*1ec0*/  IADD3 R212, P1, PT, R80, R39.reuse, RZ ;  /* 0x0000002750d47210 */ /* 0x080fe20007f3e0ff */
[C---:B------:R-:W-:Y:S01]  /*1ed0*/  IMAD R70, R137.reuse, 0x2, R68 ;  /* 0x0000000289467824 */ /* 0x040fe200078e0244 */
[----:B------:R-:W-:Y:S02]  /*1ee0*/  IADD3 R160, P0, PT, R52, R39, RZ ;  /* 0x0000002734a07210 */ /* 0x000fe40007f1e0ff */
[----:B------:R-:W-:Y:S01]  /*1ef0*/  LEA.HI.X.SX32 R213, R80, R41, 0x1, P1 ;  /* 0x0000002950d57211 */ /* 0x000fe200008f0eff */
[C---:B------:R-:W-:Y:S01]  /*1f00*/  IMAD R72, R137.reuse, 0x4, R70 ;  /* 0x0000000489487824 */ /* 0x040fe200078e0246 */
[----:B------:R-:W-:Y:S02]  /*1f10*/  IADD3 R208, P1, PT, R54, R39, RZ ;  /* 0x0000002736d07210 */ /* 0x000fe40007f3e0ff */
[----:B------:R-:W-:Y:S01]  /*1f20*/  LEA.HI.X.SX32 R161, R52, R41, 0x1, P0 ;  /* 0x0000002934a17211 */ /* 0x000fe200000f0eff */
[----:B------:R-:W-:Y:S01]  /*1f30*/  IMAD R52, R137, 0x2, R72 ;  /* 0x0000000289347824 */ /* 0x000fe200078e0248 */
[----:B------:R-:W-:-:S02]  /*1f40*/  IADD3 R210, P2, PT, R82, R39, RZ ;  /* 0x0000002752d27210 */ /* 0x000fc40007f5e0ff */
[----:B------:R-:W-:Y:S01]  /*1f50*/  LEA.HI.X.SX32 R209, R54, R41, 0x1, P1 ;  /* 0x0000002936d17211 */ /* 0x000fe200008f0eff */
[C---:B------:R-:W-:Y:S01]  /*1f60*/  IMAD R54, R137.reuse, 0x2, R52 ;  /* 0x0000000289367824 */ /* 0x040fe200078e0234 */
[----:B------:R-:W-:Y:S02]  /*1f70*/  IADD3 R202, P1, PT, R50, R39, RZ ;  /* 0x0000002732ca7210 */ /* 0x000fe40007f3e0ff */
[----:B------:R-:W-:Y:S02]  /*1f80*/  LEA.HI.X.SX32 R211, R82, R41, 0x1, P2 ;  /* 0x0000002952d37211 */ /* 0x000fe400010f0eff */
[----:B------:R-:W-:Y:S02]  /*1f90*/  IADD3 R206, P2, PT, R56, R39, RZ ;  /* 0x0000002738ce7210 */ /* 0x000fe40007f5e0ff */
[-C--:B------:R-:W-:Y:S01]  /*1fa0*/  LEA.HI.X.SX32 R203, R50, R41.reuse, 0x1, P1 ;  /* 0x0000002932cb7211 */ /* 0x080fe200008f0eff */
[----:B------:R-:W-:Y:S01]  /*1fb0*/  IMAD R50, R137, 0x2, R54 ;  /* 0x0000000289327824 */ /* 0x000fe200078e0236 */
[----:B------:R-:W-:-:S02]  /*1fc0*/  LEA.HI.X.SX32 R207, R56, R41, 0x1, P2 ;  /* 0x0000002938cf7211 */ /* 0x000fc400010f0eff */
[-C--:B------:R-:W-:Y:S01]  /*1fd0*/  IADD3 R204, P0, PT, R58, R39.reuse, RZ ;  /* 0x000000273acc7210 */ /* 0x080fe20007f1e0ff */
[C---:B------:R-:W-:Y:S01]  /*1fe0*/  IMAD R56, R137.reuse, 0x2, R50 ;  /* 0x0000000289387824 */ /* 0x040fe200078e0232 */
[----:B------:R-:W-:Y:S02]  /*1ff0*/  IADD3 R200, P2, PT, R60, R39, RZ ;  /* 0x000000273cc87210 */ /* 0x000fe40007f5e0ff */
[-C--:B------:R-:W-:Y:S01]  /*2000*/  LEA.HI.X.SX32 R205, R58, R41.reuse, 0x1, P0 ;  /* 0x000000293acd7211 */ /* 0x080fe200000f0eff */
[C---:B------:R-:W-:Y:S01]  /*2010*/  IMAD R58, R137.reuse, 0x2, R56 ;  /* 0x00000002893a7824 */ /* 0x040fe200078e0238 */
[----:B------:R-:W-:Y:S01]  /*2020*/  LEA.HI.X.SX32 R201, R60, R41, 0x1, P2 ;  /* 0x000000293cc97211 */ /* 0x000fe200010f0eff */
[----:B------:R0:W-:Y:S01]  /*2030*/  STL [R1+0x3d4], R127 ;  /* 0x0003d47f01007387 */ /* 0x0001e20000100800 */
[-C--:B------:R-:W-:Y:S01]  /*2040*/  IADD3 R198, P2, PT, R66, R39.reuse, RZ ;  /* 0x0000002742c67210 */ /* 0x080fe20007f5e0ff */
[----:B------:R-:W-:Y:S01]  /*2050*/  IMAD R60, R137, 0x2, R58 ;  /* 0x00000002893c7824 */ /* 0x000fe200078e023a */
[----:B------:R-:W-:Y:S01]  /*2060*/  IADD3 R178, P0, PT, R62, R39, RZ ;  /* 0x000000273eb27210 */ /* 0x000fe20007f1e0ff */
[----:B------:R0:W-:Y:S01]  /*2070*/  STL.64 [R1+0x3c8], R144 ;  /* 0x0003c89001007387 */ /* 0x0001e20000100a00 */
[----:B------:R-:W-:-:S03]  /*2080*/  LEA.HI.X.SX32 R199, R66, R41, 0x1, P2 ;  /* 0x0000002942c77211 */ /* 0x000fc600010f0eff */
[----:B------:R0:W-:Y:S01]  /*2090*/  STL.64 [R1+0x3c0], R150 ;  /* 0x0003c09601007387 */ /* 0x0001e20000100a00 */
[----:B------:R-:W-:-:S03]  /*20a0*/  IADD3 R196, P2, PT, R72, R39, RZ ;  /* 0x0000002748c47210 */ /* 0x000fc60007f5e0ff */
[----:B------:R0:W-:Y:S01]  /*20b0*/  STL.64 [R1+0x3b0], R84 ;  /* 0x0003b05401007387 */ /* 0x0001e20000100a00 */
[----:B------:R-:W-:Y:S02]  /*20c0*/  IADD3 R158, P1, PT, R64, R39, RZ ;  /* 0x00000027409e7210 */ /* 0x000fe40007f3e0ff */
[----:B------:R-:W-:Y:S01]  /*20d0*/  LEA.HI.X.SX32 R179, R62, R41, 0x1, P0 ;  /* 0x000000293eb37211 */ /* 0x000fe200000f0eff */
[----:B------:R0:W-:Y:S01]  /*20e0*/  STL.64 [R1+0x3a8], R142 ;  /* 0x0003a88e01007387 */ /* 0x0001e20000100a00 */
[----:B------:R-:W-:-:S03]  /*20f0*/  IMAD R62, R137, 0x4, R60 ;  /* 0x00000004893e7824 */ /* 0x000fc600078e023c */
[----:B------:R0:W-:Y:S01]  /*2100*/  STL.64 [R1+0x3a0], R148 ;  /* 0x0003a09401007387 */ /* 0x0001e20000100a00 */
[----:B------:R-:W-:-:S03]  /*2110*/  IADD3 R188, P0, PT, R68, R39, RZ ;  /* 0x0000002744bc7210 */ /* 0x000fc60007f1e0ff */
[----:B------:R0:W-:Y:S01]  /*2120*/  STL.64 [R1+0x398], R164 ;  /* 0x000398a401007387 */ /* 0x0001e20000100a00 */
[----:B------:R-:W-:-:S03]  /*2130*/  LEA.HI.X.SX32 R197, R72, R41, 0x1, P2 ;  /* 0x0000002948c57211 */ /* 0x000fc600010f0eff */
[----:B------:R0:W-:Y:S01]  /*2140*/  STL.64 [R1+0x390], R232 ;  /* 0x000390e801007387 */ /* 0x0001e20000100a00 */
[----:B------:R-:W-:Y:S01]  /*2150*/  LEA.HI.X.SX32 R159, R64, R41, 0x1, P1 ;  /* 0x00000029409f7211 */ /* 0x000fe200008f0eff */
[----:B------:R-:W-:Y:S01]  /*2160*/  IMAD R64, R137, 0x2, R62 ;  /* 0x0000000289407824 */ /* 0x000fe200078e023e */
[-C--:B------:R-:W-:Y:S01]  /*2170*/  IADD3 R156, P2, PT, R50, R39.reuse, RZ ;  /* 0x00000027329c7210 */ /* 0x080fe20007f5e0ff */
[----:B------:R0:W-:Y:S01]  /*2180*/  STL.64 [R1+0x388], R230 ;  /* 0x000388e601007387 */ /* 0x0001e20000100a00 */
[----:B------:R-:W-:-:S03]  /*2190*/  IADD3 R174, P1, PT, R70, R39, RZ ;  /* 0x0000002746ae7210 */ /* 0x000fc60007f3e0ff */
[----:B------:R0:W-:Y:S01]  /*21a0*/  STL.64 [R1+0x380], R228 ;  /* 0x000380e401007387 */ /* 0x0001e20000100a00 */
[----:B------:R-:W-:-:S03]  /*21b0*/  LEA.HI.X.SX32 R189, R68, R41, 0x1, P0 ;  /* 0x0000002944bd7211 */ /* 0x000fc600000f0eff */
[----:B------:R0:W-:Y:S01]  /*21c0*/  STL.64 [R1+0x370], R226 ;  /* 0x000370e201007387 */ /* 0x0001e20000100a00 */
[----:B------:R-:W-:-:S03]  /*21d0*/  IADD3 R186, P0, PT, R52, R39, RZ ;  /* 0x0000002734ba7210 */ /* 0x000fc60007f1e0ff */
[----:B------:R0:W-:Y:S01]  /*21e0*/  STL.64 [R1+0x368], R224 ;  /* 0x000368e001007387 */ /* 0x0001e20000100a00 */
[-C--:B------:R-:W-:Y:S01]  /*21f0*/  LEA.HI.X.SX32 R157, R50, R41.reuse, 0x1, P2 ;  /* 0x00000029329d7211 */ /* 0x080fe200010f0eff */
[----:B------:R-:W-:Y:S02]  /*2200*/  IMAD R50, R137, 0x2, R64 ;  /* 0x0000000289327824 */ /* 0x000fe400078e0240 */
[----:B------:R0:W-:Y:S01]  /*2210*/  STL.64 [R1+0x360], R222 ;  /* 0x000360de01007387 */ /* 0x0001e20000100a00 */
[----:B------:R-:W-:-:S03]  /*2220*/  LEA.HI.X.SX32 R175, R70, R41, 0x1, P1 ;  /* 0x0000002946af7211 */ /* 0x000fc600008f0eff */
[----:B------:R0:W-:Y:S01]  /*2230*/  STL.64 [R1+0x358], R162 ;  /* 0x000358a201007387 */ /* 0x0001e20000100a00 */
[----:B------:R-:W-:-:S03]  /*2240*/  IADD3 R172, P1, PT, R54, R39, RZ ;  /* 0x0000002736ac7210 */ /* 0x000fc60007f3e0ff */
[----:B------:R0:W-:Y:S01]  /*2250*/  STL.64 [R1+0x350], R220 ;  /* 0x000350dc01007387 */ /* 0x0001e20000100a00 */
[----:B------:R-:W-:-:S03]  /*2260*/  LEA.HI.X.SX32 R187, R52, R41, 0x1, P0 ;  /* 0x0000002934bb7211 */ /* 0x000fc600000f0eff */
[----:B------:R0:W-:Y:S01]  /*2270*/  STL.64 [R1+0x348], R218 ;  /* 0x000348da01007387 */ /* 0x0001e20000100a00 */
[----:B------:R-:W-:-:S03]  /*2280*/  IMAD R52, R137, 0x2, R50 ;  /* 0x0000000289347824 */ /* 0x000fc600078e0232 */
[----:B------:R0:W-:Y:S01]  /*2290*/  STL.64 [R1+0x340], R216 ;  /* 0x000340d801007387 */ /* 0x0001e20000100a00 */
[----:B------:R-:W-:-:S03]  /*22a0*/  IADD3 R170, P2, PT, R60, R39, RZ ;  /* 0x000000273caa7210 */ /* 0x000fc60007f5e0ff */
[----:B------:R0:W-:Y:S01]  /*22b0*/  STL.64 [R1+0x330], R214 ;  /* 0x000330d601007387 */ /* 0x0001e20000100a00 */
[----:B------:R-:W-:-:S03]  /*22c0*/  LEA.HI.X.SX32 R173, R54, R41, 0x1, P1 ;  /* 0x0000002936ad7211 */ /* 0x000fc600008f0eff */
[----:B------:R0:W-:Y:S01]  /*22d0*/  STL.64 [R1+0x328], R212 ;  /* 0x000328d401007387 */ /* 0x0001e20000100a00 */
[----:B------:R-:W-:-:S03]  /*22e0*/  IADD3 R194, P0, PT, R56, R39, RZ ;  /* 0x0000002738c27210 */ /* 0x000fc60007f1e0ff */
[----:B------:R0:W-:Y:S01]  /*22f0*/  STL.64 [R1+0x320], R210 ;  /* 0x000320d201007387 */ /* 0x0001e20000100a00 */
[----:B------:R-:W-:-:S03]  /*2300*/  IMAD R54, R137, 0x2, R52 ;  /* 0x0000000289367824 */ /* 0x000fc600078e0234 */
[----:B------:R0:W-:Y:S01]  /*2310*/  STL.64 [R1+0x318], R160 ;  /* 0x000318a001007387 */ /* 0x0001e20000100a00 */
[----:B------:R-:W-:-:S03]  /*2320*/  IADD3 R184, P1, PT, R58, R39, RZ ;  /* 0x000000273ab87210 */ /* 0x000fc60007f3e0ff */
[----:B------:R0:W-:Y:S01]  /*2330*/  STL.64 [R1+0x310], R208 ;  /* 0x000310d001007387 */ /* 0x0001e20000100a00 */
[----:B------:R-:W-:-:S03]  /*2340*/  LEA.HI.X.SX32 R171, R60, R41, 0x1, P2 ;  /* 0x000000293cab7211 */ /* 0x000fc600010f0eff */
[----:B------:R0:W-:Y:S01]  /*2350*/  STL.64 [R1+0x308], R206 ;  /* 0x000308ce01007387 */ /* 0x0001e20000100a00 */
[----:B------:R-:W-:-:S03]  /*2360*/  LEA.HI.X.SX32 R195, R56, R41, 0x1, P0 ;  /* 0x0000002938c37211 */ /* 0x000fc600000f0eff */
[----:B------:R0:W-:Y:S01]  /*2370*/  STL.64 [R1+0x300], R204 ;  /* 0x000300cc01007387 */ /* 0x0001e20000100a00 */
[----:B------:R-:W-:Y:S01]  /*2380*/  IADD3 R168, P2, PT, R50, R39, RZ ;  /* 0x0000002732a87210 */ /* 0x000fe20007f5e0ff */
[----:B------:R-:W-:Y:S02]  /*2390*/  IMAD R56, R137, 0x2, R54 ;  /* 0x0000000289387824 */ /* 0x000fe400078e0236 */
[----:B------:R0:W-:Y:S01]  /*23a0*/  STL.64 [R1+0x2f0], R202 ;  /* 0x0002f0ca01007387 */ /* 0x0001e20000100a00 */
[----:B------:R-:W-:-:S03]  /*23b0*/  LEA.HI.X.SX32 R185, R58, R41, 0x1, P1 ;  /* 0x000000293ab97211 */ /* 0x000fc600008f0eff */
[----:B------:R0:W-:Y:S01]  /*23c0*/  STL.64 [R1+0x2e8], R200 ;  /* 0x0002e8c801007387 */ /* 0x0001e20000100a00 */
[----:B------:R-:W-:-:S03]  /*23d0*/  IADD3 R192, P0, PT, R62, R39, RZ ;  /* 0x000000273ec07210 */ /* 0x000fc60007f1e0ff */
        /* <DEDUP_REMOVED lines=8> */
[----:B------:R-:W-:-:S03]  /*2460*/  LEA.HI.X.SX32 R183, R64, R41, 0x1, P1 ;  /* 0x0000002940b77211 */ /* 0x000fc600008f0eff */
[----:B------:R0:W-:Y:S01]  /*2470*/  STL.64 [R1+0x2b0], R196 ;  /* 0x0002b0c401007387 */ /* 0x0001e20000100a00 */
[----:B------:R-:W-:-:S03]  /*2480*/  IADD3 R154, P0, PT, R52, R39, RZ ;  /* 0x00000027349a7210 */ /* 0x000fc60007f1e0ff */
[----:B------:R0:W-:Y:S01]  /*2490*/  STL.64 [R1+0x2c0], R174 ;  /* 0x0002c0ae01007387 */ /* 0x0001e20000100a00 */
[----:B------:R-:W-:-:S03]  /*24a0*/  IADD3 R190, P1, PT, R54, R39, RZ ;  /* 0x0000002736be7210 */ /* 0x000fc60007f3e0ff */
[----:B------:R0:W-:Y:S01]  /*24b0*/  STL.64 [R1+0x2a8], R186 ;  /* 0x0002a8ba01007387 */ /* 0x0001e20000100a00 */
[----:B------:R-:W-:-:S03]  /*24c0*/  IADD3 R180, P2, PT, R56, R39, RZ ;  /* 0x0000002738b47210 */ /* 0x000fc60007f5e0ff */
[----:B------:R0:W-:Y:S01]  /*24d0*/  STL.64 [R1+0x2a0], R172 ;  /* 0x0002a0ac01007387 */ /* 0x0001e20000100a00 */
[----:B------:R-:W-:-:S03]  /*24e0*/  IADD3 R166, P3, PT, R50, R39, RZ ;  /* 0x0000002732a67210 */ /* 0x000fc60007f7e0ff */
[----:B------:R0:W-:Y:S01]  /*24f0*/  STL.64 [R1+0x298], R156 ;  /* 0x0002989c01007387 */ /* 0x0001e20000100a00 */
[----:B------:R-:W-:-:S03]  /*2500*/  LEA.HI.X.SX32 R155, R52, R41, 0x1, P0 ;  /* 0x00000029349b7211 */ /* 0x000fc600000f0eff */
[----:B------:R0:W-:Y:S01]  /*2510*/  STL.64 [R1+0x290], R194 ;  /* 0x000290c201007387 */ /* 0x0001e20000100a00 */
[----:B------:R-:W-:-:S03]  /*2520*/  LEA.HI.X.SX32 R191, R54, R41, 0x1, P1 ;  /* 0x0000002936bf7211 */ /* 0x000fc600008f0eff */
[----:B------:R0:W-:Y:S01]  /*2530*/  STL.64 [R1+0x288], R184 ;  /* 0x000288b801007387 */ /* 0x0001e20000100a00 */
[----:B------:R-:W-:-:S03]  /*2540*/  LEA.HI.X.SX32 R181, R56, R41, 0x1, P2 ;  /* 0x0000002938b57211 */ /* 0x000fc600010f0eff */
[----:B------:R0:W-:Y:S01]  /*2550*/  STL.64 [R1+0x280], R170 ;  /* 0x000280aa01007387 */ /* 0x0001e20000100a00 */
[----:B------:R-:W-:-:S03]  /*2560*/  LEA.HI.X.SX32 R167, R50, R41, 0x1, P3 ;  /* 0x0000002932a77211 */ /* 0x000fc600018f0eff */
[----:B------:R0:W-:Y:S04]  /*2570*/  STL.64 [R1+0x270], R192 ;  /* 0x000270c001007387 */ /* 0x0001e80000100a00 */
[----:B------:R0:W-:Y:S04]  /*2580*/  STL.64 [R1+0x268], R182 ;  /* 0x000268b601007387 */ /* 0x0001e80000100a00 */
[----:B------:R0:W-:Y:S04]  /*2590*/  STL.64 [R1+0x260], R168 ;  /* 0x000260a801007387 */ /* 0x0001e80000100a00 */
[----:B------:R0:W-:Y:S04]  /*25a0*/  STL.64 [R1+0x258], R154 ;  /* 0x0002589a01007387 */ /* 0x0001e80000100a00 */
[----:B------:R0:W-:Y:S04]  /*25b0*/  STL.64 [R1+0x250], R190 ;  /* 0x000250be01007387 */ /* 0x0001e80000100a00 */
[----:B------:R0:W-:Y:S04]  /*25c0*/  STL.64 [R1+0x248], R180 ;  /* 0x000248b401007387 */ /* 0x0001e80000100a00 */
[----:B------:R0:W-:Y:S01]  /*25d0*/  STL.64 [R1+0x240], R166 ;  /* 0x000240a601007387 */ /* 0x0001e20000100a00 */
[----:B------:R-:W-:-:S04]  /*25e0*/  SHF.R.U32.HI R45, RZ, 0x5, R176 ;  /* 0x00000005ff2d7819 */ /* 0x000fc800000116b0 */
[----:B------:R-:W-:Y:S02]  /*25f0*/  R2UR UR24, R45 ;  /* 0x000000002d1872ca */ /* 0x000fe400000e0000 */
[----:B------:R-:W-:Y:S01]  /*2600*/  LOP3.LUT R146, R176, 0x7f, RZ, 0xc0, !PT ;  /* 0x0000007fb0927812 */ /* 0x000fe200078ec0ff */
[----:B------:R-:W-:-:S12]  /*2610*/  BRA.U UP0, `(.L_x_5) ;  /* 0x0000000100187547 */ /* 0x000fd8000b800000 */
[----:B------:R-:W-:Y:S01]  /*2620*/  ELECT P0, URZ, PT ;  /* 0x0000000000ff782f */ /* 0x000fe20003800000 */
[----:B------:R-:W-:Y:S01]  /*2630*/  IMAD.MOV.U32 R39, RZ, RZ, 0x1 ;  /* 0x00000001ff277424 */ /* 0x000fe200078e00ff */
[----:B------:R-:W-:Y:S01]  /*2640*/  UMOV UR4, 0x40 ;  /* 0x0000004000047882 */ /* 0x000fe20000000000 */
[----:B------:R-:W-:Y:S01]  /*2650*/  UVIRTCOUNT.DEALLOC.SMPOOL 0x80 ;  /* 0x000000800000784c */ /* 0x000fe20000000000 */
[----:B------:R-:W-:-:S09]  /*2660*/  ULEA UR4, UR6, UR4, 0x18 ;  /* 0x0000000406047291 */ /* 0x000fd2000f8ec0ff */
[----:B------:R1:W-:Y:S03]  /*2670*/  @P0 STS.U8 [UR4], R39 ;  /* 0x00000027ff000988 */ /* 0x0003e60008000004 */
.L_x_5:
[----:B------:R-:W2:Y:S01]  /*2680*/  LDL.64 R82, [R1+0x430] ;  /* 0x0004300001527983 */ /* 0x000ea20000100a00 */
[C---:B------:R-:W-:Y:S02]  /*2690*/  LOP3.LUT R70, R146.reuse, 0x10, RZ, 0x3c, !PT ;  /* 0x0000001092467812 */ /* 0x040fe400078e3cff */
[C---:B------:R-:W-:Y:S01]  /*26a0*/  LOP3.LUT R69, R146.reuse, 0x20, RZ, 0x3c, !PT ;  /* 0x0000002092457812 */ /* 0x040fe200078e3cff */
[----:B------:R-:W3:Y:S01]  /*26b0*/  LDL.64 R80, [R1+0x410] ;  /* 0x0004100001507983 */ /* 0x000ee20000100a00 */
[C---:B------:R-:W-:Y:S02]  /*26c0*/  LOP3.LUT R67, R146.reuse, 0x30, RZ, 0x3c, !PT ;  /* 0x0000003092437812 */ /* 0x040fe400078e3cff */
[C---:B------:R-:W-:Y:S01]  /*26d0*/  LOP3.LUT R68, R146.reuse, 0x40, RZ, 0x3c, !PT ;  /* 0x0000004092447812 */ /* 0x040fe200078e3cff */
[----:B------:R-:W4:Y:S01]  /*26e0*/  LDL.64 R78, [R1+0x3f0] ;  /* 0x0003f000014e7983 */ /* 0x000f220000100a00 */
[----:B------:R-:W-:Y:S02]  /*26f0*/  LOP3.LUT R71, R146, 0x50, RZ, 0x3c, !PT ;  /* 0x0000005092477812 */ /* 0x000fe400078e3cff */
[----:B------:R-:W-:Y:S01]  /*2700*/  LOP3.LUT P4, RZ, R176, 0x7f, RZ, 0xc0, !PT ;  /* 0x0000007fb0ff7812 */ /* 0x000fe2000788c0ff */
[----:B------:R-:W2:Y:S04]  /*2710*/  LDL.64 R76, [R1+0x428] ;  /* 0x00042800014c7983 */ /* 0x000ea80000100a00 */
[----:B------:R-:W2:Y:S04]  /*2720*/  LDL.64 R74, [R1+0x408] ;  /* 0x00040800014a7983 */ /* 0x000ea80000100a00 */
[----:B------:R-:W2:Y:S04]  /*2730*/  LDL.64 R72, [R1+0x3e8] ;  /* 0x0003e80001487983 */ /* 0x000ea80000100a00 */
[----:B-----5:R-:W-:Y:S01]  /*2740*/  STS.U8 [R146+UR13+0x4400], R14 ;  /* 0x0044000e92007988 */ /* 0x020fe2000800000d */
[----:B------:R-:W-:Y:S01]  /*2750*/  USHF.L.U32 UR4, UR24, 0x15, URZ ;  /* 0x0000001518047899 */ /* 0x000fe200080006ff */
[----:B------:R-:W-:-:S02]  /*2760*/  UMOV UR5, 0x1 ;  /* 0x0000000100057882 */ /* 0x000fc40000000000 */
[----:B------:R-:W-:Y:S01]  /*2770*/  STS.U8 [R146+UR13+0x4800], R13 ;  /* 0x0048000d92007988 */ /* 0x000fe2000800000d */
[----:B------:R-:W-:Y:S02]  /*2780*/  UIADD3 UR10, UPT, UPT, UR13, 0xc000, URZ ;  /* 0x0000c0000d0a7890 */ /* 0x000fe4000fffe0ff */
[----:B------:R-:W-:Y:S01]  /*2790*/  UIADD3 UR32, UPT, UPT, UR12, 0x80, URZ ;  /* 0x000000800c207890 */ /* 0x000fe2000fffe0ff */
[----:B------:R-:W-:Y:S01]  /*27a0*/  STS.U8 [R146+UR13+0x4c00], R12 ;  /* 0x004c000c92007988 */ /* 0x000fe2000800000d */
[----:B-1----:R-:W-:Y:S01]  /*27b0*/  PRMT R39, RZ, 0x7610, R39 ;  /* 0x00007610ff277816 */ /* 0x002fe20000000027 */
[----:B------:R-:W1:Y:S02]  /*27c0*/  LDCU.64 UR16, c[0x0][0x3d0] ;  /* 0x00007a00ff1077ac */ /* 0x000e640008000a00 */
[----:B------:R-:W-:Y:S04]  /*27d0*/  STS.U8 [R146+UR13+0x5000], R11 ;  /* 0x0050000b92007988 */ /* 0x000fe8000800000d */
        /* <DEDUP_REMOVED lines=20> */
[----:B------:R0:W-:Y:S04]  /*2920*/  STS.U8 [R67+UR13+0x4180], R5 ;  /* 0x0041800543007988 */ /* 0x0001e8000800000d */
[----:B------:R-:W-:Y:S04]  /*2930*/  STS.U8 [R67+UR13+0x4580], R19 ;  /* 0x0045801343007988 */ /* 0x000fe8000800000d */
[----:B------:R-:W-:Y:S01]  /*2940*/  STS.U8 [R67+UR13+0x4980], R26 ;  /* 0x0049801a43007988 */ /* 0x000fe2000800000d */
[----:B------:R-:W-:Y:S01]  /*2950*/  ULOP3.LUT UR4, UR4, 0x600000, URZ, 0xc0, !UPT ;  /* 0x0060000004047892 */ /* 0x000fe2000f8ec0ff */
[----:B0-----:R-:W-:-:S02]  /*2960*/  LOP3.LUT R5, R146, 0x70, RZ, 0x3c, !PT ;  /* 0x0000007092057812 */ /* 0x001fc400078e3cff */
        /* <DEDUP_REMOVED lines=15> */
[----:B0-----:R-:W-:-:S03]  /*2a60*/  LOP3.LUT R68, R146, 0x60, RZ, 0x3c, !PT ;  /* 0x0000006092447812 */ /* 0x001fc600078e3cff */
[----:B------:R-:W-:Y:S01]  /*2a70*/  STS.U8 [R71+UR13+0x4a80], R27 ;  /* 0x004a801b47007988 */ /* 0x000fe2000800000d */
[----:B------:R-:W-:Y:S01]  /*2a80*/  UIADD3 UR15, UPT, UPT, UR14, UR4, URZ ;  /* 0x000000040e0f7290 */ /* 0x000fe2000fffe0ff */
[----:B------:R-:W-:Y:S02]  /*2a90*/  VOTEU.ALL UP1, P4 ;  /* 0x0000000000ff7886 */ /* 0x000fe40002020000 */
[----:B------:R-:W-:Y:S01]  /*2aa0*/  STS.U8 [R71+UR13+0x4e80], R34 ;  /* 0x004e802247007988 */ /* 0x000fe2000800000d */
[----:B------:R-:W-:Y:S01]  /*2ab0*/  VOTEU.ALL UP2, P4 ;  /* 0x0000000000ff7886 */ /* 0x000fe20002040000 */
[----:B------:R-:W-:Y:S02]  /*2ac0*/  ISETP.LT.AND P0, PT, RZ, UR32, PT ;  /* 0x00000020ff007c0c */ /* 0x000fe4000bf01270 */
[----:B------:R-:W-:Y:S01]  /*2ad0*/  STS.U8 [R71+UR13+0x5280], R86 ;  /* 0x0052805647007988 */ /* 0x000fe2000800000d */
[----:B------:R-:W-:Y:S02]  /*2ae0*/  PRMT R7, RZ, 0x7610, R7 ;  /* 0x00007610ff077816 */ /* 0x000fe40000000007 */
[----:B------:R-:W-:Y:S01]  /*2af0*/  PRMT R11, RZ, 0x7610, R11 ;  /* 0x00007610ff0b7816 */ /* 0x000fe2000000000b */
[----:B------:R-:W-:Y:S01]  /*2b00*/  STS.U8 [R71+UR13+0x5680], R100 ;  /* 0x0056806447007988 */ /* 0x000fe2000800000d */
[----:B------:R-:W-:-:S02]  /*2b10*/  PRMT R15, RZ, 0x7610, R15 ;  /* 0x00007610ff0f7816 */ /* 0x000fc4000000000f */
[----:B------:R-:W-:Y:S01]  /*2b20*/  PRMT R19, RZ, 0x7610, R19 ;  /* 0x00007610ff137816 */ /* 0x000fe20000000013 */
[----:B------:R-:W-:Y:S01]  /*2b30*/  STS.U8 [R71+UR13+0x5a80], R114 ;  /* 0x005a807247007988 */ /* 0x000fe2000800000d */
[----:B------:R-:W-:Y:S02]  /*2b40*/  PRMT R23, RZ, 0x7610, R23 ;  /* 0x00007610ff177816 */ /* 0x000fe40000000017 */
[----:B------:R-:W-:Y:S01]  /*2b50*/  PRMT R31, RZ, 0x7610, R31 ;  /* 0x00007610ff1f7816 */ /* 0x000fe2000000001f */
        /* <DEDUP_REMOVED lines=27> */
[----:B------:R0:W-:Y:S01]  /*2d10*/  STS.U8 [R5+UR13+0x4380], R0 ;  /* 0x0043800005007988 */ /* 0x0001e2000800000d */
        /* <DEDUP_REMOVED lines=20> */
[----:B------:R0:W-:Y:S01]  /*2e60*/  STS.U8 [R5+UR13+0x5f80], R44 ;  /* 0x005f802c05007988 */ /* 0x0001e2000800000d */
[----:B------:R-:W-:-:S02]  /*2e70*/  PRMT R14, RZ, 0x7610, R14 ;  /* 0x00007610ff0e7816 */ /* 0x000fc4000000000e */
[----:B------:R-:W-:Y:S01]  /*2e80*/  PRMT R18, RZ, 0x7610, R18 ;  /* 0x00007610ff127816 */ /* 0x000fe20000000012 */
[----:B------:R-:W-:Y:S01]  /*2e90*/  STTM.x64 tmem[UR15], RZ ;  /* 0x000000ff000079ed */ /* 0x000fe2000834000f */
[----:B------:R-:W0:Y:S02]  /*2ea0*/  FENCE.VIEW.ASYNC.T ;  /* 0x00000000000073c6 */ /* 0x000e240000000200 */
[----:B0-----:R-:W-:Y:S01]  /*2eb0*/  BAR.SYNC.DEFER_BLOCKING 0x0 ;  /* 0x0000000000007b1d */ /* 0x001fe20000010000 */
[----:B------:R-:W-:-:S04]  /*2ec0*/  @!UP1 UIADD3 UR6, UPT, UPT, -UR5, 0x100000, URZ ;  /* 0x0010000005069890 */ /* 0x000fc8000fffe1ff */
[----:B------:R-:W-:Y:S02]  /*2ed0*/  @!UP1 USHF.L.U32 UR7, UR6, 0xb, URZ ;  /* 0x0000000b06079899 */ /* 0x000fe400080006ff */
[----:B------:R-:W-:Y:S01]  /*2ee0*/  @!UP1 USHF.L.U32 UR6, UR6, 0x1, URZ ;  /* 0x0000000106069899 */ /* 0x000fe200080006ff */
[----:B------:R-:W-:Y:S02]  /*2ef0*/  PRMT R0, RZ, 0x7610, R0 ;  /* 0x00007610ff007816 */ /* 0x000fe40000000000 */
[----:B------:R-:W-:Y:S02]  /*2f00*/  PRMT R26, RZ, 0x7610, R26 ;  /* 0x00007610ff1a7816 */ /* 0x000fe4000000001a */
[----:B------:R-:W-:Y:S02]  /*2f10*/  PRMT R30, RZ, 0x7610, R30 ;  /* 0x00007610ff1e7816 */ /* 0x000fe4000000001e */
[----:B------:R-:W-:Y:S02]  /*2f20*/  PRMT R38, RZ, 0x7610, R38 ;  /* 0x00007610ff267816 */ /* 0x000fe40000000026 */
[----:B------:R-:W-:-:S02]  /*2f30*/  PRMT R46, RZ, 0x7610, R46 ;  /* 0x00007610ff2e7816 */ /* 0x000fc4000000002e */
[----:B------:R-:W-:Y:S02]  /*2f40*/  PRMT R50, RZ, 0x7610, R50 ;  /* 0x00007610ff327816 */ /* 0x000fe40000000032 */
[----:B------:R-:W-:Y:S02]  /*2f50*/  PRMT R54, RZ, 0x7610, R54 ;  /* 0x00007610ff367816 */ /* 0x000fe40000000036 */
[----:B------:R-:W-:Y:S02]  /*2f60*/  PRMT R58, RZ, 0x7610, R58 ;  /* 0x00007610ff3a7816 */ /* 0x000fe4000000003a */
[----:B------:R-:W-:Y:S02]  /*2f70*/  PRMT R62, RZ, 0x7610, R62 ;  /* 0x00007610ff3e7816 */ /* 0x000fe4000000003e */
[----:B------:R-:W-:Y:S01]  /*2f80*/  PRMT R66, RZ, 0x7610, R66 ;  /* 0x00007610ff427816 */ /* 0x000fe20000000042 */
[----:B-1----:R-:W-:Y:S01]  /*2f90*/  UIMAD UR16, UR11, UR16, URZ ;  /* 0x000000100b1072a4 */ /* 0x002fe2000f8e02ff */
[----:B------:R-:W-:Y:S01]  /*2fa0*/  LOP3.LUT R3, R3, 0xf7ffffff, RZ, 0xc0, !PT ;  /* 0xf7ffffff03037812 */ /* 0x000fe200078ec0ff */
[----:B------:R-:W0:Y:S02]  /*2fb0*/  FENCE.VIEW.ASYNC.S ;  /* 0x00000000000073c6 */ /* 0x000e240000000000 */
[----:B0-----:R0:W1:Y:S02]  /*2fc0*/  @!UP2 SYNCS.EXCH.64 URZ, [UR10], UR6 ;  /* 0x000000060affa5b2 */ /* 0x0010640008000100 */
[----:B-1----:R-:W-:Y:S01]  /*2fd0*/  BAR.SYNC.DEFER_BLOCKING 0x0 ;  /* 0x0000000000007b1d */ /* 0x002fe20000010000 */
[----:B------:R-:W-:-:S02]  /*2fe0*/  PRMT R27, RZ, 0x7610, R27 ;  /* 0x00007610ff1b7816 */ /* 0x000fc4000000001b */
[----:B------:R-:W-:Y:S02]  /*2ff0*/  PRMT R35, RZ, 0x7610, R35 ;  /* 0x00007610ff237816 */ /* 0x000fe40000000023 */
        /* <DEDUP_REMOVED lines=10> */
[----:B--2---:R-:W2:Y:S01]  /*30a0*/  @P0 LDG.E.U8 R0, desc[UR26][R82.64] ;  /* 0x0000001a52000981 */ /* 0x004ea2000c1e1100 */
[----:B------:R-:W-:Y:S01]  /*30b0*/  PRMT R42, RZ, 0x7610, R42 ;  /* 0x00007610ff2a7816 */ /* 0x000fe2000000002a */
[----:B------:R-:W-:Y:S01]  /*30c0*/  IMAD R5, R146, UR17, RZ ;  /* 0x0000001192057c24 */ /* 0x000fe2000f8e02ff */
[----:B------:R-:W-:Y:S01]  /*30d0*/  USHF.R.S32.HI UR4, URZ, 0x1f, UR16 ;  /* 0x0000001fff047899 */ /* 0x000fe20008011410 */
[----:B---3--:R-:W3:Y:S01]  /*30e0*/  @P0 LDG.E.U8 R7, desc[UR26][R80.64] ;  /* 0x0000001a50070981 */ /* 0x008ee2000c1e1100 */
[----:B------:R-:W-:Y:S01]  /*30f0*/  UIADD3 UR18, UPT, UPT, UR13, 0x8000, URZ ;  /* 0x000080000d127890 */ /* 0x000fe2000fffe0ff */
[----:B------:R-:W-:-:S02]  /*3100*/  @P4 LOP3.LUT R3, R3, 0x8000000, RZ, 0xfc, !PT ;  /* 0x0800000003034812 */ /* 0x000fc400078efcff */
[----:B----4-:R-:W4:Y:S04]  /*3110*/  @P0 LDG.E.U8 R11, desc[UR26][R78.64] ;  /* 0x0000001a4e0b0981 */ /* 0x010f28000c1e1100 */
[----:B------:R-:W4:Y:S04]  /*3120*/  @P0 LDG.E.U8 R15, desc[UR26][R126.64] ;  /* 0x0000001a7e0f0981 */ /* 0x000f28000c1e1100 */
        /* <DEDUP_REMOVED lines=30> */
[----:B------:R1:W4:Y:S04]  /*3310*/  @P0 LDG.E.U8 R13, desc[UR26][R134.64] ;  /* 0x0000001a860d0981 */ /* 0x000328000c1e1100 */
[----:B------:R-:W4:Y:S04]  /*3320*/  @P0 LDG.E.U8 R17, desc[UR26][R150.64] ;  /* 0x0000001a96110981 */ /* 0x000f28000c1e1100 */
[----:B------:R-:W4:Y:S01]  /*3330*/  @P0 LDG.E.U8 R21, desc[UR26][R148.64] ;  /* 0x0000001a94150981 */ /* 0x000f22000c1e1100 */
[----:B0-----:R-:W-:-:S04]  /*3340*/  @!UP1 UIADD3 UR6, UPT, UPT, -UR5, 0x100000, URZ ;  /* 0x0010000005069890 */ /* 0x001fc8000fffe1ff */
[----:B------:R-:W-:Y:S02]  /*3350*/  @!UP1 USHF.L.U32 UR7, UR6, 0xb, URZ ;  /* 0x0000000b06079899 */ /* 0x000fe400080006ff */
[----:B------:R-:W-:Y:S01]  /*3360*/  @!UP1 USHF.L.U32 UR6, UR6, 0x1, URZ ;  /* 0x0000000106069899 */ /* 0x000fe200080006ff */
[----:B------:R-:W-:Y:S01]  /*3370*/  VOTEU.ALL UP2, P4 ;  /* 0x0000000000ff7886 */ /* 0x000fe20002040000 */
[----:B-1----:R-:W0:Y:S01]  /*3380*/  LDC.64 R134, c[0x0][0x390] ;  /* 0x0000e400ff867b82 */ /* 0x002e220000000a00 */
[----:B------:R-:W4:Y:S04]  /*3390*/  @P0 LDG.E.U8 R25, desc[UR26][R228.64] ;  /* 0x0000001ae4190981 */ /* 0x000f28000c1e1100 */
[----:B------:R-:W4:Y:S04]  /*33a0*/  @P0 LDG.E.U8 R29, desc[UR26][R222.64] ;  /* 0x0000001ade1d0981 */ /* 0x000f28000c1e1100 */
[----:B------:R-:W4:Y:S01]  /*33b0*/  @P0 LDG.E.U8 R33, desc[UR26][R216.64] ;  /* 0x0000001ad8210981 */ /* 0x000f22000c1e1100 */
[----:B------:R1:W0:Y:S03]  /*33c0*/  @!UP2 SYNCS.EXCH.64 URZ, [UR13+0xc008], UR6 ;  /* 0x00c008060dffa5b2 */ /* 0x0002260008000100 */
        /* <DEDUP_REMOVED lines=12> */
[----:B------:R-:W4:Y:S04]  /*3490*/  @P0 LDG.E.U8 R22, desc[UR26][R164.64] ;  /* 0x0000001aa4160981 */ /* 0x000f28000c1e1100 */
[----:B------:R-:W4:Y:S01]  /*34a0*/  @P0 LDG.E.U8 R26, desc[UR26][R242.64] ;  /* 0x0000001af21a0981 */ /* 0x000f22000c1e1100 */
[----:B0-----:R-:W0:Y:S03]  /*34b0*/  LDC R246, c[0x0][0x3d8] ;  /* 0x0000f600fff67b82 */ /* 0x001e260000000800 */
        /* <DEDUP_REMOVED lines=9> */
[----:B------:R-:W4:Y:S01]  /*3550*/  @P0 LDG.E.U8 R66, desc[UR26][R152.64] ;  /* 0x0000001a98420981 */ /* 0x000f22000c1e1100 */
[----:B------:R-:W-:Y:S01]  /*3560*/  IADD3 R134, P1, P2, R5, UR16, R134 ;  /* 0x0000001005867c10 */ /* 0x000fe2000fa3e086 */
[----:B-1----:R-:W1:Y:S01]  /*3570*/  LDCU UR6, c[0x0][0x3d8] ;  /* 0x00007b00ff0677ac */ /* 0x002e620008000800 */
[----:B------:R-:W-:-:S02]  /*3580*/  SHF.R.S32.HI R68, RZ, 0x1f, R5 ;  /* 0x0000001fff447819 */ /* 0x000fc40000011405 */
[----:B------:R-:W0:Y:S01]  /*3590*/  LDC R5, c[0x0][0x3d8] ;  /* 0x0000f600ff057b82 */ /* 0x000e220000000800 */
[----:B--2---:R0:W-:Y:S04]  /*35a0*/  STS.U8 [R146+UR13+0x6000], R0 ;  /* 0x0060000092007988 */ /* 0x0041e8000800000d */
[----:B---3--:R-:W-:Y:S04]  /*35b0*/  STS.U8 [R146+UR13+0x6200], R7 ;  /* 0x0062000792007988 */ /* 0x008fe8000800000d */
[----:B----4-:R-:W-:Y:S04]  /*35c0*/  STS.U8 [R146+UR13+0x6400], R11 ;  /* 0x0064000b92007988 */ /* 0x010fe8000800000d */
        /* <DEDUP_REMOVED lines=40> */
[----:B------:R-:W-:Y:S01]  /*3850*/  STS.U8 [R69+UR13+0x7700], R49 ;  /* 0x0077003145007988 */ /* 0x000fe2000800000d */
[----:B0-----:R-:W-:-:S03]  /*3860*/  IMAD.SHL.U32 R0, R246, 0x8, RZ ;  /* 0x00000008f6007824 */ /* 0x001fc600078e00ff */
[----:B------:R-:W-:Y:S01]  /*3870*/  STS.U8 [R69+UR13+0x7900], R53 ;  /* 0x0079003545007988 */ /* 0x000fe2000800000d */
[----:B------:R-:W-:-:S03]  /*3880*/  IADD3.X R135, PT, PT, R68, UR4, R135, P1, P2 ;  /* 0x0000000444877c10 */ /* 0x000fc60008fe4487 */
[----:B------:R-:W-:Y:S04]  /*3890*/  STS.U8 [R69+UR13+0x7b00], R57 ;  /* 0x007b003945007988 */ /* 0x000fe8000800000d */
[----:B------:R-:W-:Y:S04]  /*38a0*/  STS.U8 [R69+UR13+0x7d00], R61 ;  /* 0x007d003d45007988 */ /* 0x000fe8000800000d */
[----:B------:R-:W-:Y:S04]  /*38b0*/  STS.U8 [R69+UR13+0x7f00], R65 ;  /* 0x007f004145007988 */ /* 0x000fe8000800000d */
[----:B------:R1:W-:Y:S01]  /*38c0*/  STS.U8 [R67+UR13+0x6180], R6 ;  /* 0x0061800643007988 */ /* 0x0003e2000800000d */
[----:B--2---:R-:W-:-:S02]  /*38d0*/  IADD3 R8, P3, PT, R0, R134, RZ ;  /* 0x0000008600087210 */ /* 0x004fc40007f7e0ff */
[----:B-1----:R-:W-:-:S04]  /*38e0*/  IADD3 R6, P2, PT, R134, UR6, RZ ;  /* 0x0000000686067c10 */ /* 0x002fc8000ff5e0ff */
[----:B------:R-:W-:Y:S01]  /*38f0*/  LEA.HI.X.SX32 R7, R5, R135, 0x1, P2 ;  /* 0x0000008705077211 */ /* 0x000fe200010f0eff */
[----:B------:R0:W-:Y:S04]  /*3900*/  STL [R1+0x208], R8 ;  /* 0x0002080801007387 */ /* 0x0001e80000100800 */
[----:B------:R0:W-:Y:S04]  /*3910*/  STS.U8 [R67+UR13+0x6380], R10 ;  /* 0x0063800a43007988 */ /* 0x0001e8000800000d */
[----:B------:R0:W-:Y:S01]  /*3920*/  STL.64 [R1+0x230], R6 ;  /* 0x0002300601007387 */ /* 0x0001e20000100a00 */
[----:B------:R-:W-:-:S04]  /*3930*/  @!UP1 UIADD3 UR4, UPT, UPT, -UR5, 0x100000, URZ ;  /* 0x0010000005049890 */ /* 0x000fc8000fffe1ff */
[----:B------:R-:W-:Y:S02]  /*3940*/  @!UP1 USHF.L.U32 UR5, UR4, 0xb, URZ ;  /* 0x0000000b04059899 */ /* 0x000fe400080006ff */
[----:B------:R-:W-:Y:S01]  /*3950*/  @!UP1 USHF.L.U32 UR4, UR4, 0x1, URZ ;  /* 0x0000000104049899 */ /* 0x000fe200080006ff */
[----:B------:R0:W-:Y:S01]  /*3960*/  STS.U8 [R67+UR13+0x6580], R14 ;  /* 0x0065800e43007988 */ /* 0x0001e2000800000d */
[----:B------:R-:W-:-:S03]  /*3970*/  ISETP.EQ.U32.AND P1, PT, RZ, UR24, P0 ;  /* 0x00000018ff007c0c */ /* 0x000fc60008722070 */
[----:B------:R0:W-:Y:S04]  /*3980*/  STS.U8 [R67+UR13+0x6780], R18 ;  /* 0x0067801243007988 */ /* 0x0001e8000800000d */
[----:B------:R0:W-:Y:S04]  /*3990*/  STS.U8 [R67+UR13+0x6980], R22 ;  /* 0x0069801643007988 */ /* 0x0001e8000800000d */
[----:B------:R0:W-:Y:S04]  /*39a0*/  STS.U8 [R67+UR13+0x6b80], R26 ;  /* 0x006b801a43007988 */ /* 0x0001e8000800000d */
[----:B------:R0:W-:Y:S04]  /*39b0*/  STS.U8 [R67+UR13+0x6d80], R30 ;  /* 0x006d801e43007988 */ /* 0x0001e8000800000d */
[----:B------:R0:W-:Y:S04]  /*39c0*/  STS.U8 [R67+UR13+0x6f80], R34 ;  /* 0x006f802243007988 */ /* 0x0001e8000800000d */
[----:B------:R0:W-:Y:S01]  /*39d0*/  STS.U8 [R67+UR13+0x7180], R38 ;  /* 0x0071802643007988 */ /* 0x0001e2000800000d */
[----:B------:R-:W-:-:S03]  /*39e0*/  VOTEU.ALL UP2, P4 ;  /* 0x0000000000ff7886 */ /* 0x000fc60002040000 */
[----:B------:R0:W-:Y:S04]  /*39f0*/  STS.U8 [R67+UR13+0x7380], R42 ;  /* 0x0073802a43007988 */ /* 0x0001e8000800000d */
[----:B------:R0:W-:Y:S04]  /*3a00*/  STS.U8 [R67+UR13+0x7580], R46 ;  /* 0x0075802e43007988 */ /* 0x0001e8000800000d */
[----:B------:R0:W-:Y:S04]  /*3a10*/  STS.U8 [R67+UR13+0x7780], R50 ;  /* 0x0077803243007988 */ /* 0x0001e8000800000d */
[----:B------:R0:W-:Y:S04]  /*3a20*/  STS.U8 [R67+UR13+0x7980], R54 ;  /* 0x0079803643007988 */ /* 0x0001e8000800000d */
[----:B------:R0:W-:Y:S04]  /*3a30*/  STS.U8 [R67+UR13+0x7b80], R58 ;  /* 0x007b803a43007988 */ /* 0x0001e8000800000d */
[----:B------:R0:W-:Y:S01]  /*3a40*/  STS.U8 [R67+UR13+0x7d80], R62 ;  /* 0x007d803e43007988 */ /* 0x0001e2000800000d */
[----:B------:R-:W-:-:S03]  /*3a50*/  UIADD3 UR16, UPT, UPT, UR14, 0x40, URZ ;  /* 0x000000400e107890 */ /* 0x000fc6000fffe0ff */
[----:B------:R0:W-:Y:S01]  /*3a60*/  STS.U8 [R67+UR13+0x7f80], R66 ;  /* 0x007f804243007988 */ /* 0x0001e2000800000d */
[----:B------:R1:W-:Y:S06]  /*3a70*/  MEMBAR.ALL.CTA ;  /* 0x0000000000007992 */ /* 0x0003ec0000008000 */
[----:B-1----:R-:W-:Y:S04]  /*3a80*/  FENCE.VIEW.ASYNC.S ;  /* 0x00000000000073c6 */ /* 0x002fe80000000000 */
[----:B------:R-:W1:Y:S02]  /*3a90*/  FENCE.VIEW.ASYNC.S ;  /* 0x00000000000073c6 */ /* 0x000e640000000000 */
[----:B-1----:R0:W1:Y:S01]  /*3aa0*/  @!UP2 SYNCS.EXCH.64 URZ, [UR13+0x8000], UR4 ;  /* 0x008000040dffa5b2 */ /* 0x0020620008000100 */
[----:B------:R-:W-:Y:S01]  /*3ab0*/  PRMT R177, RZ, 0x7610, R177 ;  /* 0x00007610ffb17816 */ /* 0x000fe200000000b1 */
[----:B-1----:R-:W-:Y:S06]  /*3ac0*/  BAR.SYNC.DEFER_BLOCKING 0x0 ;  /* 0x0000000000007b1d */ /* 0x002fec0000010000 */
[----:B0-----:R-:W-:Y:S05]  /*3ad0*/  @!P1 BRA `(.L_x_6) ;  /* 0x00000000006c9947 */ /* 0x001fea0003800000 */
[----:B------:R-:W-:Y:S02]  /*3ae0*/  UIADD3 UR4, UPT, UPT, UR13, 0x4000, URZ ;  /* 0x000040000d047890 */ /* 0x000fe4000fffe0ff */
[----:B------:R-:W-:Y:S02]  /*3af0*/  UIADD3 UR5, UPT, UPT, UR13, 0x6000, URZ ;  /* 0x000060000d057890 */ /* 0x000fe4000fffe0ff */
[----:B------:R-:W-:Y:S02]  /*3b00*/  USHF.R.U32.HI UR4, URZ, 0x4, UR4 ;  /* 0x00000004ff047899 */ /* 0x000fe40008011604 */
[----:B------:R-:W-:Y:S02]  /*3b10*/  USHF.R.U32.HI UR5, URZ, 0x4, UR5 ;  /* 0x00000004ff057899 */ /* 0x000fe40008011605 */
[----:B------:R-:W-:Y:S02]  /*3b20*/  USGXT.U32 UR6, UR4, 0xe ;  /* 0x0000000e0406789a */ /* 0x000fe40008000000 */
[----:B------:R-:W-:Y:S01]  /*3b30*/  USGXT.U32 UR8, UR5, 0xe ;  /* 0x0000000e0508789a */ /* 0x000fe20008000000 */
[----:B------:R-:W-:Y:S01]  /*3b40*/  UMOV UR20, 0x100 ;  /* 0x0000010000147882 */ /* 0x000fe20000000000 */
[----:B------:R-:W-:Y:S01]  /*3b50*/  UMOV UR21, 0x40004040 ;  /* 0x4000404000157882 */ /* 0x000fe20000000000 */
[----:B------:R-:W-:Y:S01]  /*3b60*/  UMOV UR22, 0xfffffffe ;  /* 0xfffffffe00167882 */ /* 0x000fe20000000000 */
[----:B------:R-:W-:Y:S01]  /*3b70*/  UMOV UR23, 0x7fffbfdf ;  /* 0x7fffbfdf00177882 */ /* 0x000fe20000000000 */
[----:B------:R-:W-:Y:S01]  /*3b80*/  UMOV UR7, URZ ;  /* 0x000000ff00077c82 */ /* 0x000fe20008000000 */
[----:B------:R-:W-:Y:S01]  /*3b90*/  UMOV UR9, URZ ;  /* 0x000000ff00097c82 */ /* 0x000fe20008000000 */
[----:B------:R-:W-:-:S02]  /*3ba0*/  UIADD3.64 UR20, UPT, UPT, UR6, UR20, URZ ;  /* 0x0000001406147297 */ /* 0x000fc4000fffe0ff */
[----:B------:R-:W-:Y:S01]  /*3bb0*/  UIADD3.64 UR22, UPT, UPT, UR8, -UR22, URZ ;  /* 0x8000001608167297 */ /* 0x000fe2000fffe0ff */
[----:B------:R-:W-:Y:S01]  /*3bc0*/  UMOV UR28, 0x0 ;  /* 0x00000000001c7882 */ /* 0x000fe20000000000 */
[----:B------:R-:W-:Y:S01]  /*3bd0*/  UMOV UR29, 0x8208010 ;  /* 0x08208010001d7882 */ /* 0x000fe20000000000 */
[----:B------:R-:W-:Y:S01]  /*3be0*/  UMOV UR4, UR18 ;  /* 0x0000001200047c82 */ /* 0x000fe20008000000 */
[----:B------:R-:W-:Y:S01]  /*3bf0*/  UMOV UR5, URZ ;  /* 0x000000ff00057c82 */ /* 0x000fe20008000000 */
[----:B------:R-:W-:Y:S01]  /*3c00*/  UMOV UR7, 0x40004040 ;  /* 0x4000404000077882 */ /* 0x000fe20000000000 */
[----:B------:R-:W-:Y:S01]  /*3c10*/  UMOV UR9, 0x80004020 ;  /* 0x8000402000097882 */ /* 0x000fe20000000000 */
[----:B------:R-:W-:Y:S01]  /*3c20*/  UMOV UR30, 0x0 ;  /* 0x00000000001e7882 */ /* 0x000fe20000000000 */
[----:B------:R-:W-:Y:S01]  /*3c30*/  UMOV UR31, 0x8208010 ;  /* 0x08208010001f7882 */ /* 0x000fe20000000000 */
[----:B------:R-:W-:Y:S01]  /*3c40*/  UMOV UR4, UR4 ;  /* 0x0000000400047c82 */ /* 0x000fe20008000000 */
[----:B------:R0:W-:Y:S01]  /*3c50*/  UTCQMMA gdesc[UR6], gdesc[UR8], tmem[UR16], tmem[UR28], idesc[UR29], !UPT ;  /* 0x00ff1c08060075ea */ /* 0x0001e2000f800310 */
[----:B------:R0:W-:Y:S01]  /*3c60*/  UTCQMMA gdesc[UR20], gdesc[UR22], tmem[UR16], tmem[UR30], idesc[UR31], UPT ;  /* 0x00ff1e16140075ea */ /* 0x0001e2000b800310 */
[----:B------:R0:W-:Y:S01]  /*3c70*/  UTCBAR [UR4], URZ ;  /* 0x000000ff040073e9 */ /* 0x0001e200080000ff */
[----:B------:R-:W-:Y:S01]  /*3c80*/  NOP ;  /* 0x0000000000007918 */ /* 0x000fe20000000000 */
.L_x_6:
[----:B------:R-:W-:Y:S05]  /*3c90*/  @!P0 BRA `(.L_x_7) ;  /* 0x0000000000088947 */ /* 0x000fea0003800000 */
[----:B------:R-:W1:Y:S02]  /*3ca0*/  SYNCS.PHASECHK.TRANS64.TRYWAIT P2, [UR13+0x8000], RZ ;  /* 0x008000ffff0075a7 */ /* 0x000e64000804110d */
[----:B-1----:R-:W-:Y:S05]  /*3cb0*/  @!P2 BRA `(.L_x_8) ;  /* 0x00000134000ca947 */ /* 0x002fea0003800000 */
.L_x_7:
[----:B------:R-:W2:Y:S04]  /*3cc0*/  LDL.64 R142, [R1+0x208] ;  /* 0x00020800018e7983 */ /* 0x000ea80000100a00 */
[----:B------:R-:W2:Y:S04]  /*3cd0*/  LDL.64 R138, [R1+0x208] ;  /* 0x00020800018a7983 */ /* 0x000ea80000100a00 */
[----:B------:R-:W3:Y:S01]  /*3ce0*/  LDL.64 R140, [R1+0x230] ;  /* 0x00023000018c7983 */ /* 0x000ee20000100a00 */
[----:B------:R-:W1:Y:S01]  /*3cf0*/  S2R R248, SR_TID.X ;  /* 0x0000000000f87919 */ /* 0x000e620000002100 */
[----:B------:R-:W-:Y:S01]  /*3d00*/  BAR.SYNC.DEFER_BLOCKING 0x0 ;  /* 0x0000000000007b1d */ /* 0x000fe20000010000 */
[----:B------:R-:W-:-:S02]  /*3d10*/  PRMT R176, RZ, 0x7610, R176 ;  /* 0x00007610ffb07816 */ /* 0x000fc400000000b0 */
[----:B------:R-:W-:Y:S01]  /*3d20*/  PRMT R184, RZ, 0x7610, R184 ;  /* 0x00007610ffb87816 */ /* 0x000fe200000000b8 */
[C---:B------:R-:W-:Y:S01]  /*3d30*/  IMAD R2, R246.reuse, 0x9, RZ ;  /* 0x00000009f6027824 */ /* 0x040fe200078e02ff */
[----:B------:R-:W-:Y:S01]  /*3d40*/  PRMT R186, RZ, 0x7610, R186 ;  /* 0x00007610ffba7816 */ /* 0x000fe200000000ba */
[----:B------:R-:W-:Y:S01]  /*3d50*/  IMAD R132, R246, 0x3, RZ ;  /* 0x00000003f6847824 */ /* 0x000fe200078e02ff */
[----:B------:R-:W-:Y:S01]  /*3d60*/  PRMT R194, RZ, 0x7610, R194 ;  /* 0x00007610ffc27816 */ /* 0x000fe200000000c2 */
[----:B------:R-:W4:Y:S01]  /*3d70*/  LDTM.x128 R4, tmem[UR15+0x40] ;  /* 0x0000400f000479ee */ /* 0x000f2200083c0000 */
[----:B------:R-:W5:Y:S01]  /*3d80*/  LDC R136, c[0x0][0x3d8] ;  /* 0x0000f600ff887b82 */ /* 0x000f620000000800 */
[----:B------:R-:W-:Y:S01]  /*3d90*/  PRMT R203, RZ, 0x7610, R203 ;  /* 0x00007610ffcb7816 */ /* 0x000fe200000000cb */
[----:B0-----:R-:W4:Y:S01]  /*3da0*/  LDCU UR4, c[0x0][0x3a8] ;  /* 0x00007500ff0477ac */ /* 0x001f220008000800 */
[----:B------:R-:W-:Y:S02]  /*3db0*/  PRMT R193, RZ, 0x7610, R193 ;  /* 0x00007610ffc17816 */ /* 0x000fe400000000c1 */
        /* <DEDUP_REMOVED lines=32> */
[----:B------:R-:W-:Y:S01]  /*3fc0*/  PRMT R204, RZ, 0x7610, R204 ;  /* 0x00007610ffcc7816 */ /* 0x000fe200000000cc */
[----:B------:R-:W-:Y:S01]  /*3fd0*/  UISETP.GT.AND UP2, UPT, UR12, -0x1, UPT ;  /* 0xffffffff0c00788c */ /* 0x000fe2000bf44270 */
[----:B-1----:R-:W-:Y:S01]  /*3fe0*/  LOP3.LUT P2, RZ, R248, 0x7f, RZ, 0xc0, !PT ;  /* 0x0000007ff8ff7812 */ /* 0x002fe2000784c0ff */
[----:B------:R-:W0:-:S12]  /*3ff0*/  LDC R247, c[0x0][0x3d8] ;  /* 0x0000f600fff77b82 */ /* 0x000e180000000800 */
[----:B------:R-:W1:Y:S01]  /*4000*/  @!P2 SYNCS.CCTL.IV [UR13+0x8000] ;  /* 0x00800000ff00a9b1 */ /* 0x000e62000800000d */
[----:B------:R-:W-:Y:S01]  /*4010*/  NOP ;  /* 0x0000000000007918 */ /* 0x000fe20000000000 */
[----:B--2---:R-:W-:Y:S01]  /*4020*/  IMAD.MOV.U32 R138, RZ, RZ, R142 ;  /* 0x000000ffff8a7224 */ /* 0x004fe200078e008e */
[----:B------:R-:W-:Y:S01]  /*4030*/  LEA.HI.X.SX32 R139, R0, R135, 0x1, P3 ;  /* 0x00000087008b7211 */ /* 0x000fe200018f0eff */
[----:B------:R-:W-:Y:S02]  /*4040*/  IMAD.SHL.U32 R0, R246, 0x2, RZ ;  /* 0x00000002f6007824 */ /* 0x000fe400078e00ff */
[----:B----4-:R-:W-:Y:S01]  /*4050*/  FMUL R149, R7, UR4 ;  /* 0x0000000407957c20 */ /* 0x010fe20008400000 */
[----:B---3--:R2:W3:Y:S04]  /*4060*/  @P0 LDG.E.U8 R184, desc[UR26][R140.64] ;  /* 0x0000001a8cb80981 */ /* 0x0084e8000c1e1100 */
[----:B------:R4:W3:Y:S04]  /*4070*/  @P0 LDG.E.U8 R176, desc[UR26][R138.64] ;  /* 0x0000001a8ab00981 */ /* 0x0008e8000c1e1100 */
[----:B------:R0:W-:Y:S01]  /*4080*/  STL [R1+0x20c], R139 ;  /* 0x00020c8b01007387 */ /* 0x0001e20000100800 */
[----:B--2---:R-:W-:-:S02]  /*4090*/  IADD3 R140, P3, PT, R2, R134, RZ ;  /* 0x00000086028c7210 */ /* 0x004fc40007f7e0ff */
[----:B------:R-:W-:Y:S01]  /*40a0*/  ISETP.GT.AND P5, PT, R133, 0x2, PT ;  /* 0x000000028500780c */ /* 0x000fe20003fa4270 */
[----:B------:R-:W-:Y:S01]  /*40b0*/  FMUL R151, R5, UR4 ;  /* 0x0000000405977c20 */ /* 0x000fe20008400000 */
[-C--:B----4-:R-:W-:Y:S01]  /*40c0*/  IADD3 R138, P2, PT, R0, R134.reuse, RZ ;  /* 0x00000086008a7210 */ /* 0x090fe20007f5e0ff */
[----:B------:R-:W-:Y:S01]  /*40d0*/  FMUL R148, R8, UR4 ;  /* 0x0000000408947c20 */ /* 0x000fe20008400000 */
[----:B------:R-:W-:Y:S01]  /*40e0*/  FMUL R217, R4, UR4 ;  /* 0x0000000404d97c20 */ /* 0x000fe20008400000 */
[----:B------:R-:W-:Y:S01]  /*40f0*/  FMUL R150, R6, UR4 ;  /* 0x0000000406967c20 */ /* 0x000fe20008400000 */
[-C--:B0-----:R-:W-:Y:S01]  /*4100*/  LEA.HI.X.SX32 R139, R0, R135.reuse, 0x1, P2 ;  /* 0x00000087008b7211 */ /* 0x081fe200010f0eff */
[----:B------:R-:W-:Y:S01]  /*4110*/  IMAD R0, R246, 0xa, RZ ;  /* 0x0000000af6007824 */ /* 0x000fe200078e02ff */
[----:B------:R-:W-:Y:S01]  /*4120*/  LEA.HI.X.SX32 R141, R2, R135, 0x1, P3 ;  /* 0x00000087028d7211 */ /* 0x000fe200018f0eff */
[----:B------:R-:W-:Y:S01]  /*4130*/  IMAD R2, R246, 0xb, RZ ;  /* 0x0000000bf6027824 */ /* 0x000fe200078e02ff */
[----:B------:R-:W-:Y:S01]  /*4140*/  ISETP.GT.AND P4, PT, R133, 0x1, PT ;  /* 0x000000018500780c */ /* 0x000fe20003f84270 */
[----:B------:R-:W2:Y:S01]  /*4150*/  @P0 LDG.E.U8 R194, desc[UR26][R138.64] ;  /* 0x0000001a8ac20981 */ /* 0x000ea2000c1e1100 */
[----:B------:R-:W-:-:S03]  /*4160*/  IADD3 R142, P3, PT, R0, R134, RZ ;  /* 0x00000086008e7210 */ /* 0x000fc60007f7e0ff */
[----:B------:R0:W-:Y:S01]  /*4170*/  STL.64 [R1+0x200], R140 ;  /* 0x0002008c01007387 */ /* 0x0001e20000100a00 */
[----:B------:R-:W-:-:S03]  /*4180*/  LEA.HI.X.SX32 R143, R0, R135, 0x1, P3 ;  /* 0x00000087008f7211 */ /* 0x000fc600018f0eff */
[----:B------:R0:W4:Y:S04]  /*4190*/  @P0 LDG.E.U8 R186, desc[UR26][R140.64] ;  /* 0x0000001a8cba0981 */ /* 0x000128000c1e1100 */
[----:B------:R1:W-:Y:S01]  /*41a0*/  STL.64 [R1+0x228], R138 ;  /* 0x0002288a01007387 */ /* 0x0003e20000100a00 */
[----:B------:R-:W-:-:S03]  /*41b0*/  IMAD.SHL.U32 R0, R246, 0x4, RZ ;  /* 0x00000004f6007824 */ /* 0x000fc600078e00ff */
[----:B------:R5:W2:Y:S01]  /*41c0*/  @P0 LDG.E.U8 R193, desc[UR26][R142.64] ;  /* 0x0000001a8ec10981 */ /* 0x000aa2000c1e1100 */
[-C--:B0-----:R-:W-:Y:S01]  /*41d0*/  IADD3 R140, P2, PT, R132, R134.reuse, RZ ;  /* 0x00000086848c7210 */ /* 0x081fe20007f5e0ff */
[----:B------:R-:W-:Y:S01]  /*41e0*/  FMUL R152, R41, UR4 ;  /* 0x0000000429987c20 */ /* 0x000fe20008400000 */
[----:B------:R-:W-:Y:S01]  /*41f0*/  FMUL R37, R37, UR4 ;  /* 0x0000000425257c20 */ /* 0x000fe20008400000 */
[----:B------:R-:W-:Y:S01]  /*4200*/  FMUL R158, R57, UR4 ;  /* 0x00000004399e7c20 */ /* 0x000fe20008400000 */
[----:B------:R-:W-:Y:S01]  /*4210*/  FMUL R38, R38, UR4 ;  /* 0x0000000426267c20 */ /* 0x000fe20008400000 */
[----:B------:R-:W-:Y:S01]  /*4220*/  FMUL R159, R56, UR4 ;  /* 0x00000004389f7c20 */ /* 0x000fe20008400000 */
[----:B-1----:R-:W-:Y:S01]  /*4230*/  IADD3 R138, P3, PT, R2, R134, RZ ;  /* 0x00000086028a7210 */ /* 0x002fe20007f7e0ff */
[----:B------:R-:W-:Y:S01]  /*4240*/  FMUL R36, R36, UR4 ;  /* 0x0000000424247c20 */ /* 0x000fe20008400000 */
[-C--:B------:R-:W-:Y:S01]  /*4250*/  LEA.HI.X.SX32 R141, R132, R135.reuse, 0x1, P2 ;  /* 0x00000087848d7211 */ /* 0x080fe200010f0eff */
[----:B------:R-:W-:Y:S01]  /*4260*/  FMUL R160, R58, UR4 ;  /* 0x000000043aa07c20 */ /* 0x000fe20008400000 */
[----:B------:R-:W-:Y:S01]  /*4270*/  LEA.HI.X.SX32 R139, R2, R135, 0x1, P3 ;  /* 0x00000087028b7211 */ /* 0x000fe200018f0eff */
[----:B------:R5:W-:Y:S01]  /*4280*/  STL.64 [R1+0x1f8], R142 ;  /* 0x0001f88e01007387 */ /* 0x000be20000100a00 */
[----:B------:R-:W0:Y:S01]  /*4290*/  LDC R132, c[0x0][0x3d8] ;  /* 0x0000f600ff847b82 */ /* 0x000e220000000800 */
[----:B------:R-:W-:-:S02]  /*42a0*/  IMAD R2, R246, 0xc, RZ ;  /* 0x0000000cf6027824 */ /* 0x000fc400078e02ff */
[----:B------:R-:W-:Y:S04]  /*42b0*/  STL.64 [R1+0x220], R140 ;  /* 0x0002208c01007387 */ /* 0x000fe80000100a00 */
[----:B------:R1:W-:Y:S04]  /*42c0*/  STL.64 [R1+0x1f0], R138 ;  /* 0x0001f08a01007387 */ /* 0x0003e80000100a00 */
[----:B------:R1:W2:Y:S01]  /*42d0*/  @P0 LDG.E.U8 R203, desc[UR26][R138.64] ;  /* 0x0000001a8acb0981 */ /* 0x0002a2000c1e1100 */
[----:B-----5:R-:W-:-:S03]  /*42e0*/  IADD3 R142, P2, PT, R0, R134, RZ ;  /* 0x00000086008e7210 */ /* 0x020fc60007f5e0ff */
[----:B------:R5:W2:Y:S01]  /*42f0*/  @P0 LDG.E.U8 R200, desc[UR26][R140.64] ;  /* 0x0000001a8cc80981 */ /* 0x000aa2000c1e1100 */
[----:B------:R-:W-:Y:S01]  /*4300*/  FMUL R39, R39, UR4 ;  /* 0x0000000427277c20 */ /* 0x000fe20008400000 */
[----:B------:R-:W-:Y:S01]  /*4310*/  FMUL R40, R40, UR4 ;  /* 0x0000000428287c20 */ /* 0x000fe20008400000 */
[----:B------:R-:W-:Y:S01]  /*4320*/  FMUL R156, R53, UR4 ;  /* 0x00000004359c7c20 */ /* 0x000fe20008400000 */
[----:B------:R-:W-:Y:S01]  /*4330*/  FMUL R157, R55, UR4 ;  /* 0x00000004379d7c20 */ /* 0x000fe20008400000 */
[----:B------:R-:W-:Y:S01]  /*4340*/  FMUL R153, R50, UR4 ;  /* 0x0000000432997c20 */ /* 0x000fe20008400000 */
[----:B-1----:R-:W1:Y:S01]  /*4350*/  LDC R138, c[0x0][0x3d8] ;  /* 0x0000f600ff8a7b82 */ /* 0x002e620000000800 */
[-C--:B------:R-:W-:Y:S01]  /*4360*/  LEA.HI.X.SX32 R143, R0, R135.reuse, 0x1, P2 ;  /* 0x00000087008f7211 */ /* 0x080fe200010f0eff */
[----:B------:R-:W-:Y:S01]  /*4370*/  FMUL R43, R43, UR4 ;  /* 0x000000042b2b7c20 */ /* 0x000fe20008400000 */
[----:B------:R-:W-:Y:S01]  /*4380*/  FMUL R44, R44, UR4 ;  /* 0x000000042c2c7c20 */ /* 0x000fe20008400000 */
[----:B-----5:R-:W-:Y:S01]  /*4390*/  IADD3 R140, P3, PT, R2, R134, RZ ;  /* 0x00000086028c7210 */ /* 0x020fe20007f7e0ff */
[----:B------:R-:W-:Y:S01]  /*43a0*/  FMUL R161, R60, UR4 ;  /* 0x000000043ca17c20 */ /* 0x000fe20008400000 */
[----:B------:R-:W-:Y:S01]  /*43b0*/  FMUL R45, R45, UR4 ;  /* 0x000000042d2d7c20 */ /* 0x000fe20008400000 */
[----:B------:R-:W-:Y:S01]  /*43c0*/  FMUL R46, R46, UR4 ;  /* 0x000000042e2e7c20 */ /* 0x000fe20008400000 */
[----:B------:R-:W5:Y:S01]  /*43d0*/  LDC R139, c[0x0][0x3d8] ;  /* 0x0000f600ff8b7b82 */ /* 0x000f620000000800 */
[----:B------:R-:W-:Y:S01]  /*43e0*/  LEA.HI.X.SX32 R141, R2, R135, 0x1, P3 ;  /* 0x00000087028d7211 */ /* 0x000fe200018f0eff */
[----:B------:R-:W-:Y:S01]  /*43f0*/  IMAD R0, R246, 0x5, RZ ;  /* 0x00000005f6007824 */ /* 0x000fe200078e02ff */
[----:B------:R-:W-:Y:S01]  /*4400*/  STL.64 [R1+0x218], R142 ;  /* 0x0002188e01007387 */ /* 0x000fe20000100a00 */
[----:B------:R-:W-:-:S03]  /*4410*/  IMAD.SHL.U32 R2, R136, 0x10, RZ ;  /* 0x0000001088027824 */ /* 0x000fc600078e00ff */
[----:B------:R0:W-:Y:S01]  /*4420*/  STL.64 [R1+0x1e8], R140 ;  /* 0x0001e88c01007387 */ /* 0x0001e20000100a00 */
[----:B------:R-:W5:Y:S03]  /*4430*/  LDC R136, c[0x0][0x3d8] ;  /* 0x0000f600ff887b82 */ /* 0x000f660000000800 */
[----:B------:R0:W2:Y:S01]  /*4440*/  @P0 LDG.E.U8 R208, desc[UR26][R140.64] ;  /* 0x0000001a8cd00981 */ /* 0x0000a2000c1e1100 */
[----:B------:R-:W-:-:S03]  /*4450*/  IADD3 R144, P2, PT, R0, R134, RZ ;  /* 0x0000008600907210 */ /* 0x000fc60007f5e0ff */
[----:B------:R0:W2:Y:S01]  /*4460*/  @P0 LDG.E.U8 R209, desc[UR26][R142.64] ;  /* 0x0000001a8ed10981 */ /* 0x0000a2000c1e1100 */
[----:B------:R-:W-:Y:S01]  /*4470*/  FMUL R162, R59, UR4 ;  /* 0x000000043ba27c20 */ /* 0x000fe20008400000 */
[----:B------:R-:W-:Y:S01]  /*4480*/  FMUL R47, R47, UR4 ;  /* 0x000000042f2f7c20 */ /* 0x000fe20008400000 */
[----:B------:R-:W-:Y:S01]  /*4490*/  FMUL R48, R48, UR4 ;  /* 0x0000000430307c20 */ /* 0x000fe20008400000 */
[----:B------:R-:W-:Y:S01]  /*44a0*/  FMUL R49, R49, UR4 ;  /* 0x0000000431317c20 */ /* 0x000fe20008400000 */
[----:B------:R-:W-:Y:S01]  /*44b0*/  FMUL R163, R63, UR4 ;  /* 0x000000043fa37c20 */ /* 0x000fe20008400000 */
[----:B0-----:R-:W0:Y:S01]  /*44c0*/  LDC R140, c[0x0][0x3d8] ;  /* 0x0000f600ff8c7b82 */ /* 0x001e220000000800 */
[-C--:B------:R-:W-:Y:S01]  /*44d0*/  LEA.HI.X.SX32 R145, R0, R135.reuse, 0x1, P2 ;  /* 0x0000008700917211 */ /* 0x080fe200010f0eff */
[----:B------:R-:W-:Y:S02]  /*44e0*/  IMAD R0, R132, 0x11, RZ ;  /* 0x0000001184007824 */ /* 0x000fe400078e02ff */
[----:B------:R-:W-:Y:S01]  /*44f0*/  FMUL R154, R52, UR4 ;  /* 0x00000004349a7c20 */ /* 0x000fe20008400000 */
[-C--:B------:R-:W-:Y:S01]  /*4500*/  IADD3 R142, P3, PT, R2, R134.reuse, RZ ;  /* 0x00000086028e7210 */ /* 0x080fe20007f7e0ff */
[----:B-1----:R-:W-:Y:S01]  /*4510*/  IMAD R132, R138, 0x12, RZ ;  /* 0x000000128a847824 */ /* 0x002fe200078e02ff */
[----:B------:R1:W2:Y:S01]  /*4520*/  @P0 LDG.E.U8 R215, desc[UR26][R144.64] ;  /* 0x0000001a90d70981 */ /* 0x0002a2000c1e1100 */
[----:B------:R-:W0:Y:S01]  /*4530*/  LDC R138, c[0x0][0x3d8] ;  /* 0x0000f600ff8a7b82 */ /* 0x000e220000000800 */
[-C--:B------:R-:W-:Y:S01]  /*4540*/  LEA.HI.X.SX32 R143, R2, R135.reuse, 0x1, P3 ;  /* 0x00000087028f7211 */ /* 0x080fe200018f0eff */
[----:B-----5:R-:W-:Y:S01]  /*4550*/  IMAD R2, R139, 0x13, RZ ;  /* 0x000000138b027824 */ /* 0x020fe200078e02ff */
[C---:B------:R-:W-:Y:S01]  /*4560*/  IADD3 R146, P2, PT, R0.reuse, R134, RZ ;  /* 0x0000008600927210 */ /* 0x040fe20007f5e0ff */
[----:B------:R1:W-:Y:S04]  /*4570*/  STL.64 [R1+0x210], R144 ;  /* 0x0002109001007387 */ /* 0x0003e80000100a00 */
[----:B------:R-:W5:Y:S01]  /*4580*/  LDC R141, c[0x0][0x3d8] ;  /* 0x0000f600ff8d7b82 */ /* 0x000f620000000800 */
[----:B------:R0:W-:Y:S01]  /*4590*/  STL.64 [R1+0x1e0], R142 ;  /* 0x0001e08e01007387 */ /* 0x0001e20000100a00 */
[----:B------:R-:W-:-:S03]  /*45a0*/  LEA.HI.X.SX32 R147, R0, R135, 0x1, P2 ;  /* 0x0000008700937211 */ /* 0x000fc600010f0eff */
[----:B------:R0:W2:Y:S01]  /*45b0*/  @P0 LDG.E.U8 R180, desc[UR26][R142.64] ;  /* 0x0000001a8eb40981 */ /* 0x0000a2000c1e1100 */
[-C--:B-1----:R-:W-:Y:S02]  /*45c0*/  IADD3 R144, P3, PT, R132, R134.reuse, RZ ;  /* 0x0000008684907210 */ /* 0x082fe40007f7e0ff */
[----:B------:R-:W1:Y:S01]  /*45d0*/  LDC R139, c[0x0][0x3d8] ;  /* 0x0000f600ff8b7b82 */ /* 0x000e620000000800 */
[----:B0-----:R-:W-:Y:S01]  /*45e0*/  IMAD R0, R140, 0x14, RZ ;  /* 0x000000148c007824 */ /* 0x001fe200078e02ff */
[----:B------:R-:W2:Y:S01]  /*45f0*/  @P0 LDG.E.U8 R185, desc[UR26][R146.64] ;  /* 0x0000001a92b90981 */ /* 0x000ea2000c1e1100 */
[-C--:B------:R-:W-:Y:S02]  /*4600*/  LEA.HI.X.SX32 R145, R132, R135.reuse, 0x1, P3 ;  /* 0x0000008784917211 */ /* 0x080fe400018f0eff */
[----:B------:R-:W-:Y:S01]  /*4610*/  IADD3 R142, P2, PT, R2, R134, RZ ;  /* 0x00000086028e7210 */ /* 0x000fe20007f5e0ff */
[----:B------:R-:W-:Y:S02]  /*4620*/  FMUL R155, R54, UR4 ;  /* 0x00000004369b7c20 */ /* 0x000fe40008400000 */
[----:B------:R-:W0:Y:S01]  /*4630*/  LDC R132, c[0x0][0x3d8] ;  /* 0x0000f600ff847b82 */ /* 0x000e220000000800 */
[----:B------:R-:W-:Y:S01]  /*4640*/  STL.64 [R1+0x1d8], R146 ;  /* 0x0001d89201007387 */ /* 0x000fe20000100a00 */
[----:B------:R-:W-:Y:S01]  /*4650*/  LEA.HI.X.SX32 R143, R2, R135, 0x1, P2 ;  /* 0x00000087028f7211 */ /* 0x000fe200010f0eff */
[----:B------:R-:W-:-:S02]  /*4660*/  IMAD R2, R136, 0x18, RZ ;  /* 0x0000001888027824 */ /* 0x000fc400078e02ff */
[----:B------:R5:W-:Y:S03]  /*4670*/  STL.64 [R1+0x1d0], R144 ;  /* 0x0001d09001007387 */ /* 0x000be60000100a00 */
[----:B------:R-:W1:Y:S01]  /*4680*/  LDC R136, c[0x0][0x3d8] ;  /* 0x0000f600ff887b82 */ /* 0x000e620000000800 */
[----:B------:R5:W2:Y:S04]  /*4690*/  @P0 LDG.E.U8 R192, desc[UR26][R144.64] ;  /* 0x0000001a90c00981 */ /* 0x000aa8000c1e1100 */
[----:B------:R5:W-:Y:S03]  /*46a0*/  STL.64 [R1+0x1c8], R142 ;  /* 0x0001c88e01007387 */ /* 0x000be60000100a00 */
[----:B------:R-:W1:Y:S01]  /*46b0*/  LDC R140, c[0x0][0x3d8] ;  /* 0x0000f600ff8c7b82 */ /* 0x000e620000000800 */
[----:B------:R5:W2:Y:S02]  /*46c0*/  @P0 LDG.E.U8 R202, desc[UR26][R142.64] ;  /* 0x0000001a8eca0981 */ /* 0x000aa4000c1e1100 */
[----:B-----5:R-:W-:Y:S01]  /*46d0*/  IADD3 R144, P2, PT, R0, R134, RZ ;  /* 0x0000008600907210 */ /* 0x020fe20007f5e0ff */
[----:B------:R-:W-:Y:S01]  /*46e0*/  FMUL R164, R62, UR4 ;  /* 0x000000043ea47c20 */ /* 0x000fe20008400000 */
[----:B------:R-:W-:Y:S01]  /*46f0*/  FMUL R61, R61, UR4 ;  /* 0x000000043d3d7c20 */ /* 0x000fe20008400000 */
[----:B------:R-:W-:Y:S01]  /*4700*/  FMUL R167, R68, UR4 ;  /* 0x0000000444a77c20 */ /* 0x000fe20008400000 */
[----:B------:R-:W-:Y:S01]  /*4710*/  LEA.HI.X.SX32 R145, R0, R135, 0x1, P2 ;  /* 0x0000008700917211 */ /* 0x000fe200010f0eff */
[----:B------:R-:W-:-:S02]  /*4720*/  IMAD R0, R138, 0x19, RZ ;  /* 0x000000198a007824 */ /* 0x000fc400078e02ff */
[----:B------:R-:W-:Y:S01]  /*4730*/  FMUL R165, R64, UR4 ;  /* 0x0000000440a57c20 */ /* 0x000fe20008400000 */
[----:B------:R-:W5:Y:S01]  /*4740*/  LDC R138, c[0x0][0x3d8] ;  /* 0x0000f600ff8a7b82 */ /* 0x000f620000000800 */
[CC--:B------:R-:W-:Y:S01]  /*4750*/  IADD3 R142, P3, PT, R2.reuse, R134.reuse, RZ ;  /* 0x00000086028e7210 */ /* 0x0c0fe20007f7e0ff */
[----:B------:R0:W-:Y:S03]  /*4760*/  STL.64 [R1+0x1c0], R144 ;  /* 0x0001c09001007387 */ /* 0x0001e60000100a00 */
[-C--:B------:R-:W-:Y:S01]  /*4770*/  LEA.HI.X.SX32 R143, R2, R135.reuse, 0x1, P3 ;  /* 0x00000087028f7211 */ /* 0x080fe200018f0eff */
[----:B------:R0:W2:Y:S01]  /*4780*/  @P0 LDG.E.U8 R211, desc[UR26][R144.64] ;  /* 0x0000001a90d30981 */ /* 0x0000a2000c1e1100 */
[----:B------:R-:W-:Y:S02]  /*4790*/  IMAD R2, R141, 0x1a, RZ ;  /* 0x0000001a8d027824 */ /* 0x000fe400078e02ff */
[----:B0-----:R-:W-:Y:S01]  /*47a0*/  IMAD R132, R132, 0x1c, RZ ;  /* 0x0000001c84847824 */ /* 0x001fe200078e02ff */
[----:B------:R0:W-:Y:S01]  /*47b0*/  STL.64 [R1+0x1b8], R142 ;  /* 0x0001b88e01007387 */ /* 0x0001e20000100a00 */
[----:B------:R-:W5:Y:S03]  /*47c0*/  LDC R141, c[0x0][0x3d8] ;  /* 0x0000f600ff8d7b82 */ /* 0x000f660000000800 */
[----:B------:R0:W2:Y:S01]  /*47d0*/  @P0 LDG.E.U8 R179, desc[UR26][R142.64] ;  /* 0x0000001a8eb30981 */ /* 0x0000a2000c1e1100 */
[----:B------:R-:W-:Y:S01]  /*47e0*/  IADD3 R144, P2, PT, R0, R134, RZ ;  /* 0x0000008600907210 */ /* 0x000fe20007f5e0ff */
[----:B------:R-:W-:Y:S01]  /*47f0*/  FMUL R166, R65, UR4 ;  /* 0x0000000441a67c20 */ /* 0x000fe20008400000 */
[----:B------:R-:W-:Y:S01]  /*4800*/  FMUL R67, R67, UR4 ;  /* 0x0000000443437c20 */ /* 0x000fe20008400000 */
[----:B------:R-:W-:Y:S01]  /*4810*/  FMUL R70, R70, UR4 ;  /* 0x0000000446467c20 */ /* 0x000fe20008400000 */
[----:B------:R-:W-:Y:S01]  /*4820*/  LEA.HI.X.SX32 R145, R0, R135, 0x1, P2 ;  /* 0x0000008700917211 */ /* 0x000fe200010f0eff */
[----:B-1----:R-:W-:-:S02]  /*4830*/  IMAD R0, R139, 0x1b, RZ ;  /* 0x0000001b8b007824 */ /* 0x002fc400078e02ff */
[----:B------:R-:W-:Y:S01]  /*4840*/  FMUL R169, R71, UR4 ;  /* 0x0000000447a97c20 */ /* 0x000fe20008400000 */
[----:B------:R-:W1:Y:S01]  /*4850*/  LDC R139, c[0x0][0x3d8] ;  /* 0x0000f600ff8b7b82 */ /* 0x000e620000000800 */
[-C--:B0-----:R-:W-:Y:S01]  /*4860*/  IADD3 R142, P3, PT, R2, R134.reuse, RZ ;  /* 0x00000086028e7210 */ /* 0x081fe20007f7e0ff */
[----:B------:R0:W-:Y:S01]  /*4870*/  STL.64 [R1+0x1b0], R144 ;  /* 0x0001b09001007387 */ /* 0x0001e20000100a00 */
[-C--:B------:R-:W-:Y:S02]  /*4880*/  IADD3 R146, P2, PT, R0, R134.reuse, RZ ;  /* 0x0000008600927210 */ /* 0x080fe40007f5e0ff */
[-C--:B------:R-:W-:Y:S01]  /*4890*/  LEA.HI.X.SX32 R143, R2, R135.reuse, 0x1, P3 ;  /* 0x00000087028f7211 */ /* 0x080fe200018f0eff */
[----:B------:R0:W2:Y:S01]  /*48a0*/  @P0 LDG.E.U8 R188, desc[UR26][R144.64] ;  /* 0x0000001a90bc0981 */ /* 0x0000a2000c1e1100 */
[----:B------:R-:W-:Y:S01]  /*48b0*/  IMAD.SHL.U32 R2, R136, 0x20, RZ ;  /* 0x0000002088027824 */ /* 0x000fe200078e00ff */
[-C--:B------:R-:W-:Y:S01]  /*48c0*/  LEA.HI.X.SX32 R147, R0, R135.reuse, 0x1, P2 ;  /* 0x0000008700937211 */ /* 0x080fe200010f0eff */
[----:B------:R-:W3:Y:S01]  /*48d0*/  LDC R136, c[0x0][0x3d8] ;  /* 0x0000f600ff887b82 */ /* 0x000ee20000000800 */
[----:B------:R0:W-:Y:S04]  /*48e0*/  STL.64 [R1+0x1a8], R142 ;  /* 0x0001a88e01007387 */ /* 0x0001e80000100a00 */
[----:B------:R0:W2:Y:S02]  /*48f0*/  @P0 LDG.E.U8 R197, desc[UR26][R142.64] ;  /* 0x0000001a8ec50981 */ /* 0x0000a4000c1e1100 */
[----:B0-----:R-:W-:Y:S01]  /*4900*/  IADD3 R144, P3, PT, R132, R134, RZ ;  /* 0x0000008684907210 */ /* 0x001fe20007f7e0ff */
[----:B------:R-:W-:Y:S01]  /*4910*/  IMAD R0, R140, 0x21, RZ ;  /* 0x000000218c007824 */ /* 0x000fe200078e02ff */
[----:B------:R-:W-:Y:S01]  /*4920*/  STL.64 [R1+0x1a0], R146 ;  /* 0x0001a09201007387 */ /* 0x000fe20000100a00 */
[----:B------:R-:W0:Y:S01]  /*4930*/  LDC R140, c[0x0][0x3d8] ;  /* 0x0000f600ff8c7b82 */ /* 0x000e220000000800 */
[----:B------:R-:W-:-:S02]  /*4940*/  LEA.HI.X.SX32 R145, R132, R135, 0x1, P3 ;  /* 0x0000008784917211 */ /* 0x000fc400018f0eff */
[----:B------:R-:W2:Y:S01]  /*4950*/  @P0 LDG.E.U8 R201, desc[UR26][R146.64] ;  /* 0x0000001a92c90981 */ /* 0x000ea2000c1e1100 */
[----:B------:R-:W-:-:S03]  /*4960*/  IADD3 R142, P2, PT, R2, R134, RZ ;  /* 0x00000086028e7210 */ /* 0x000fc60007f5e0ff */
[----:B------:R5:W2:Y:S01]  /*4970*/  @P0 LDG.E.U8 R210, desc[UR26][R144.64] ;  /* 0x0000001a90d20981 */ /* 0x000aa2000c1e1100 */
[----:B------:R-:W0:Y:S01]  /*4980*/  LDC R132, c[0x0][0x3d8] ;  /* 0x0000f600ff847b82 */ /* 0x000e220000000800 */
[-C--:B------:R-:W-:Y:S01]  /*4990*/  LEA.HI.X.SX32 R143, R2, R135.reuse, 0x1, P2 ;  /* 0x00000087028f7211 */ /* 0x080fe200010f0eff */
[----:B-----5:R-:W-:Y:S01]  /*49a0*/  IMAD R2, R138, 0x22, RZ ;  /* 0x000000228a027824 */ /* 0x020fe200078e02ff */
[----:B------:R5:W-:Y:S04]  /*49b0*/  STL.64 [R1+0x198], R144 ;  /* 0x0001989001007387 */ /* 0x000be80000100a00 */
[----:B------:R1:W2:Y:S01]  /*49c0*/  @P0 LDG.E.U8 R178, desc[UR26][R142.64] ;  /* 0x0000001a8eb20981 */ /* 0x0002a2000c1e1100 */
[----:B------:R-:W3:Y:S03]  /*49d0*/  LDC R138, c[0x0][0x3d8] ;  /* 0x0000f600ff8a7b82 */ /* 0x000ee60000000800 */
[----:B------:R1:W-:Y:S01]  /*49e0*/  STL.64 [R1+0x190], R142 ;  /* 0x0001908e01007387 */ /* 0x0003e20000100a00 */
[-C--:B-----5:R-:W-:Y:S01]  /*49f0*/  IADD3 R144, P2, PT, R0, R134.reuse, RZ ;  /* 0x0000008600907210 */ /* 0x0a0fe20007f5e0ff */
[----:B------:R-:W-:Y:S01]  /*4a00*/  FMUL R168, R72, UR4 ;  /* 0x0000000448a87c20 */ /* 0x000fe20008400000 */
[----:B------:R-:W-:Y:S01]  /*4a10*/  FMUL R170, R73, UR4 ;  /* 0x0000000449aa7c20 */ /* 0x000fe20008400000 */
[----:B------:R-:W-:Y:S01]  /*4a20*/  FMUL R172, R74, UR4 ;  /* 0x000000044aac7c20 */ /* 0x000fe20008400000 */
[-C--:B------:R-:W-:Y:S01]  /*4a30*/  LEA.HI.X.SX32 R145, R0, R135.reuse, 0x1, P2 ;  /* 0x0000008700917211 */ /* 0x080fe200010f0eff */
[----:B------:R-:W-:Y:S01]  /*4a40*/  FMUL R171, R75, UR4 ;  /* 0x000000044bab7c20 */ /* 0x000fe20008400000 */
[----:B------:R-:W-:Y:S01]  /*4a50*/  FMUL R173, R76, UR4 ;  /* 0x000000044cad7c20 */ /* 0x000fe20008400000 */
[----:B------:R-:W-:Y:S01]  /*4a60*/  FMUL R175, R77, UR4 ;  /* 0x000000044daf7c20 */ /* 0x000fe20008400000 */
[CC--:B-1----:R-:W-:Y:S01]  /*4a70*/  IADD3 R142, P3, PT, R2.reuse, R134.reuse, RZ ;  /* 0x00000086028e7210 */ /* 0x0c2fe20007f7e0ff */
[----:B------:R-:W-:Y:S01]  /*4a80*/  IMAD R0, R139, 0x23, RZ ;  /* 0x000000238b007824 */ /* 0x000fe200078e02ff */
[----:B------:R1:W-:Y:S01]  /*4a90*/  STL.64 [R1+0x188], R144 ;  /* 0x0001889001007387 */ /* 0x0003e20000100a00 */
[----:B------:R-:W5:Y:S01]  /*4aa0*/  LDC R139, c[0x0][0x3d8] ;  /* 0x0000f600ff8b7b82 */ /* 0x000f620000000800 */
[-C--:B------:R-:W-:Y:S01]  /*4ab0*/  LEA.HI.X.SX32 R143, R2, R135.reuse, 0x1, P3 ;  /* 0x00000087028f7211 */ /* 0x080fe200018f0eff */
[----:B------:R-:W-:Y:S01]  /*4ac0*/  IMAD R2, R141, 0x24, RZ ;  /* 0x000000248d027824 */ /* 0x000fe200078e02ff */
[----:B------:R1:W2:Y:S04]  /*4ad0*/  @P0 LDG.E.U8 R187, desc[UR26][R144.64] ;  /* 0x0000001a90bb0981 */ /* 0x0002a8000c1e1100 */
[----:B------:R0:W-:Y:S01]  /*4ae0*/  STL.64 [R1+0x180], R142 ;  /* 0x0001808e01007387 */ /* 0x0001e20000100a00 */
[----:B------:R-:W4:Y:S03]  /*4af0*/  LDC R141, c[0x0][0x3d8] ;  /* 0x0000f600ff8d7b82 */ /* 0x000f260000000800 */
[----:B------:R0:W2:Y:S01]  /*4b00*/  @P0 LDG.E.U8 R196, desc[UR26][R142.64] ;  /* 0x0000001a8ec40981 */ /* 0x0000a2000c1e1100 */
[-C--:B-1----:R-:W-:Y:S01]  /*4b10*/  IADD3 R144, P2, PT, R0, R134.reuse, RZ ;  /* 0x0000008600907210 */ /* 0x082fe20007f5e0ff */
[----:B------:R-:W-:Y:S01]  /*4b20*/  FMUL R174, R78, UR4 ;  /* 0x000000044eae7c20 */ /* 0x000fe20008400000 */
[----:B------:R-:W-:Y:S01]  /*4b30*/  FMUL R216, R85, UR4 ;  /* 0x0000000455d87c20 */ /* 0x000fe20008400000 */
[----:B------:R-:W-:Y:S01]  /*4b40*/  FMUL R79, R79, UR4 ;  /* 0x000000044f4f7c20 */ /* 0x000fe20008400000 */
[-C--:B------:R-:W-:Y:S01]  /*4b50*/  LEA.HI.X.SX32 R145, R0, R135.reuse, 0x1, P2 ;  /* 0x0000008700917211 */ /* 0x080fe200010f0eff */
[----:B------:R-:W-:Y:S01]  /*4b60*/  FMUL R80, R80, UR4 ;  /* 0x0000000450507c20 */ /* 0x000fe20008400000 */
[----:B------:R-:W-:Y:S01]  /*4b70*/  FMUL R219, R86, UR4 ;  /* 0x0000000456db7c20 */ /* 0x000fe20008400000 */
[----:B------:R-:W-:Y:S01]  /*4b80*/  FMUL R218, R87, UR4 ;  /* 0x0000000457da7c20 */ /* 0x000fe20008400000 */
[----:B0-----:R-:W-:Y:S01]  /*4b90*/  IADD3 R142, P3, PT, R2, R134, RZ ;  /* 0x00000086028e7210 */ /* 0x001fe20007f7e0ff */
[----:B------:R-:W-:Y:S01]  /*4ba0*/  IMAD R0, R132, 0x28, RZ ;  /* 0x0000002884007824 */ /* 0x000fe200078e02ff */
[----:B------:R0:W2:Y:S02]  /*4bb0*/  @P0 LDG.E.U8 R207, desc[UR26][R144.64] ;  /* 0x0000001a90cf0981 */ /* 0x0000a4000c1e1100 */
[----:B------:R-:W-:Y:S01]  /*4bc0*/  LEA.HI.X.SX32 R143, R2, R135, 0x1, P3 ;  /* 0x00000087028f7211 */ /* 0x000fe200018f0eff */
[----:B---3--:R-:W-:-:S02]  /*4bd0*/  IMAD R2, R136, 0x29, RZ ;  /* 0x0000002988027824 */ /* 0x008fc400078e02ff */
[----:B------:R-:W-:Y:S01]  /*4be0*/  FMUL R81, R81, UR4 ;  /* 0x0000000451517c20 */ /* 0x000fe20008400000 */
[----:B------:R-:W1:Y:S01]  /*4bf0*/  LDC R136, c[0x0][0x3d8] ;  /* 0x0000f600ff887b82 */ /* 0x000e620000000800 */
[-C--:B------:R-:W-:Y:S01]  /*4c00*/  IADD3 R146, P2, PT, R0, R134.reuse, RZ ;  /* 0x0000008600927210 */ /* 0x080fe20007f5e0ff */
[----:B------:R-:W-:Y:S01]  /*4c10*/  IMAD R132, R138, 0x2a, RZ ;  /* 0x0000002a8a847824 */ /* 0x000fe200078e02ff */
[----:B------:R0:W-:Y:S02]  /*4c20*/  STL.64 [R1+0x178], R144 ;  /* 0x0001789001007387 */ /* 0x0001e40000100a00 */
[----:B------:R-:W-:Y:S02]  /*4c30*/  LEA.HI.X.SX32 R147, R0, R135, 0x1, P2 ;  /* 0x0000008700937211 */ /* 0x000fe400010f0eff */
[----:B------:R3:W-:Y:S01]  /*4c40*/  STL.64 [R1+0x170], R142 ;  /* 0x0001708e01007387 */ /* 0x0007e20000100a00 */
[----:B------:R-:W4:Y:S03]  /*4c50*/  LDC R138, c[0x0][0x3d8] ;  /* 0x0000f600ff8a7b82 */ /* 0x000f260000000800 */
[----:B------:R3:W2:Y:S01]  /*4c60*/  @P0 LDG.E.U8 R214, desc[UR26][R142.64] ;  /* 0x0000001a8ed60981 */ /* 0x0006a2000c1e1100 */
[----:B0-----:R-:W-:Y:S01]  /*4c70*/  IADD3 R144, P3, PT, R2, R134, RZ ;  /* 0x0000008602907210 */ /* 0x001fe20007f7e0ff */
[----:B------:R-:W-:-:S02]  /*4c80*/  IMAD R0, R140, 0x2b, RZ ;  /* 0x0000002b8c007824 */ /* 0x000fc400078e02ff */
[----:B------:R-:W2:Y:S01]  /*4c90*/  @P0 LDG.E.U8 R183, desc[UR26][R146.64] ;  /* 0x0000001a92b70981 */ /* 0x000ea2000c1e1100 */
[----:B---3--:R-:W-:Y:S01]  /*4ca0*/  IADD3 R142, P2, PT, R132, R134, RZ ;  /* 0x00000086848e7210 */ /* 0x008fe20007f5e0ff */
[----:B------:R-:W-:Y:S01]  /*4cb0*/  FMUL R82, R82, UR4 ;  /* 0x0000000452527c20 */ /* 0x000fe20008400000 */
[-C--:B------:R-:W-:Y:S01]  /*4cc0*/  LEA.HI.X.SX32 R145, R2, R135.reuse, 0x1, P3 ;  /* 0x0000008702917211 */ /* 0x080fe200018f0eff */
[----:B------:R-:W-:Y:S01]  /*4cd0*/  FMUL R220, R88, UR4 ;  /* 0x0000000458dc7c20 */ /* 0x000fe20008400000 */
[----:B------:R-:W-:Y:S01]  /*4ce0*/  LEA.HI.X.SX32 R143, R132, R135, 0x1, P2 ;  /* 0x00000087848f7211 */ /* 0x000fe200010f0eff */
[----:B------:R-:W-:Y:S01]  /*4cf0*/  STL.64 [R1+0x168], R146 ;  /* 0x0001689201007387 */ /* 0x000fe20000100a00 */
[----:B-----5:R-:W-:Y:S02]  /*4d00*/  IMAD R2, R139, 0x2c, RZ ;  /* 0x0000002c8b027824 */ /* 0x020fe400078e02ff */
[----:B------:R-:W0:Y:S01]  /*4d10*/  LDC R139, c[0x0][0x3d8] ;  /* 0x0000f600ff8b7b82 */ /* 0x000e220000000800 */
[----:B------:R-:W-:Y:S04]  /*4d20*/  STL.64 [R1+0x160], R144 ;  /* 0x0001609001007387 */ /* 0x000fe80000100a00 */
[----:B------:R3:W-:Y:S04]  /*4d30*/  STL.64 [R1+0x158], R142 ;  /* 0x0001588e01007387 */ /* 0x0007e80000100a00 */
[----:B------:R3:W5:Y:S01]  /*4d40*/  @P0 LDG.E.U8 R195, desc[UR26][R142.64] ;  /* 0x0000001a8ec30981 */ /* 0x000762000c1e1100 */
[----:B-1----:R-:W-:-:S02]  /*4d50*/  IMAD R132, R136, 0x30, RZ ;  /* 0x0000003088847824 */ /* 0x002fc400078e02ff */
[----:B------:R-:W1:Y:S01]  /*4d60*/  LDC R136, c[0x0][0x3d8] ;  /* 0x0000f600ff887b82 */ /* 0x000e620000000800 */
[----:B------:R4:W2:Y:S01]  /*4d70*/  @P0 LDG.E.U8 R191, desc[UR26][R144.64] ;  /* 0x0000001a90bf0981 */ /* 0x0008a2000c1e1100 */
[----:B------:R-:W-:Y:S01]  /*4d80*/  FMUL R221, R89, UR4 ;  /* 0x0000000459dd7c20 */ /* 0x000fe20008400000 */
[----:B------:R-:W-:Y:S01]  /*4d90*/  FMUL R83, R83, UR4 ;  /* 0x0000000453537c20 */ /* 0x000fe20008400000 */
[----:B------:R-:W-:Y:S01]  /*4da0*/  FMUL R84, R84, UR4 ;  /* 0x0000000454547c20 */ /* 0x000fe20008400000 */
[----:B------:R-:W-:Y:S01]  /*4db0*/  FMUL R222, R91, UR4 ;  /* 0x000000045bde7c20 */ /* 0x000fe20008400000 */
[----:B------:R-:W-:Y:S01]  /*4dc0*/  FMUL R223, R92, UR4 ;  /* 0x000000045cdf7c20 */ /* 0x000fe20008400000 */
[-C--:B---3--:R-:W-:Y:S01]  /*4dd0*/  IADD3 R142, P2, PT, R0, R134.reuse, RZ ;  /* 0x00000086008e7210 */ /* 0x088fe20007f5e0ff */
[----:B------:R-:W-:Y:S01]  /*4de0*/  FMUL R225, R98, UR4 ;  /* 0x0000000462e17c20 */ /* 0x000fe20008400000 */
[----:B------:R-:W-:Y:S01]  /*4df0*/  FMUL R224, R95, UR4 ;  /* 0x000000045fe07c20 */ /* 0x000fe20008400000 */
[----:B------:R-:W-:Y:S01]  /*4e00*/  FMUL R227, R101, UR4 ;  /* 0x0000000465e37c20 */ /* 0x000fe20008400000 */
[-C--:B------:R-:W-:Y:S01]  /*4e10*/  LEA.HI.X.SX32 R143, R0, R135.reuse, 0x1, P2 ;  /* 0x00000087008f7211 */ /* 0x080fe200010f0eff */
[----:B----4-:R-:W-:Y:S01]  /*4e20*/  IMAD R0, R141, 0x31, RZ ;  /* 0x000000318d007824 */ /* 0x010fe200078e02ff */
[----:B------:R-:W-:Y:S01]  /*4e30*/  IADD3 R144, P3, PT, R2, R134, RZ ;  /* 0x0000008602907210 */ /* 0x000fe20007f7e0ff */
[----:B------:R-:W-:Y:S01]  /*4e40*/  FMUL R226, R102, UR4 ;  /* 0x0000000466e27c20 */ /* 0x000fe20008400000 */
[----:B------:R-:W-:Y:S01]  /*4e50*/  FMUL R229, R104, UR4 ;  /* 0x0000000468e57c20 */ /* 0x000fe20008400000 */
[----:B------:R3:W-:Y:S01]  /*4e60*/  STL.64 [R1+0x150], R142 ;  /* 0x0001508e01007387 */ /* 0x0007e20000100a00 */
[----:B------:R-:W-:-:S03]  /*4e70*/  LEA.HI.X.SX32 R145, R2, R135, 0x1, P3 ;  /* 0x0000008702917211 */ /* 0x000fc600018f0eff */
[----:B------:R3:W4:Y:S01]  /*4e80*/  @P0 LDG.E.U8 R206, desc[UR26][R142.64] ;  /* 0x0000001a8ece0981 */ /* 0x000722000c1e1100 */
[CC--:B------:R-:W-:Y:S01]  /*4e90*/  IADD3 R140, P3, PT, R0.reuse, R134.reuse, RZ ;  /* 0x00000086008c7210 */ /* 0x0c0fe20007f7e0ff */
[----:B0-----:R-:W-:Y:S02]  /*4ea0*/  IMAD R2, R139, 0x33, RZ ;  /* 0x000000338b027824 */ /* 0x001fe400078e02ff */
[----:B------:R0:W2:Y:S01]  /*4eb0*/  @P0 LDG.E.U8 R213, desc[UR26][R144.64] ;  /* 0x0000001a90d50981 */ /* 0x0000a2000c1e1100 */
[-C--:B------:R-:W-:Y:S01]  /*4ec0*/  LEA.HI.X.SX32 R141, R0, R135.reuse, 0x1, P3 ;  /* 0x00000087008d7211 */ /* 0x080fe200018f0eff */
[----:B------:R-:W-:Y:S01]  /*4ed0*/  FMUL R90, R90, UR4 ;  /* 0x000000045a5a7c20 */ /* 0x000fe20008400000 */
[----:B------:R-:W-:Y:S01]  /*4ee0*/  FMUL R228, R103, UR4 ;  /* 0x0000000467e47c20 */ /* 0x000fe20008400000 */
[----:B------:R-:W-:Y:S01]  /*4ef0*/  FMUL R230, R106, UR4 ;  /* 0x000000046ae67c20 */ /* 0x000fe20008400000 */
[----:B------:R-:W-:Y:S01]  /*4f00*/  FMUL R232, R107, UR4 ;  /* 0x000000046be87c20 */ /* 0x000fe20008400000 */
[----:B---3--:R-:W-:Y:S01]  /*4f10*/  IADD3 R142, P2, PT, R132, R134, RZ ;  /* 0x00000086848e7210 */ /* 0x008fe20007f5e0ff */
[----:B------:R-:W-:Y:S01]  /*4f20*/  IMAD R0, R138, 0x32, RZ ;  /* 0x000000328a007824 */ /* 0x000fe200078e02ff */
[----:B------:R0:W-:Y:S01]  /*4f30*/  STL.64 [R1+0x148], R144 ;  /* 0x0001489001007387 */ /* 0x0001e20000100a00 */
[----:B------:R-:W3:Y:S01]  /*4f40*/  LDC R138, c[0x0][0x3d8] ;  /* 0x0000f600ff8a7b82 */ /* 0x000ee20000000800 */
[----:B------:R-:W-:-:S02]  /*4f50*/  LEA.HI.X.SX32 R143, R132, R135, 0x1, P2 ;  /* 0x00000087848f7211 */ /* 0x000fc400010f0eff */
[----:B------:R1:W2:Y:S04]  /*4f60*/  @P0 LDG.E.U8 R190, desc[UR26][R140.64] ;  /* 0x0000001a8cbe0981 */ /* 0x0002a8000c1e1100 */
[----:B------:R-:W-:Y:S01]  /*4f70*/  STL.64 [R1+0x140], R142 ;  /* 0x0001408e01007387 */ /* 0x000fe20000100a00 */
[----:B------:R-:W3:Y:S03]  /*4f80*/  LDC R132, c[0x0][0x3d8] ;  /* 0x0000f600ff847b82 */ /* 0x000ee60000000800 */
[----:B------:R1:W-:Y:S01]  /*4f90*/  STL.64 [R1+0x138], R140 ;  /* 0x0001388c01007387 */ /* 0x0003e20000100a00 */
[----:B0-----:R-:W-:Y:S01]  /*4fa0*/  FMUL R145, R11, UR4 ;  /* 0x000000040b917c20 */ /* 0x001fe20008400000 */
[----:B------:R-:W-:-:S02]  /*4fb0*/  FMUL R146, R10, UR4 ;  /* 0x000000040a927c20 */ /* 0x000fc40008400000 */
[----:B------:R-:W2:Y:S01]  /*4fc0*/  @P0 LDG.E.U8 R182, desc[UR26][R142.64] ;  /* 0x0000001a8eb60981 */ /* 0x000ea2000c1e1100 */
[----:B------:R-:W-:Y:S01]  /*4fd0*/  FMUL R93, R93, UR4 ;  /* 0x000000045d5d7c20 */ /* 0x000fe20008400000 */
[----:B------:R-:W-:Y:S01]  /*4fe0*/  FMUL R94, R94, UR4 ;  /* 0x000000045e5e7c20 */ /* 0x000fe20008400000 */
[----:B------:R-:W-:Y:S01]  /*4ff0*/  FMUL R231, R108, UR4 ;  /* 0x000000046ce77c20 */ /* 0x000fe20008400000 */
[----:B------:R-:W-:Y:S01]  /*5000*/  FMUL R233, R109, UR4 ;  /* 0x000000046de97c20 */ /* 0x000fe20008400000 */
[----:B------:R-:W-:Y:S01]  /*5010*/  FMUL R234, R110, UR4 ;  /* 0x000000046eea7c20 */ /* 0x000fe20008400000 */
[----:B------:R-:W-:Y:S01]  /*5020*/  FMUL R96, R96, UR4 ;  /* 0x0000000460607c20 */ /* 0x000fe20008400000 */
[----:B------:R-:W-:Y:S01]  /*5030*/  FMUL R236, R113, UR4 ;  /* 0x0000000471ec7c20 */ /* 0x000fe20008400000 */
[----:B-1----:R-:W-:Y:S01]  /*5040*/  IADD3 R140, P2, PT, R0, R134, RZ ;  /* 0x00000086008c7210 */ /* 0x002fe20007f5e0ff */
[----:B------:R-:W-:Y:S01]  /*5050*/  FMUL R97, R97, UR4 ;  /* 0x0000000461617c20 */ /* 0x000fe20008400000 */
[----:B------:R-:W-:Y:S01]  /*5060*/  FMUL R235, R114, UR4 ;  /* 0x0000000472eb7c20 */ /* 0x000fe20008400000 */
[----:B------:R-:W-:Y:S01]  /*5070*/  FMUL R237, R121, UR4 ;  /* 0x0000000479ed7c20 */ /* 0x000fe20008400000 */
[----:B------:R-:W-:Y:S01]  /*5080*/  LEA.HI.X.SX32 R141, R0, R135, 0x1, P2 ;  /* 0x00000087008d7211 */ /* 0x000fe200010f0eff */
[----:B------:R-:W-:Y:S01]  /*5090*/  FMUL R100, R100, UR4 ;  /* 0x0000000464647c20 */ /* 0x000fe20008400000 */
[----:B------:R-:W-:Y:S01]  /*50a0*/  FMUL R239, R122, UR4 ;  /* 0x000000047aef7c20 */ /* 0x000fe20008400000 */
[----:B------:R-:W-:Y:S01]  /*50b0*/  FMUL R238, R123, UR4 ;  /* 0x000000047bee7c20 */ /* 0x000fe20008400000 */
[----:B------:R-:W-:Y:S01]  /*50c0*/  FMUL R240, R124, UR4 ;  /* 0x000000047cf07c20 */ /* 0x000fe20008400000 */
[----:B------:R0:W-:Y:S04]  /*50d0*/  STL.64 [R1+0x130], R140 ;  /* 0x0001308c01007387 */ /* 0x0001e80000100a00 */
[----:B------:R0:W2:Y:S01]  /*50e0*/  @P0 LDG.E.U8 R199, desc[UR26][R140.64] ;  /* 0x0000001a8cc70981 */ /* 0x0000a2000c1e1100 */
[----:B------:R-:W-:-:S02]  /*50f0*/  IMAD R0, R136, 0x34, RZ ;  /* 0x0000003488007824 */ /* 0x000fc400078e02ff */
[----:B------:R-:W1:Y:S01]  /*5100*/  LDC R136, c[0x0][0x3d8] ;  /* 0x0000f600ff887b82 */ /* 0x000e620000000800 */
[----:B------:R-:W-:Y:S01]  /*5110*/  FMUL R241, R125, UR4 ;  /* 0x000000047df17c20 */ /* 0x000fe20008400000 */
[----:B------:R-:W-:Y:S01]  /*5120*/  FMUL R242, R127, UR4 ;  /* 0x000000047ff27c20 */ /* 0x000fe20008400000 */
[----:B------:R-:W-:Y:S01]  /*5130*/  FMUL R244, R129, UR4 ;  /* 0x0000000481f47c20 */ /* 0x000fe20008400000 */
[----:B------:R-:W-:Y:S01]  /*5140*/  FMUL R243, R130, UR4 ;  /* 0x0000000482f37c20 */ /* 0x000fe20008400000 */
[----:B------:R-:W-:Y:S01]  /*5150*/  FMUL R245, R131, UR4 ;  /* 0x0000000483f57c20 */ /* 0x000fe20008400000 */
[----:B------:R-:W-:Y:S01]  /*5160*/  FMUL R112, R112, UR4 ;  /* 0x0000000470707c20 */ /* 0x000fe20008400000 */
[----:B0-----:R-:W-:Y:S01]  /*5170*/  IADD3 R140, P2, PT, R2, R134, RZ ;  /* 0x00000086028c7210 */ /* 0x001fe20007f5e0ff */
        /* <DEDUP_REMOVED lines=10> */
[----:B---3--:R-:W-:-:S02]  /*5220*/  IMAD R2, R132, 0x38, RZ ;  /* 0x0000003884027824 */ /* 0x008fc400078e02ff */
[----:B------:R-:W3:Y:S01]  /*5230*/  LDC R132, c[0x0][0x3d8] ;  /* 0x0000f600ff847b82 */ /* 0x000ee20000000800 */
[----:B------:R-:W-:Y:S01]  /*5240*/  FMUL R128, R128, UR4 ;  /* 0x0000000480807c20 */ /* 0x000fe20008400000 */
[----:B------:R-:W-:Y:S01]  /*5250*/  IMAD R247, R247, 0x3c, RZ ;  /* 0x0000003cf7f77824 */ /* 0x000fe200078e02ff */
[----:B------:R-:W2:Y:S01]  /*5260*/  @P0 LDG.E.U8 R177, desc[UR26][R134.64] ;  /* 0x0000001a86b10981 */ /* 0x000ea2000c1e1100 */
[----:B0-----:R-:W-:-:S04]  /*5270*/  IADD3 R140, P2, PT, R0, R134, RZ ;  /* 0x00000086008c7210 */ /* 0x001fc80007f5e0ff */
[----:B------:R-:W-:Y:S01]  /*5280*/  LEA.HI.X.SX32 R141, R0, R135, 0x1, P2 ;  /* 0x00000087008d7211 */ /* 0x000fe200010f0eff */
[----:B------:R-:W-:-:S04]  /*5290*/  IMAD R0, R138, 0x39, RZ ;  /* 0x000000398a007824 */ /* 0x000fc800078e02ff */
[----:B------:R0:W-:Y:S04]  /*52a0*/  STL.64 [R1+0x120], R140 ;  /* 0x0001208c01007387 */ /* 0x0001e80000100a00 */
[----:B------:R0:W2:Y:S02]  /*52b0*/  @P0 LDG.E.U8 R212, desc[UR26][R140.64] ;  /* 0x0000001a8cd40981 */ /* 0x0000a4000c1e1100 */
[----:B0-----:R-:W-:-:S04]  /*52c0*/  IADD3 R140, P2, PT, R2, R134, RZ ;  /* 0x00000086028c7210 */ /* 0x001fc80007f5e0ff */
[-C--:B------:R-:W-:Y:S02]  /*52d0*/  LEA.HI.X.SX32 R141, R2, R135.reuse, 0x1, P2 ;  /* 0x00000087028d7211 */ /* 0x080fe400010f0eff */
[----:B------:R-:W-:Y:S01]  /*52e0*/  IADD3 R138, P2, PT, R0, R134, RZ ;  /* 0x00000086008a7210 */ /* 0x000fe20007f5e0ff */
[----:B-1----:R-:W-:Y:S02]  /*52f0*/  IMAD R2, R136, 0x3a, RZ ;  /* 0x0000003a88027824 */ /* 0x002fe400078e02ff */
[----:B------:R-:W-:Y:S01]  /*5300*/  FMUL R11, R30, UR4 ;  /* 0x000000041e0b7c20 */ /* 0x000fe20008400000 */
[----:B------:R-:W-:Y:S01]  /*5310*/  FMUL R143, R13, UR4 ;  /* 0x000000040d8f7c20 */ /* 0x000fe20008400000 */
[----:B------:R-:W-:Y:S01]  /*5320*/  LEA.HI.X.SX32 R139, R0, R135, 0x1, P2 ;  /* 0x00000087008b7211 */ /* 0x000fe200010f0eff */
[----:B------:R-:W-:Y:S04]  /*5330*/  STL.64 [R1+0x118], R140 ;  /* 0x0001188c01007387 */ /* 0x000fe80000100a00 */
[----:B------:R0:W-:Y:S04]  /*5340*/  STL.64 [R1+0x110], R138 ;  /* 0x0001108a01007387 */ /* 0x0001e80000100a00 */
[----:B------:R0:W2:Y:S01]  /*5350*/  @P0 LDG.E.U8 R189, desc[UR26][R138.64] ;  /* 0x0000001a8abd0981 */ /* 0x0000a2000c1e1100 */
[----:B---3--:R-:W-:-:S02]  /*5360*/  IMAD R0, R132, 0x3b, RZ ;  /* 0x0000003b84007824 */ /* 0x008fc400078e02ff */
[----:B------:R-:W-:Y:S01]  /*5370*/  FMUL R142, R14, UR4 ;  /* 0x000000040e8e7c20 */ /* 0x000fe20008400000 */
[----:B------:R-:W3:Y:S01]  /*5380*/  @P0 LDG.E.U8 R181, desc[UR26][R140.64] ;  /* 0x0000001a8cb50981 */ /* 0x000ee2000c1e1100 */
[----:B0-----:R-:W-:-:S04]  /*5390*/  IADD3 R138, P2, PT, R2, R134, RZ ;  /* 0x00000086028a7210 */ /* 0x001fc80007f5e0ff */
[----:B------:R-:W-:-:S05]  /*53a0*/  LEA.HI.X.SX32 R139, R2, R135, 0x1, P2 ;  /* 0x00000087028b7211 */ /* 0x000fca00010f0eff */
[----:B------:R0:W-:Y:S04]  /*53b0*/  STL.64 [R1+0x108], R138 ;  /* 0x0001088a01007387 */ /* 0x0001e80000100a00 */
[----:B------:R0:W2:Y:S01]  /*53c0*/  @P0 LDG.E.U8 R198, desc[UR26][R138.64] ;  /* 0x0000001a8ac60981 */ /* 0x0000a2000c1e1100 */
[----:B------:R-:W-:Y:S02]  /*53d0*/  FSEL R30, R149, -INF , P5 ;  /* 0xff800000951e7808 */ /* 0x000fe40002800000 */
[----:B------:R-:W-:Y:S02]  /*53e0*/  ISETP.GT.AND P5, PT, R133, 0x5, PT ;  /* 0x000000058500780c */ /* 0x000fe40003fa4270 */
[----:B0-----:R-:W-:-:S04]  /*53f0*/  IADD3 R138, P2, PT, R0, R134, RZ ;  /* 0x00000086008a7210 */ /* 0x001fc80007f5e0ff */
[----:B------:R-:W-:Y:S02]  /*5400*/  LEA.HI.X.SX32 R139, R0, R135, 0x1, P2 ;  /* 0x00000087008b7211 */ /* 0x000fe400010f0eff */
[----:B------:R-:W-:Y:S01]  /*5410*/  ISETP.GT.AND P2, PT, R133, RZ, PT ;  /* 0x000000ff8500720c */ /* 0x000fe20003f44270 */
[----:B------:R-:W-:Y:S01]  /*5420*/  FMUL R13, R32, UR4 ;  /* 0x00000004200d7c20 */ /* 0x000fe20008400000 */
[----:B------:R-:W-:Y:S01]  /*5430*/  FMUL R14, R33, UR4 ;  /* 0x00000004210e7c20 */ /* 0x000fe20008400000 */
[----:B------:R-:W-:Y:S01]  /*5440*/  FSEL R33, R146, -INF , P5 ;  /* 0xff80000092217808 */ /* 0x000fe20002800000 */
[----:B------:R-:W-:Y:S01]  /*5450*/  FMUL R140, R16, UR4 ;  /* 0x00000004108c7c20 */ /* 0x000fe20008400000 */
[----:B------:R-:W-:Y:S01]  /*5460*/  FSEL R32, R151, -INF , P2 ;  /* 0xff80000097207808 */ /* 0x000fe20001000000 */
[----:B------:R0:W2:Y:S01]  /*5470*/  @P0 LDG.E.U8 R204, desc[UR26][R138.64] ;  /* 0x0000001a8acc0981 */ /* 0x0000a2000c1e1100 */
[C---:B------:R-:W-:Y:S02]  /*5480*/  ISETP.GT.AND P2, PT, R133.reuse, 0x3, PT ;  /* 0x000000038500780c */ /* 0x040fe40003f44270 */
[----:B------:R-:W-:Y:S01]  /*5490*/  ISETP.GT.AND P5, PT, R133, 0x8, PT ;  /* 0x000000088500780c */ /* 0x000fe20003fa4270 */
[----:B------:R0:W-:Y:S01]  /*54a0*/  STL.64 [R1+0x100], R138 ;  /* 0x0001008a01007387 */ /* 0x0001e20000100a00 */
[----:B------:R-:W-:Y:S01]  /*54b0*/  FMUL R16, R35, UR4 ;  /* 0x0000000423107c20 */ /* 0x000fe20008400000 */
[----:B------:R-:W-:-:S02]  /*54c0*/  FSEL R35, R148, -INF , P2 ;  /* 0xff80000094237808 */ /* 0x000fc40001000000 */
[----:B------:R-:W-:Y:S01]  /*54d0*/  ISETP.GT.AND P2, PT, R133, 0x6, PT ;  /* 0x000000068500780c */ /* 0x000fe20003f44270 */
[----:B------:R-:W-:Y:S01]  /*54e0*/  FMUL R10, R29, UR4 ;  /* 0x000000041d0a7c20 */ /* 0x000fe20008400000 */
[----:B------:R-:W-:Y:S01]  /*54f0*/  FMUL R4, R21, UR4 ;  /* 0x0000000415047c20 */ /* 0x000fe20008400000 */
[----:B0-----:R-:W-:Y:S01]  /*5500*/  FMUL R138, R18, UR4 ;  /* 0x00000004128a7c20 */ /* 0x001fe20008400000 */
[----:B------:R-:W-:Y:S02]  /*5510*/  FSEL R18, R143, -INF , P5 ;  /* 0xff8000008f127808 */ /* 0x000fe40002800000 */
[----:B------:R-:W-:Y:S01]  /*5520*/  ISETP.GT.AND P5, PT, R133, 0xb, PT ;  /* 0x0000000b8500780c */ /* 0x000fe20003fa4270 */
[----:B------:R-:W-:Y:S01]  /*5530*/  FMUL R136, R19, UR4 ;  /* 0x0000000413887c20 */ /* 0x000fe20008400000 */
[----:B------:R-:W-:Y:S02]  /*5540*/  FSEL R29, R145, -INF , P2 ;  /* 0xff800000911d7808 */ /* 0x000fe40001000000 */
[----:B------:R-:W-:-:S02]  /*5550*/  ISETP.GT.AND P2, PT, R133, 0x9, PT ;  /* 0x000000098500780c */ /* 0x000fc40003f44270 */
[----:B------:R-:W-:Y:S02]  /*5560*/  FSEL R21, R140, -INF , P5 ;  /* 0xff8000008c157808 */ /* 0x000fe40002800000 */
[----:B------:R-:W-:Y:S01]  /*5570*/  ISETP.GT.AND P5, PT, R133, 0xe, PT ;  /* 0x0000000e8500780c */ /* 0x000fe20003fa4270 */
[----:B------:R-:W-:Y:S01]  /*5580*/  FMUL R139, R17, UR4 ;  /* 0x00000004118b7c20 */ /* 0x000fe20008400000 */
[----:B------:R-:W-:Y:S01]  /*5590*/  FMUL R5, R24, UR4 ;  /* 0x0000000418057c20 */ /* 0x000fe20008400000 */
[----:B------:R-:W-:Y:S01]  /*55a0*/  FSEL R19, R142, -INF , P2 ;  /* 0xff8000008e137808 */ /* 0x000fe20001000000 */
[----:B------:R-:W-:Y:S01]  /*55b0*/  FMUL R2, R22, UR4 ;  /* 0x0000000416027c20 */ /* 0x000fe20008400000 */
[C---:B------:R-:W-:Y:S02]  /*55c0*/  ISETP.GT.AND P2, PT, R133.reuse, 0xc, PT ;  /* 0x0000000c8500780c */ /* 0x040fe40003f44270 */
[----:B------:R-:W-:Y:S02]  /*55d0*/  FSEL R24, R136, -INF , P5 ;  /* 0xff80000088187808 */ /* 0x000fe40002800000 */
[----:B------:R-:W-:Y:S01]  /*55e0*/  ISETP.GT.AND P5, PT, R133, 0x11, PT ;  /* 0x000000118500780c */ /* 0x000fe20003fa4270 */
[----:B------:R-:W-:Y:S01]  /*55f0*/  FMUL R132, R20, UR4 ;  /* 0x0000000414847c20 */ /* 0x000fe20008400000 */
[----:B------:R-:W-:Y:S01]  /*5600*/  FMUL R8, R27, UR4 ;  /* 0x000000041b087c20 */ /* 0x000fe20008400000 */
[----:B------:R-:W-:Y:S01]  /*5610*/  FSEL R22, R139, -INF , P2 ;  /* 0xff8000008b167808 */ /* 0x000fe20001000000 */
[----:B------:R-:W-:Y:S01]  /*5620*/  FMUL R6, R25, UR4 ;  /* 0x0000000419067c20 */ /* 0x000fe20008400000 */
[----:B------:R-:W-:-:S02]  /*5630*/  ISETP.GT.AND P2, PT, R133, 0xf, PT ;  /* 0x0000000f8500780c */ /* 0x000fc40003f44270 */
[----:B------:R-:W-:Y:S02]  /*5640*/  FSEL R27, R2, -INF , P5 ;  /* 0xff800000021b7808 */ /* 0x000fe40002800000 */
[----:B------:R-:W-:Y:S02]  /*5650*/  ISETP.GT.AND P5, PT, R133, 0x14, PT ;  /* 0x000000148500780c */ /* 0x000fe40003fa4270 */
[----:B------:R-:W-:Y:S01]  /*5660*/  PLOP3.LUT P3, PT, PT, PT, UP2, 0x80, 0x8 ;  /* 0x000000000008781c */ /* 0x000fe20003f6f028 */
[----:B------:R-:W-:Y:S01]  /*5670*/  FMUL R147, R9, UR4 ;  /* 0x0000000409937c20 */ /* 0x000fe20008400000 */
[----:B------:R-:W-:Y:S01]  /*5680*/  FMUL R144, R12, UR4 ;  /* 0x000000040c907c20 */ /* 0x000fe20008400000 */
[----:B------:R-:W-:Y:S01]  /*5690*/  FMUL R0, R23, UR4 ;  /* 0x0000000417007c20 */ /* 0x000fe20008400000 */
[----:B------:R-:W-:Y:S01]  /*56a0*/  FSEL R25, R132, -INF , P2 ;  /* 0xff80000084197808 */ /* 0x000fe20001000000 */
[----:B------:R-:W-:Y:S01]  /*56b0*/  FMUL R9, R28, UR4 ;  /* 0x000000041c097c20 */ /* 0x000fe20008400000 */
[----:B------:R-:W-:Y:S01]  /*56c0*/  FMUL R12, R31, UR4 ;  /* 0x000000041f0c7c20 */ /* 0x000fe20008400000 */
[----:B------:R-:W-:Y:S01]  /*56d0*/  FMUL R41, R42, UR4 ;  /* 0x000000042a297c20 */ /* 0x000fe20008400000 */
[----:B------:R-:W-:-:S02]  /*56e0*/  ISETP.GT.AND P2, PT, R133, 0x12, PT ;  /* 0x000000128500780c */ /* 0x000fc40003f44270 */
[----:B------:R-:W-:Y:S02]  /*56f0*/  FSEL R6, R6, -INF , P5 ;  /* 0xff80000006067808 */ /* 0x000fe40002800000 */
[----:B------:R-:W-:Y:S02]  /*5700*/  FSEL R31, R150, -INF , P4 ;  /* 0xff800000961f7808 */ /* 0x000fe40002000000 */
[----:B------:R-:W-:Y:S02]  /*5710*/  ISETP.GT.AND P5, PT, R133, 0x17, PT ;  /* 0x000000178500780c */ /* 0x000fe40003fa4270 */
[----:B------:R-:W-:Y:S02]  /*5720*/  FSEL R42, R217, -INF , P3 ;  /* 0xff800000d92a7808 */ /* 0x000fe40001800000 */
[----:B------:R-:W-:Y:S02]  /*5730*/  ISETP.GT.AND P4, PT, R133, 0x4, PT ;  /* 0x000000048500780c */ /* 0x000fe40003f84270 */
[----:B------:R-:W-:Y:S01]  /*5740*/  FSEL R28, R0, -INF , P2 ;  /* 0xff800000001c7808 */ /* 0x000fe20001000000 */
[----:B------:R-:W-:Y:S01]  /*5750*/  FMUL R141, R15, UR4 ;  /* 0x000000040f8d7c20 */ /* 0x000fe20008400000 */
[----:B------:R-:W-:-:S02]  /*5760*/  FSEL R9, R9, -INF , P5 ;  /* 0xff80000009097808 */ /* 0x000fc40002800000 */
[----:B------:R-:W-:Y:S01]  /*5770*/  FMNMX3 R0, R42, R32, R31, !PT ;  /* 0x000000202a007276 */ /* 0x000fe2000780001f */
[----:B------:R-:W-:Y:S01]  /*5780*/  FMUL R15, R34, UR4 ;  /* 0x00000004220f7c20 */ /* 0x000fe20008400000 */
[----:B------:R-:W-:Y:S02]  /*5790*/  ISETP.GT.AND P5, PT, R133, 0x1a, PT ;  /* 0x0000001a8500780c */ /* 0x000fe40003fa4270 */
[----:B------:R-:W-:Y:S02]  /*57a0*/  FSEL R34, R147, -INF , P4 ;  /* 0xff80000093227808 */ /* 0x000fe40002000000 */
[----:B------:R-:W-:Y:S02]  /*57b0*/  ISETP.GT.AND P4, PT, R133, 0x7, PT ;  /* 0x000000078500780c */ /* 0x000fe40003f84270 */
[----:B------:R-:W-:Y:S02]  /*57c0*/  FMNMX3 R0, R0, R30, R35, !PT ;  /* 0x0000001e00007276 */ /* 0x000fe40007800023 */
[----:B------:R-:W-:-:S02]  /*57d0*/  FSEL R12, R12, -INF , P5 ;  /* 0xff8000000c0c7808 */ /* 0x000fc40002800000 */
[----:B------:R-:W-:Y:S02]  /*57e0*/  ISETP.GT.AND P5, PT, R133, 0x1d, PT ;  /* 0x0000001d8500780c */ /* 0x000fe40003fa4270 */
[----:B------:R-:W-:Y:S02]  /*57f0*/  FSEL R17, R144, -INF , P4 ;  /* 0xff80000090117808 */ /* 0x000fe40002000000 */
[----:B------:R-:W-:Y:S01]  /*5800*/  FMNMX3 R0, R0, R34, R33, !PT ;  /* 0x0000002200007276 */ /* 0x000fe20007800021 */
[----:B------:R-:W-:Y:S01]  /*5810*/  FMUL R7, R26, UR4 ;  /* 0x000000041a077c20 */ /* 0x000fe20008400000 */
[----:B------:R-:W-:Y:S02]  /*5820*/  FSEL R15, R15, -INF , P5 ;  /* 0xff8000000f0f7808 */ /* 0x000fe40002800000 */
[C---:B------:R-:W-:Y:S02]  /*5830*/  ISETP.GT.AND P4, PT, R133.reuse, 0xa, PT ;  /* 0x0000000a8500780c */ /* 0x040fe40003f84270 */
[----:B------:R-:W-:-:S02]  /*5840*/  ISETP.GT.AND P2, PT, R133, 0x15, PT ;  /* 0x000000158500780c */ /* 0x000fc40003f44270 */
[----:B------:R-:W-:Y:S02]  /*5850*/  ISETP.GT.AND P5, PT, R133, 0x20, PT ;  /* 0x000000208500780c */ /* 0x000fe40003fa4270 */
[----:B------:R-:W-:Y:S02]  /*5860*/  FMNMX3 R0, R0, R29, R17, !PT ;  /* 0x0000001d00007276 */ /* 0x000fe40007800011 */
[----:B------:R-:W-:Y:S02]  /*5870*/  FSEL R20, R141, -INF , P4 ;  /* 0xff8000008d147808 */ /* 0x000fe40002000000 */
[----:B------:R-:W-:Y:S02]  /*5880*/  FSEL R7, R7, -INF , P2 ;  /* 0xff80000007077808 */ /* 0x000fe40001000000 */
[----:B------:R-:W-:Y:S02]  /*5890*/  FSEL R57, R37, -INF , P5 ;  /* 0xff80000025397808 */ /* 0x000fe40002800000 */
[----:B------:R-:W-:-:S02]  /*58a0*/  ISETP.GT.AND P4, PT, R133, 0xd, PT ;  /* 0x0000000d8500780c */ /* 0x000fc40003f84270 */
[----:B------:R-:W-:Y:S02]  /*58b0*/  ISETP.GT.AND P2, PT, R133, 0x18, PT ;  /* 0x000000188500780c */ /* 0x000fe40003f44270 */
[----:B------:R-:W-:Y:S02]  /*58c0*/  FMNMX3 R37, R0, R18, R19, !PT ;  /* 0x0000001200257276 */ /* 0x000fe40007800013 */
[----:B------:R-:W-:Y:S02]  /*58d0*/  FSEL R23, R138, -INF , P4 ;  /* 0xff8000008a177808 */ /* 0x000fe40002000000 */
[----:B------:R-:W-:Y:S02]  /*58e0*/  FSEL R10, R10, -INF , P2 ;  /* 0xff8000000a0a7808 */ /* 0x000fe40001000000 */
[----:B------:R-:W-:Y:S02]  /*58f0*/  FMNMX3 R37, R37, R20, R21, !PT ;  /* 0x0000001425257276 */ /* 0x000fe40007800015 */
[----:B------:R-:W-:-:S02]  /*5900*/  ISETP.GT.AND P2, PT, R133, 0x1b, PT ;  /* 0x0000001b8500780c */ /* 0x000fc40003f44270 */
[----:B------:R-:W-:Y:S02]  /*5910*/  ISETP.GT.AND P4, PT, R133, 0x10, PT ;  /* 0x000000108500780c */ /* 0x000fe40003f84270 */
[----:B------:R-:W-:Y:S02]  /*5920*/  FMNMX3 R37, R37, R22, R23, !PT ;  /* 0x0000001625257276 */ /* 0x000fe40007800017 */
[----:B------:R-:W-:Y:S02]  /*5930*/  FSEL R13, R13, -INF , P2 ;  /* 0xff8000000d0d7808 */ /* 0x000fe40001000000 */
[C---:B------:R-:W-:Y:S02]  /*5940*/  ISETP.GT.AND P2, PT, R133.reuse, 0x1e, PT ;  /* 0x0000001e8500780c */ /* 0x040fe40003f44270 */
[----:B------:R-:W-:Y:S02]  /*5950*/  FSEL R26, R4, -INF , P4 ;  /* 0xff800000041a7808 */ /* 0x000fe40002000000 */
[----:B------:R-:W-:-:S02]  /*5960*/  ISETP.GT.AND P4, PT, R133, 0x13, PT ;  /* 0x000000138500780c */ /* 0x000fc40003f84270 */
[----:B------:R-:W-:Y:S02]  /*5970*/  FMNMX3 R37, R37, R24, R25, !PT ;  /* 0x0000001825257276 */ /* 0x000fe40007800019 */
[----:B------:R-:W-:Y:S02]  /*5980*/  FSEL R16, R16, -INF , P2 ;  /* 0xff80000010107808 */ /* 0x000fe40001000000 */
[----:B------:R-:W-:Y:S02]  /*5990*/  ISETP.GT.AND P2, PT, R133, 0x21, PT ;  /* 0x000000218500780c */ /* 0x000fe40003f44270 */
[----:B------:R-:W-:Y:S02]  /*59a0*/  FSEL R5, R5, -INF , P4 ;  /* 0xff80000005057808 */ /* 0x000fe40002000000 */
[----:B------:R-:W-:Y:S02]  /*59b0*/  FMNMX3 R37, R37, R26, R27, !PT ;  /* 0x0000001a25257276 */ /* 0x000fe4000780001b */
[----:B------:R-:W-:-:S02]  /*59c0*/  ISETP.GT.AND P4, PT, R133, 0x16, PT ;  /* 0x000000168500780c */ /* 0x000fc40003f84270 */
[----:B------:R-:W-:Y:S02]  /*59d0*/  FSEL R56, R38, -INF , P2 ;  /* 0xff80000026387808 */ /* 0x000fe40001000000 */
[----:B------:R-:W-:Y:S02]  /*59e0*/  FMNMX3 R38, R37, R28, R5, !PT ;  /* 0x0000001c25267276 */ /* 0x000fe40007800005 */
[----:B------:R-:W-:Y:S02]  /*59f0*/  FSEL R8, R8, -INF , P4 ;  /* 0xff80000008087808 */ /* 0x000fe40002000000 */
[----:B------:R-:W-:Y:S02]  /*5a00*/  ISETP.GT.AND P4, PT, R133, 0x19, PT ;  /* 0x000000198500780c */ /* 0x000fe40003f84270 */
[----:B------:R-:W-:Y:S02]  /*5a10*/  FMNMX3 R38, R38, R6, R7, !PT ;  /* 0x0000000626267276 */ /* 0x000fe40007800007 */
[----:B------:R-:W-:-:S02]  /*5a20*/  FSEL R11, R11, -INF , P4 ;  /* 0xff8000000b0b7808 */ /* 0x000fc40002000000 */
[----:B------:R-:W-:Y:S02]  /*5a30*/  FMNMX3 R38, R38, R8, R9, !PT ;  /* 0x0000000826267276 */ /* 0x000fe40007800009 */
[C---:B------:R-:W-:Y:S02]  /*5a40*/  ISETP.GT.AND P4, PT, R133.reuse, 0x1c, PT ;  /* 0x0000001c8500780c */ /* 0x040fe40003f84270 */
[----:B------:R-:W-:Y:S02]  /*5a50*/  FMNMX3 R38, R38, R10, R11, !PT ;  /* 0x0000000a26267276 */ /* 0x000fe4000780000b */
[----:B------:R-:W-:Y:S02]  /*5a60*/  FSEL R14, R14, -INF , P4 ;  /* 0xff8000000e0e7808 */ /* 0x000fe40002000000 */
[----:B------:R-:W-:Y:S02]  /*5a70*/  ISETP.GT.AND P4, PT, R133, 0x1f, PT ;  /* 0x0000001f8500780c */ /* 0x000fe40003f84270 */
[----:B------:R-:W-:-:S02]  /*5a80*/  FMNMX3 R38, R38, R12, R13, !PT ;  /* 0x0000000c26267276 */ /* 0x000fc4000780000d */
[----:B------:R-:W-:Y:S02]  /*5a90*/  FSEL R58, R36, -INF , P4 ;  /* 0xff800000243a7808 */ /* 0x000fe40002000000 */
[----:B------:R-:W-:Y:S02]  /*5aa0*/  FMNMX3 R38, R38, R14, R15, !PT ;  /* 0x0000000e26267276 */ /* 0x000fe4000780000f */
[C---:B------:R-:W-:Y:S02]  /*5ab0*/  ISETP.GT.AND P4, PT, R133.reuse, 0x22, PT ;  /* 0x000000228500780c */ /* 0x040fe40003f84270 */
[C---:B------:R-:W-:Y:S02]  /*5ac0*/  ISETP.GT.AND P3, PT, R133.reuse, 0x23, PT ;  /* 0x000000238500780c */ /* 0x040fe40003f64270 */
[----:B------:R-:W-:Y:S02]  /*5ad0*/  FMNMX3 R38, R38, R16, R58, !PT ;  /* 0x0000001026267276 */ /* 0x000fe4000780003a */
[----:B------:R-:W-:-:S02]  /*5ae0*/  ISETP.GT.AND P2, PT, R133, 0x24, PT ;  /* 0x000000248500780c */ /* 0x000fc40003f44270 */
[----:B------:R-:W-:Y:S02]  /*5af0*/  ISETP.GT.AND P5, PT, R133, 0x25, PT ;  /* 0x000000258500780c */ /* 0x000fe40003fa4270 */
[----:B------:R-:W-:Y:S02]  /*5b00*/  FSEL R55, R39, -INF , P4 ;  /* 0xff80000027377808 */ /* 0x000fe40002000000 */
[----:B------:R-:W-:Y:S02]  /*5b10*/  FSEL R53, R40, -INF , P3 ;  /* 0xff80000028357808 */ /* 0x000fe40001800000 */
[----:B------:R-:W-:Y:S01]  /*5b20*/  FMNMX3 R38, R38, R57, R56, !PT ;  /* 0x0000003926267276 */ /* 0x000fe20007800038 */
[----:B------:R-:W-:Y:S01]  /*5b30*/  FMUL R50, R51, UR4 ;  /* 0x0000000433327c20 */ /* 0x000fe20008400000 */
[C---:B------:R-:W-:Y:S02]  /*5b40*/  ISETP.GT.AND P4, PT, R133.reuse, 0x26, PT ;  /* 0x000000268500780c */ /* 0x040fe40003f84270 */
[----:B------:R-:W-:-:S02]  /*5b50*/  ISETP.GT.AND P3, PT, R133, 0x27, PT ;  /* 0x000000278500780c */ /* 0x000fc40003f64270 */
[----:B------:R-:W-:Y:S02]  /*5b60*/  FSEL R51, R152, -INF , P2 ;  /* 0xff80000098337808 */ /* 0x000fe40001000000 */
[----:B------:R-:W-:Y:S02]  /*5b70*/  FSEL R60, R41, -INF , P5 ;  /* 0xff800000293c7808 */ /* 0x000fe40002800000 */
[----:B------:R-:W-:Y:S02]  /*5b80*/  FMNMX3 R38, R38, R55, R53, !PT ;  /* 0x0000003726267276 */ /* 0x000fe40007800035 */
[C---:B------:R-:W-:Y:S02]  /*5b90*/  ISETP.GT.AND P2, PT, R133.reuse, 0x28, PT ;  /* 0x000000288500780c */ /* 0x040fe40003f44270 */
[----:B------:R-:W-:Y:S02]  /*5ba0*/  ISETP.GT.AND P5, PT, R133, 0x29, PT ;  /* 0x000000298500780c */ /* 0x000fe40003fa4270 */
[----:B------:R-:W-:-:S02]  /*5bb0*/  FSEL R59, R43, -INF , P4 ;  /* 0xff8000002b3b7808 */ /* 0x000fc40002000000 */
[----:B------:R-:W-:Y:S02]  /*5bc0*/  FSEL R36, R44, -INF , P3 ;  /* 0xff8000002c247808 */ /* 0x000fe40001800000 */
[----:B------:R-:W-:Y:S02]  /*5bd0*/  FMNMX3 R38, R38, R51, R60, !PT ;  /* 0x0000003326267276 */ /* 0x000fe4000780003c */
[C---:B------:R-:W-:Y:S02]  /*5be0*/  ISETP.GT.AND P4, PT, R133.reuse, 0x2a, PT ;  /* 0x0000002a8500780c */ /* 0x040fe40003f84270 */
[----:B------:R-:W-:Y:S02]  /*5bf0*/  ISETP.GT.AND P3, PT, R133, 0x2b, PT ;  /* 0x0000002b8500780c */ /* 0x000fe40003f64270 */
[----:B------:R-:W-:Y:S02]  /*5c00*/  FSEL R0, R45, -INF , P2 ;  /* 0xff8000002d007808 */ /* 0x000fe40001000000 */
[----:B------:R-:W-:-:S02]  /*5c10*/  FSEL R2, R46, -INF , P5 ;  /* 0xff8000002e027808 */ /* 0x000fc40002800000 */
[----:B------:R-:W-:Y:S02]  /*5c20*/  FMNMX3 R38, R38, R59, R36, !PT ;  /* 0x0000003b26267276 */ /* 0x000fe40007800024 */
[C---:B------:R-:W-:Y:S02]  /*5c30*/  ISETP.GT.AND P2, PT, R133.reuse, 0x2c, PT ;  /* 0x0000002c8500780c */ /* 0x040fe40003f44270 */
[----:B------:R-:W-:Y:S02]  /*5c40*/  ISETP.GT.AND P5, PT, R133, 0x2d, PT ;  /* 0x0000002d8500780c */ /* 0x000fe40003fa4270 */
[----:B------:R-:W-:Y:S02]  /*5c50*/  FSEL R4, R47, -INF , P4 ;  /* 0xff8000002f047808 */ /* 0x000fe40002000000 */
[----:B------:R-:W-:Y:S02]  /*5c60*/  FSEL R63, R48, -INF , P3 ;  /* 0xff800000303f7808 */ /* 0x000fe40001800000 */
[----:B------:R-:W-:-:S02]  /*5c70*/  FMNMX3 R38, R38, R0, R2, !PT ;  /* 0x0000000026267276 */ /* 0x000fc40007800002 */
[C---:B------:R-:W-:Y:S02]  /*5c80*/  ISETP.GT.AND P4, PT, R133.reuse, 0x2e, PT ;  /* 0x0000002e8500780c */ /* 0x040fe40003f84270 */
[----:B------:R-:W-:Y:S02]  /*5c90*/  ISETP.GT.AND P3, PT, R133, 0x2f, PT ;  /* 0x0000002f8500780c */ /* 0x000fe40003f64270 */
[----:B------:R-:W-:Y:S02]  /*5ca0*/  FSEL R54, R49, -INF , P2 ;  /* 0xff80000031367808 */ /* 0x000fe40001000000 */
[----:B------:R-:W-:Y:S02]  /*5cb0*/  FSEL R52, R153, -INF , P5 ;  /* 0xff80000099347808 */ /* 0x000fe40002800000 */
[----:B------:R-:W-:Y:S02]  /*5cc0*/  FMNMX3 R38, R38, R4, R63, !PT ;  /* 0x0000000426267276 */ /* 0x000fe4000780003f */
[----:B------:R-:W-:-:S02]  /*5cd0*/  FSEL R62, R50, -INF , P4 ;  /* 0xff800000323e7808 */ /* 0x000fc40002000000 */
[C---:B------:R-:W-:Y:S02]  /*5ce0*/  ISETP.GT.AND P2, PT, R133.reuse, 0x30, PT ;  /* 0x000000308500780c */ /* 0x040fe40003f44270 */
[C---:B------:R-:W-:Y:S02]  /*5cf0*/  ISETP.GT.AND P5, PT, R133.reuse, 0x31, PT ;  /* 0x000000318500780c */ /* 0x040fe40003fa4270 */
[----:B------:R-:W-:Y:S02]  /*5d00*/  FSEL R50, R154, -INF , P3 ;  /* 0xff8000009a327808 */ /* 0x000fe40001800000 */
[----:B------:R-:W-:Y:S02]  /*5d10*/  FMNMX3 R38, R38, R54, R52, !PT ;  /* 0x0000003626267276 */ /* 0x000fe40007800034 */
        /* <DEDUP_REMOVED lines=14> */
[----:B------:R-:W-:Y:S01]  /*5e00*/  FMNMX3 R38, R38, R44, R41, !PT ;  /* 0x0000002c26267276 */ /* 0x000fe20007800029 */
[----:B------:R-:W-:Y:S01]  /*5e10*/  FMUL R68, R69, UR4 ;  /* 0x0000000445447c20 */ /* 0x000fe20008400000 */
[C---:B------:R-:W-:Y:S02]  /*5e20*/  ISETP.GT.AND P2, PT, R133.reuse, 0x38, PT ;  /* 0x000000388500780c */ /* 0x040fe40003f44270 */
[----:B------:R-:W-:Y:S02]  /*5e30*/  ISETP.GT.AND P5, PT, R133, 0x39, PT ;  /* 0x000000398500780c */ /* 0x000fe40003fa4270 */
[----:B------:R-:W-:Y:S02]  /*5e40*/  FSEL R39, R162, -INF , P4 ;  /* 0xff800000a2277808 */ /* 0x000fe40002000000 */
[----:B------:R-:W-:Y:S02]  /*5e50*/  FSEL R69, R161, -INF , P3 ;  /* 0xff800000a1457808 */ /* 0x000fe40001800000 */
[----:B------:R-:W-:-:S02]  /*5e60*/  FMNMX3 R38, R38, R37, R40, !PT ;  /* 0x0000002526267276 */ /* 0x000fc40007800028 */
[----:B------:R-:W-:Y:S02]  /*5e70*/  FSEL R64, R61, -INF , P2 ;  /* 0xff8000003d407808 */ /* 0x000fe40001000000 */
[C---:B------:R-:W-:Y:S02]  /*5e80*/  ISETP.GT.AND P4, PT, R133.reuse, 0x3a, PT ;  /* 0x0000003a8500780c */ /* 0x040fe40003f84270 */
[C---:B------:R-:W-:Y:S02]  /*5e90*/  ISETP.GT.AND P3, PT, R133.reuse, 0x3b, PT ;  /* 0x0000003b8500780c */ /* 0x040fe40003f64270 */
[----:B------:R-:W-:Y:S02]  /*5ea0*/  FSEL R61, R164, -INF , P5 ;  /* 0xff800000a43d7808 */ /* 0x000fe40002800000 */
[----:B------:R-:W-:Y:S01]  /*5eb0*/  FMNMX3 R38, R38, R39, R69, !PT ;  /* 0x0000002726267276 */ /* 0x000fe20007800045 */
[----:B------:R-:W-:Y:S01]  /*5ec0*/  FMUL R65, R66, UR4 ;  /* 0x0000000442417c20 */ /* 0x000fe20008400000 */
[----:B------:R-:W-:-:S02]  /*5ed0*/  ISETP.GT.AND P2, PT, R133, 0x3c, PT ;  /* 0x0000003c8500780c */ /* 0x000fc40003f44270 */
[----:B------:R-:W-:Y:S02]  /*5ee0*/  ISETP.GT.AND P5, PT, R133, 0x3d, PT ;  /* 0x0000003d8500780c */ /* 0x000fe40003fa4270 */
[----:B------:R-:W-:Y:S02]  /*5ef0*/  FSEL R66, R163, -INF , P4 ;  /* 0xff800000a3427808 */ /* 0x000fe40002000000 */
        /* <DEDUP_REMOVED lines=23> */
[C---:B------:R-:W-:Y:S02]  /*6070*/  ISETP.GT.AND P3, PT, R133.reuse, 0x47, PT ;  /* 0x000000478500780c */ /* 0x040fe40003f64270 */
[----:B------:R-:W-:Y:S02]  /*6080*/  FSEL R76, R170, -INF , P2 ;  /* 0xff800000aa4c7808 */ /* 0x000fe40001000000 */
[----:B------:R-:W-:Y:S02]  /*6090*/  FSEL R77, R172, -INF , P5 ;  /* 0xff800000ac4d7808 */ /* 0x000fe40002800000 */
[----:B------:R-:W-:Y:S02]  /*60a0*/  FMNMX3 R38, R38, R74, R75, !PT ;  /* 0x0000004a26267276 */ /* 0x000fe4000780004b */
        /* <DEDUP_REMOVED lines=30> */
[----:B------:R-:W-:Y:S01]  /*6290*/  FMNMX3 R38, R38, R95, R99, !PT ;  /* 0x0000005f26267276 */ /* 0x000fe20007800063 */
[----:B------:R-:W-:Y:S01]  /*62a0*/  FMUL R104, R105, UR4 ;  /* 0x0000000469687c20 */ /* 0x000fe20008400000 */
[----:B------:R-:W-:-:S02]  /*62b0*/  ISETP.GT.AND P2, PT, R133, 0x54, PT ;  /* 0x000000548500780c */ /* 0x000fc40003f44270 */
[C---:B------:R-:W-:Y:S02]  /*62c0*/  ISETP.GT.AND P5, PT, R133.reuse, 0x55, PT ;  /* 0x000000558500780c */ /* 0x040fe40003fa4270 */
        /* <DEDUP_REMOVED lines=12> */
[----:B------:R-:W-:Y:S01]  /*6390*/  FMNMX3 R38, R38, R106, R107, !PT ;  /* 0x0000006a26267276 */ /* 0x000fe2000780006b */
[----:B------:R-:W-:Y:S01]  /*63a0*/  FMUL R110, R111, UR4 ;  /* 0x000000046f6e7c20 */ /* 0x000fe20008400000 */
        /* <DEDUP_REMOVED lines=90> */
[----:B------:R-:W-:Y:S02]  /*6950*/  ISETP.GT.AND P3, PT, R133, 0x7e, PT ;  /* 0x0000007e8500780c */ /* 0x000fe40003f64270 */
[----:B------:R-:W-:Y:S02]  /*6960*/  FSEL R173, R244, -INF , P2 ;  /* 0xff800000f4ad7808 */ /* 0x000fe40001000000 */
[----:B------:R-:W-:Y:S02]  /*6970*/  FSEL R170, R243, -INF , P5 ;  /* 0xff800000f3aa7808 */ /* 0x000fe40002800000 */
[----:B------:R-:W-:-:S02]  /*6980*/  FMNMX3 R38, R38, R165, R168, !PT ;  /* 0x000000a526267276 */ /* 0x000fc400078000a8 */
[----:B------:R-:W-:Y:S02]  /*6990*/  FSEL R171, R245, -INF , P3 ;  /* 0xff800000f5ab7808 */ /* 0x000fe40001800000 */
[----:B------:R-:W-:-:S04]  /*69a0*/  FMNMX3 R68, R38, R173, R170, !PT ;  /* 0x000000ad26447276 */ /* 0x000fc800078000aa */
[----:B------:R-:W-:-:S05]  /*69b0*/  FMNMX3 R68, R68, -INF , R171, !PT ;  /* 0xff80000044447876 */ /* 0x000fca00078000ab */
[--C-:B------:R-:W-:Y:S01]  /*69c0*/  FADD R32, R32, -R68.reuse ;  /* 0x8000004420207221 */ /* 0x100fe20000000000 */
[--C-:B------:R-:W-:Y:S01]  /*69d0*/  FADD R38, R42, -R68.reuse ;  /* 0x800000442a267221 */ /* 0x100fe20000000000 */
[----:B------:R-:W-:Y:S02]  /*69e0*/  FADD R31, R31, -R68 ;  /* 0x800000441f1f7221 */ /* 0x000fe40000000000 */
[----:B------:R-:W-:Y:S01]  /*69f0*/  FMUL R32, R32, 1.4426950216293334961 ;  /* 0x3fb8aa3b20207820 */ /* 0x000fe20000400000 */
[----:B------:R-:W-:-:S03]  /*6a00*/  FMUL R38, R38, 1.4426950216293334961 ;  /* 0x3fb8aa3b26267820 */ /* 0x000fc60000400000 */
[----:B------:R0:W-:Y:S01]  /*6a10*/  MUFU.EX2 R132, R32 ;  /* 0x0000002000847308 */ /* 0x0001e20000000800 */
[--C-:B------:R-:W-:Y:S01]  /*6a20*/  FADD R35, R35, -R68.reuse ;  /* 0x8000004423237221 */ /* 0x100fe20000000000 */
[----:B0-----:R-:W-:Y:S01]  /*6a30*/  FMUL R32, R31, 1.4426950216293334961 ;  /* 0x3fb8aa3b1f207820 */ /* 0x001fe20000400000 */
[----:B------:R-:W-:-:S05]  /*6a40*/  FADD R31, R30, -R68 ;  /* 0x800000441e1f7221 */ /* 0x000fca0000000000 */
[----:B------:R-:W0:Y:S01]  /*6a50*/  MUFU.EX2 R163, R38 ;  /* 0x0000002600a37308 */ /* 0x000e220000000800 */
[----:B------:R-:W-:Y:S01]  /*6a60*/  FMUL R31, R31, 1.4426950216293334961 ;  /* 0x3fb8aa3b1f1f7820 */ /* 0x000fe20000400000 */
[----:B------:R-:W-:-:S06]  /*6a70*/  FMUL R35, R35, 1.4426950216293334961 ;  /* 0x3fb8aa3b23237820 */ /* 0x000fcc0000400000 */
[----:B------:R1:W0:Y:S01]  /*6a80*/  MUFU.EX2 R30, R32 ;  /* 0x00000020001e7308 */ /* 0x0002220000000800 */
[--C-:B------:R-:W-:Y:S01]  /*6a90*/  FADD R34, R34, -R68.reuse ;  /* 0x8000004422227221 */ /* 0x100fe20000000000 */
[----:B------:R-:W-:-:S06]  /*6aa0*/  FADD R33, R33, -R68 ;  /* 0x8000004421217221 */ /* 0x000fcc0000000000 */
[----:B------:R-:W0:Y:S01]  /*6ab0*/  MUFU.EX2 R31, R31 ;  /* 0x0000001f001f7308 */ /* 0x000e220000000800 */
[----:B------:R-:W-:Y:S01]  /*6ac0*/  FMUL R34, R34, 1.4426950216293334961 ;  /* 0x3fb8aa3b22227820 */ /* 0x000fe20000400000 */
[----:B------:R-:W-:Y:S01]  /*6ad0*/  FMUL R33, R33, 1.4426950216293334961 ;  /* 0x3fb8aa3b21217820 */ /* 0x000fe20000400000 */
[----:B-1----:R-:W-:-:S05]  /*6ae0*/  FADD R32, R29, -R68 ;  /* 0x800000441d207221 */ /* 0x002fca0000000000 */
[----:B------:R-:W1:Y:S01]  /*6af0*/  MUFU.EX2 R128, R35 ;  /* 0x0000002300807308 */ /* 0x000e620000000800 */
[----:B------:R-:W-:Y:S01]  /*6b00*/  FMUL R32, R32, 1.4426950216293334961 ;  /* 0x3fb8aa3b20207820 */ /* 0x000fe20000400000 */
[----:B------:R-:W-:-:S06]  /*6b10*/  FADD R17, R17, -R68 ;  /* 0x8000004411117221 */ /* 0x000fcc0000000000 */
[----:B------:R-:W0:Y:S08]  /*6b20*/  MUFU.EX2 R126, R34 ;  /* 0x00000022007e7308 */ /* 0x000e300000000800 */
[----:B------:R0:W1:Y:S01]  /*6b30*/  MUFU.EX2 R29, R33 ;  /* 0x00000021001d7308 */ /* 0x0000620000000800 */
[----:B------:R-:W-:Y:S01]  /*6b40*/  FMUL R17, R17, 1.4426950216293334961 ;  /* 0x3fb8aa3b11117820 */ /* 0x000fe20000400000 */
[--C-:B------:R-:W-:Y:S01]  /*6b50*/  FADD R18, R18, -R68.reuse ;  /* 0x8000004412127221 */ /* 0x100fe20000000000 */
[--C-:B------:R-:W-:Y:S01]  /*6b60*/  FADD R19, R19, -R68.reuse ;  /* 0x8000004413137221 */ /* 0x100fe20000000000 */
[--C-:B------:R-:W-:Y:S01]  /*6b70*/  FADD R20, R20, -R68.reuse ;  /* 0x8000004414147221 */ /* 0x100fe20000000000 */
[--C-:B------:R-:W-:Y:S01]  /*6b80*/  FADD R21, R21, -R68.reuse ;  /* 0x8000004415157221 */ /* 0x100fe20000000000 */
[--C-:B------:R-:W-:Y:S01]  /*6b90*/  FADD R22, R22, -R68.reuse ;  /* 0x8000004416167221 */ /* 0x100fe20000000000 */
[----:B------:R-:W-:Y:S01]  /*6ba0*/  FADD R23, R23, -R68 ;  /* 0x8000004417177221 */ /* 0x000fe20000000000 */
[----:B------:R-:W2:Y:S01]  /*6bb0*/  MUFU.EX2 R32, R32 ;  /* 0x0000002000207308 */ /* 0x000ea20000000800 */
[----:B0-----:R-:W-:Y:S01]  /*6bc0*/  FADD R33, R163, R132 ;  /* 0x00000084a3217221 */ /* 0x001fe20000000000 */
[--C-:B------:R-:W-:Y:S01]  /*6bd0*/  FADD R24, R24, -R68.reuse ;  /* 0x8000004418187221 */ /* 0x100fe20000000000 */
[--C-:B------:R-:W-:Y:S01]  /*6be0*/  FADD R25, R25, -R68.reuse ;  /* 0x8000004419197221 */ /* 0x100fe20000000000 */
[--C-:B------:R-:W-:Y:S01]  /*6bf0*/  FADD R26, R26, -R68.reuse ;  /* 0x800000441a1a7221 */ /* 0x100fe20000000000 */
[----:B------:R-:W-:Y:S01]  /*6c00*/  FADD R33, R30, R33 ;  /* 0x000000211e217221 */ /* 0x000fe20000000000 */
[----:B------:R-:W-:Y:S01]  /*6c10*/  FMUL R18, R18, 1.4426950216293334961 ;  /* 0x3fb8aa3b12127820 */ /* 0x000fe20000400000 */
[--C-:B------:R-:W-:Y:S01]  /*6c20*/  FADD R27, R27, -R68.reuse ;  /* 0x800000441b1b7221 */ /* 0x100fe20000000000 */
[--C-:B------:R-:W-:Y:S01]  /*6c30*/  FADD R28, R28, -R68.reuse ;  /* 0x800000441c1c7221 */ /* 0x100fe20000000000 */
[----:B------:R-:W-:Y:S01]  /*6c40*/  FADD R33, R31, R33 ;  /* 0x000000211f217221 */ /* 0x000fe20000000000 */
[----:B------:R-:W0:Y:S01]  /*6c50*/  MUFU.EX2 R119, R17 ;  /* 0x0000001100777308 */ /* 0x000e220000000800 */
[----:B------:R-:W-:Y:S01]  /*6c60*/  FMUL R19, R19, 1.4426950216293334961 ;  /* 0x3fb8aa3b13137820 */ /* 0x000fe20000400000 */
[--C-:B------:R-:W-:Y:S01]  /*6c70*/  FADD R5, R5, -R68.reuse ;  /* 0x8000004405057221 */ /* 0x100fe20000000000 */
[----:B-1----:R-:W-:Y:S01]  /*6c80*/  FADD R33, R128, R33 ;  /* 0x0000002180217221 */ /* 0x002fe20000000000 */
[----:B------:R-:W-:Y:S01]  /*6c90*/  FMUL R20, R20, 1.4426950216293334961 ;  /* 0x3fb8aa3b14147820 */ /* 0x000fe20000400000 */
[----:B------:R-:W1:Y:S02]  /*6ca0*/  LDC R34, c[0x0][0x3d8] ;  /* 0x0000f600ff227b82 */ /* 0x000e640000000800 */
[----:B------:R-:W-:Y:S01]  /*6cb0*/  FADD R33, R126, R33 ;  /* 0x000000217e217221 */ /* 0x000fe20000000000 */
[----:B------:R-:W0:Y:S03]  /*6cc0*/  MUFU.EX2 R118, R18 ;  /* 0x0000001200767308 */ /* 0x000e260000000800 */
[----:B------:R-:W-:Y:S01]  /*6cd0*/  FADD R33, R29, R33 ;  /* 0x000000211d217221 */ /* 0x000fe20000000000 */
[----:B--2---:R-:W-:Y:S01]  /*6ce0*/  F2FP.SATFINITE.E4M3.F32.PACK_AB_MERGE_C R217, R32, R29, RZ ;  /* 0x0000001d20d9723e */ /* 0x004fe200048070ff */
[----:B------:R-:W-:Y:S01]  /*6cf0*/  FMUL R21, R21, 1.4426950216293334961 ;  /* 0x3fb8aa3b15157820 */ /* 0x000fe20000400000 */
[----:B------:R-:W-:Y:S01]  /*6d00*/  FMUL R22, R22, 1.4426950216293334961 ;  /* 0x3fb8aa3b16167820 */ /* 0x000fe20000400000 */
[----:B------:R-:W-:Y:S01]  /*6d10*/  FMUL R23, R23, 1.4426950216293334961 ;  /* 0x3fb8aa3b17177820 */ /* 0x000fe20000400000 */
[----:B------:R-:W2:Y:S01]  /*6d20*/  MUFU.EX2 R19, R19 ;  /* 0x0000001300137308 */ /* 0x000ea20000000800 */
[----:B------:R-:W-:Y:S01]  /*6d30*/  FADD R32, R32, R33 ;  /* 0x0000002120207221 */ /* 0x000fe20000000000 */
[----:B------:R-:W-:Y:S01]  /*6d40*/  FMUL R24, R24, 1.4426950216293334961 ;  /* 0x3fb8aa3b18187820 */ /* 0x000fe20000400000 */
[----:B------:R-:W-:Y:S01]  /*6d50*/  FMUL R25, R25, 1.4426950216293334961 ;  /* 0x3fb8aa3b19197820 */ /* 0x000fe20000400000 */
[----:B------:R-:W-:Y:S01]  /*6d60*/  FMUL R26, R26, 1.4426950216293334961 ;  /* 0x3fb8aa3b1a1a7820 */ /* 0x000fe20000400000 */
[----:B------:R-:W-:Y:S01]  /*6d70*/  FMUL R27, R27, 1.4426950216293334961 ;  /* 0x3fb8aa3b1b1b7820 */ /* 0x000fe20000400000 */
[----:B------:R-:W-:Y:S01]  /*6d80*/  FMUL R28, R28, 1.4426950216293334961 ;  /* 0x3fb8aa3b1c1c7820 */ /* 0x000fe20000400000 */
[----:B------:R-:W-:Y:S01]  /*6d90*/  FADD R6, R6, -R68 ;  /* 0x8000004406067221 */ /* 0x000fe20000000000 */
[----:B------:R-:W2:Y:S01]  /*6da0*/  MUFU.EX2 R20, R20 ;  /* 0x0000001400147308 */ /* 0x000ea20000000800 */
[----:B0-----:R-:W-:Y:S01]  /*6db0*/  FADD R32, R119, R32 ;  /* 0x0000002077207221 */ /* 0x001fe20000000000 */
[----:B------:R-:W-:Y:S01]  /*6dc0*/  FADD R7, R7, -R68 ;  /* 0x8000004407077221 */ /* 0x000fe20000000000 */
[----:B------:R-:W0:Y:S05]  /*6dd0*/  LDC R17, c[0x0][0x3d8] ;  /* 0x0000f600ff117b82 */ /* 0x000e2a0000000800 */
[----:B------:R-:W1:Y:S01]  /*6de0*/  MUFU.EX2 R117, R21 ;  /* 0x0000001500757308 */ /* 0x000e620000000800 */
[----:B------:R-:W-:-:S07]  /*6df0*/  FADD R32, R118, R32 ;  /* 0x0000002076207221 */ /* 0x000fce0000000000 */
[----:B------:R-:W1:Y:S01]  /*6e00*/  MUFU.EX2 R115, R22 ;  /* 0x0000001600737308 */ /* 0x000e620000000800 */
[----:B--2---:R-:W-:-:S07]  /*6e10*/  FADD R32, R19, R32 ;  /* 0x0000002013207221 */ /* 0x004fce0000000000 */
[----:B------:R-:W2:Y:S01]  /*6e20*/  MUFU.EX2 R23, R23 ;  /* 0x0000001700177308 */ /* 0x000ea20000000800 */
[----:B------:R-:W-:-:S07]  /*6e30*/  FADD R32, R20, R32 ;  /* 0x0000002014207221 */ /* 0x000fce0000000000 */
[----:B------:R-:W0:Y:S01]  /*6e40*/  MUFU.EX2 R24, R24 ;  /* 0x0000001800187308 */ /* 0x000e220000000800 */
[----:B-1----:R-:W-:-:S07]  /*6e50*/  FADD R32, R117, R32 ;  /* 0x0000002075207221 */ /* 0x002fce0000000000 */
[----:B------:R-:W1:Y:S01]  /*6e60*/  MUFU.EX2 R112, R25 ;  /* 0x0000001900707308 */ /* 0x000e620000000800 */
[----:B------:R-:W-:-:S07]  /*6e70*/  FADD R32, R115, R32 ;  /* 0x0000002073207221 */ /* 0x000fce0000000000 */
[----:B------:R-:W1:Y:S01]  /*6e80*/  MUFU.EX2 R110, R26 ;  /* 0x0000001a006e7308 */ /* 0x000e620000000800 */
[----:B--2---:R-:W-:Y:S01]  /*6e90*/  FADD R32, R23, R32 ;  /* 0x0000002017207221 */ /* 0x004fe20000000000 */
[----:B------:R-:W-:-:S06]  /*6ea0*/  FMUL R5, R5, 1.4426950216293334961 ;  /* 0x3fb8aa3b05057820 */ /* 0x000fcc0000400000 */
[----:B------:R-:W2:Y:S01]  /*6eb0*/  MUFU.EX2 R27, R27 ;  /* 0x0000001b001b7308 */ /* 0x000ea20000000800 */
[----:B0-----:R-:W-:Y:S01]  /*6ec0*/  FADD R32, R24, R32 ;  /* 0x0000002018207221 */ /* 0x001fe20000000000 */
[----:B------:R-:W-:-:S06]  /*6ed0*/  FMUL R6, R6, 1.4426950216293334961 ;  /* 0x3fb8aa3b06067820 */ /* 0x000fcc0000400000 */
[----:B------:R-:W0:Y:S01]  /*6ee0*/  MUFU.EX2 R28, R28 ;  /* 0x0000001c001c7308 */ /* 0x000e220000000800 */
[----:B-1----:R-:W-:Y:S01]  /*6ef0*/  FADD R32, R112, R32 ;  /* 0x0000002070207221 */ /* 0x002fe20000000000 */
[----:B------:R-:W-:Y:S01]  /*6f00*/  FMUL R7, R7, 1.4426950216293334961 ;  /* 0x3fb8aa3b07077820 */ /* 0x000fe20000400000 */
[----:B------:R-:W-:-:S05]  /*6f10*/  FADD R8, R8, -R68 ;  /* 0x8000004408087221 */ /* 0x000fca0000000000 */
[----:B------:R1:W3:Y:S01]  /*6f20*/  MUFU.EX2 R100, R5 ;  /* 0x0000000500647308 */ /* 0x0002e20000000800 */
[----:B------:R-:W-:Y:S01]  /*6f30*/  FADD R32, R110, R32 ;  /* 0x000000206e207221 */ /* 0x000fe20000000000 */
[----:B------:R-:W-:Y:S01]  /*6f40*/  FMUL R8, R8, 1.4426950216293334961 ;  /* 0x3fb8aa3b08087820 */ /* 0x000fe20000400000 */
[----:B------:R-:W-:-:S05]  /*6f50*/  FADD R9, R9, -R68 ;  /* 0x8000004409097221 */ /* 0x000fca0000000000 */
[----:B------:R-:W3:Y:S01]  /*6f60*/  MUFU.EX2 R98, R6 ;  /* 0x0000000600627308 */ /* 0x000ee20000000800 */
[----:B-1----:R-:W1:Y:S01]  /*6f70*/  LDC R5, c[0x0][0x3d8] ;  /* 0x0000f600ff057b82 */ /* 0x002e620000000800 */
[----:B--2---:R-:W-:Y:S01]  /*6f80*/  FADD R32, R27, R32 ;  /* 0x000000201b207221 */ /* 0x004fe20000000000 */
[----:B0-----:R-:W-:Y:S01]  /*6f90*/  F2FP.SATFINITE.E4M3.F32.PACK_AB_MERGE_C R174, R28, R27, RZ ;  /* 0x0000001b1cae723e */ /* 0x001fe200048070ff */
[----:B------:R-:W-:-:S04]  /*6fa0*/  FMUL R9, R9, 1.4426950216293334961 ;  /* 0x3fb8aa3b09097820 */ /* 0x000fc80000400000 */
[----:B------:R-:W0:Y:S01]  /*6fb0*/  MUFU.EX2 R7, R7 ;  /* 0x0000000700077308 */ /* 0x000e220000000800 */
[----:B------:R-:W-:Y:S01]  /*6fc0*/  FADD R10, R10, -R68 ;  /* 0x800000440a0a7221 */ /* 0x000fe20000000000 */
[----:B------:R-:W-:Y:S01]  /*6fd0*/  FADD R28, R28, R32 ;  /* 0x000000201c1c7221 */ /* 0x000fe20000000000 */
[----:B------:R-:W-:-:S05]  /*6fe0*/  FADD R11, R11, -R68 ;  /* 0x800000440b0b7221 */ /* 0x000fca0000000000 */
[----:B------:R-:W2:Y:S01]  /*6ff0*/  MUFU.EX2 R8, R8 ;  /* 0x0000000800087308 */ /* 0x000ea20000000800 */
[----:B------:R-:W-:Y:S01]  /*7000*/  FMUL R10, R10, 1.4426950216293334961 ;  /* 0x3fb8aa3b0a0a7820 */ /* 0x000fe20000400000 */
[----:B---3--:R-:W-:Y:S01]  /*7010*/  FADD R28, R100, R28 ;  /* 0x0000001c641c7221 */ /* 0x008fe20000000000 */
[----:B------:R-:W-:Y:S01]  /*7020*/  FMUL R11, R11, 1.4426950216293334961 ;  /* 0x3fb8aa3b0b0b7820 */ /* 0x000fe20000400000 */
[----:B------:R-:W-:Y:S01]  /*7030*/  FADD R12, R12, -R68 ;  /* 0x800000440c0c7221 */ /* 0x000fe20000000000 */
[----:B------:R-:W-:-:S03]  /*7040*/  F2FP.SATFINITE.E4M3.F32.PACK_AB_MERGE_C R218, R31, R30, RZ ;  /* 0x0000001e1fda723e */ /* 0x000fc600048070ff */
[----:B------:R-:W3:Y:S01]  /*7050*/  MUFU.EX2 R97, R9 ;  /* 0x0000000900617308 */ /* 0x000ee20000000800 */
[----:B------:R-:W-:Y:S01]  /*7060*/  IADD3 R250, P2, PT, R247, R134, RZ ;  /* 0x00000086f7fa7210 */ /* 0x000fe20007f5e0ff */
[----:B------:R-:W-:Y:S02]  /*7070*/  IMAD R30, R34, 0xd, RZ ;  /* 0x0000000d221e7824 */ /* 0x000fe400078e02ff */
[----:B------:R-:W-:Y:S01]  /*7080*/  FADD R28, R98, R28 ;  /* 0x0000001c621c7221 */ /* 0x000fe20000000000 */
[----:B------:R-:W-:-:S03]  /*7090*/  FMUL R12, R12, 1.4426950216293334961 ;  /* 0x3fb8aa3b0c0c7820 */ /* 0x000fc60000400000 */
[----:B------:R-:W1:Y:S01]  /*70a0*/  MUFU.EX2 R96, R10 ;  /* 0x0000000a00607308 */ /* 0x000e620000000800 */
[-C--:B------:R-:W-:Y:S01]  /*70b0*/  LEA.HI.X.SX32 R251, R247, R135.reuse, 0x1, P2 ;  /* 0x00000087f7fb7211 */ /* 0x080fe200010f0eff */
[----:B------:R-:W-:Y:S01]  /*70c0*/  FADD R13, R13, -R68 ;  /* 0x800000440d0d7221 */ /* 0x000fe20000000000 */
[-C--:B------:R-:W-:Y:S01]  /*70d0*/  IADD3 R82, P2, PT, R30, R134.reuse, RZ ;  /* 0x000000861e527210 */ /* 0x080fe20007f5e0ff */
[----:B------:R-:W-:Y:S02]  /*70e0*/  IMAD R17, R17, 0x15, RZ ;  /* 0x0000001511117824 */ /* 0x000fe400078e02ff */
[----:B0-----:R-:W-:Y:S02]  /*70f0*/  FADD R28, R7, R28 ;  /* 0x0000001c071c7221 */ /* 0x001fe40000000000 */
[----:B------:R-:W0:Y:S01]  /*7100*/  MUFU.EX2 R11, R11 ;  /* 0x0000000b000b7308 */ /* 0x000e220000000800 */
[----:B------:R-:W-:Y:S01]  /*7110*/  FMUL R13, R13, 1.4426950216293334961 ;  /* 0x3fb8aa3b0d0d7820 */ /* 0x000fe20000400000 */
[----:B------:R-:W-:Y:S01]  /*7120*/  FADD R14, R14, -R68 ;  /* 0x800000440e0e7221 */ /* 0x000fe20000000000 */
[----:B------:R-:W-:Y:S01]  /*7130*/  LEA.HI.X.SX32 R83, R30, R135, 0x1, P2 ;  /* 0x000000871e537211 */ /* 0x000fe200010f0eff */
[----:B--2---:R-:W-:Y:S01]  /*7140*/  FADD R28, R8, R28 ;  /* 0x0000001c081c7221 */ /* 0x004fe20000000000 */
[----:B------:R-:W-:Y:S01]  /*7150*/  IADD3 R30, P2, PT, R17, R134, RZ ;  /* 0x00000086111e7210 */ /* 0x000fe20007f5e0ff */
[----:B------:R-:W-:-:S02]  /*7160*/  FADD R15, R15, -R68 ;  /* 0x800000440f0f7221 */ /* 0x000fc40000000000 */
[----:B------:R-:W2:Y:S01]  /*7170*/  MUFU.EX2 R12, R12 ;  /* 0x0000000c000c7308 */ /* 0x000ea20000000800 */
[----:B-1----:R-:W-:Y:S02]  /*7180*/  IMAD R5, R5, 0x1d, RZ ;  /* 0x0000001d05057824 */ /* 0x002fe400078e02ff */
[----:B------:R-:W-:Y:S01]  /*7190*/  FMUL R14, R14, 1.4426950216293334961 ;  /* 0x3fb8aa3b0e0e7820 */ /* 0x000fe20000400000 */
[----:B---3--:R-:W-:Y:S01]  /*71a0*/  FADD R28, R97, R28 ;  /* 0x0000001c611c7221 */ /* 0x008fe20000000000 */
[----:B------:R-:W-:Y:S01]  /*71b0*/  FADD R16, R16, -R68 ;  /* 0x8000004410107221 */ /* 0x000fe20000000000 */
[----:B------:R-:W-:Y:S01]  /*71c0*/  F2FP.SATFINITE.E4M3.F32.PACK_AB_MERGE_C R175, R24, R23, RZ ;  /* 0x0000001718af723e */ /* 0x000fe200048070ff */
[----:B------:R-:W-:Y:S01]  /*71d0*/  FMUL R15, R15, 1.4426950216293334961 ;  /* 0x3fb8aa3b0f0f7820 */ /* 0x000fe20000400000 */
[----:B------:R-:W1:Y:S01]  /*71e0*/  MUFU.EX2 R93, R13 ;  /* 0x0000000d005d7308 */ /* 0x000e620000000800 */
[----:B------:R-:W-:Y:S02]  /*71f0*/  LEA.HI.X.SX32 R31, R17, R135, 0x1, P2 ;  /* 0x00000087111f7211 */ /* 0x000fe400010f0eff */
[----:B------:R-:W-:Y:S01]  /*7200*/  IADD3 R24, P2, PT, R5, R134, RZ ;  /* 0x0000008605187210 */ /* 0x000fe20007f5e0ff */
[----:B------:R-:W-:Y:S01]  /*7210*/  FADD R28, R96, R28 ;  /* 0x0000001c601c7221 */ /* 0x000fe20000000000 */
[----:B------:R-:W-:-:S03]  /*7220*/  FMUL R16, R16, 1.4426950216293334961 ;  /* 0x3fb8aa3b10107820 */ /* 0x000fc60000400000 */
[----:B------:R-:W3:Y:S01]  /*7230*/  MUFU.EX2 R90, R14 ;  /* 0x0000000e005a7308 */ /* 0x000ee20000000800 */
[----:B------:R-:W-:Y:S01]  /*7240*/  LEA.HI.X.SX32 R25, R5, R135, 0x1, P2 ;  /* 0x0000008705197211 */ /* 0x000fe200010f0eff */
[----:B------:R-:W-:Y:S01]  /*7250*/  FADD R5, R58, -R68 ;  /* 0x800000443a057221 */ /* 0x000fe20000000000 */
[----:B0-----:R-:W-:Y:S01]  /*7260*/  FADD R28, R11, R28 ;  /* 0x0000001c0b1c7221 */ /* 0x001fe20000000000 */
[----:B------:R-:W-:-:S04]  /*7270*/  FADD R57, R57, -R68 ;  /* 0x8000004439397221 */ /* 0x000fc80000000000 */
[----:B------:R-:W0:Y:S01]  /*7280*/  MUFU.EX2 R15, R15 ;  /* 0x0000000f000f7308 */ /* 0x000e220000000800 */
[----:B------:R-:W-:Y:S01]  /*7290*/  FMUL R5, R5, 1.4426950216293334961 ;  /* 0x3fb8aa3b05057820 */ /* 0x000fe20000400000 */
[----:B------:R-:W-:Y:S01]  /*72a0*/  PRMT R94, RZ, 0x7610, R94 ;  /* 0x00007610ff5e7816 */ /* 0x000fe2000000005e */
[----:B--2---:R-:W-:Y:S01]  /*72b0*/  FADD R28, R12, R28 ;  /* 0x0000001c0c1c7221 */ /* 0x004fe20000000000 */
[----:B------:R-:W-:-:S04]  /*72c0*/  FADD R56, R56, -R68 ;  /* 0x8000004438387221 */ /* 0x000fc80000000000 */
[----:B------:R-:W2:Y:S01]  /*72d0*/  MUFU.EX2 R16, R16 ;  /* 0x0000001000107308 */ /* 0x000ea20000000800 */
[----:B------:R-:W-:Y:S01]  /*72e0*/  FMUL R57, R57, 1.4426950216293334961 ;  /* 0x3fb8aa3b39397820 */ /* 0x000fe20000400000 */
[----:B-1----:R-:W-:Y:S01]  /*72f0*/  FADD R28, R93, R28 ;  /* 0x0000001c5d1c7221 */ /* 0x002fe20000000000 */
[----:B------:R-:W-:Y:S01]  /*7300*/  STL.64 [R1+0x58], R250 ;  /* 0x000058fa01007387 */ /* 0x000fe20000100a00 */
[----:B------:R-:W-:Y:S01]  /*7310*/  FMUL R56, R56, 1.4426950216293334961 ;  /* 0x3fb8aa3b38387820 */ /* 0x000fe20000400000 */
[----:B------:R-:W-:-:S03]  /*7320*/  FADD R55, R55, -R68 ;  /* 0x8000004437377221 */ /* 0x000fc60000000000 */
[----:B------:R1:W1:Y:S01]  /*7330*/  MUFU.EX2 R84, R5 ;  /* 0x0000000500547308 */ /* 0x0002620000000800 */
[----:B------:R2:W-:Y:S01]  /*7340*/  STL.64 [R1+0xe8], R82 ;  /* 0x0000e85201007387 */ /* 0x0005e20000100a00 */
[----:B---3--:R-:W-:-:S03]  /*7350*/  FADD R28, R90, R28 ;  /* 0x0000001c5a1c7221 */ /* 0x008fc60000000000 */
[----:B------:R2:W3:Y:S01]  /*7360*/  @P0 LDG.E.U8 R94, desc[UR26][R82.64] ;  /* 0x0000001a525e0981 */ /* 0x0004e2000c1e1100 */
[----:B------:R-:W-:Y:S01]  /*7370*/  FMUL R55, R55, 1.4426950216293334961 ;  /* 0x3fb8aa3b37377820 */ /* 0x000fe20000400000 */
[----:B------:R-:W-:Y:S01]  /*7380*/  FADD R53, R53, -R68 ;  /* 0x8000004435357221 */ /* 0x000fe20000000000 */
[----:B------:R-:W-:Y:S01]  /*7390*/  MUFU.EX2 R56, R56 ;  /* 0x0000003800387308 */ /* 0x000fe20000000800 */
[----:B0-----:R-:W-:-:S07]  /*73a0*/  FADD R28, R15, R28 ;  /* 0x0000001c0f1c7221 */ /* 0x001fce0000000000 */
[----:B--2---:R-:W0:Y:S01]  /*73b0*/  MUFU.EX2 R83, R57 ;  /* 0x0000003900537308 */ /* 0x004e220000000800 */
[C---:B------:R-:W-:Y:S01]  /*73c0*/  F2FP.SATFINITE.E4M3.F32.PACK_AB_MERGE_C R167, R16.reuse, R15, RZ ;  /* 0x0000000f10a7723e */ /* 0x040fe200048070ff */
[----:B------:R-:W-:Y:S01]  /*73d0*/  FMUL R53, R53, 1.4426950216293334961 ;  /* 0x3fb8aa3b35357820 */ /* 0x000fe20000400000 */
[----:B------:R-:W-:Y:S01]  /*73e0*/  FADD R51, R51, -R68 ;  /* 0x8000004433337221 */ /* 0x000fe20000000000 */
[----:B------:R-:W-:Y:S01]  /*73f0*/  FADD R16, R16, R28 ;  /* 0x0000001c10107221 */ /* 0x000fe20000000000 */
[----:B-1----:R-:W-:-:S03]  /*7400*/  FADD R5, R60, -R68 ;  /* 0x800000443c057221 */ /* 0x002fc60000000000 */
[----:B------:R-:W1:Y:S01]  /*7410*/  MUFU.EX2 R55, R55 ;  /* 0x0000003700377308 */ /* 0x000e620000000800 */
[----:B------:R-:W-:Y:S01]  /*7420*/  FMUL R51, R51, 1.4426950216293334961 ;  /* 0x3fb8aa3b33337820 */ /* 0x000fe20000400000 */
[----:B------:R-:W-:Y:S01]  /*7430*/  FADD R16, R84, R16 ;  /* 0x0000001054107221 */ /* 0x000fe20000000000 */
[----:B------:R-:W-:Y:S01]  /*7440*/  FMUL R5, R5, 1.4426950216293334961 ;  /* 0x3fb8aa3b05057820 */ /* 0x000fe20000400000 */
[----:B------:R-:W-:-:S04]  /*7450*/  FADD R59, R59, -R68 ;  /* 0x800000443b3b7221 */ /* 0x000fc80000000000 */
[----:B------:R-:W2:Y:S01]  /*7460*/  MUFU.EX2 R82, R53 ;  /* 0x0000003500527308 */ /* 0x000ea20000000800 */
[----:B0-----:R-:W-:Y:S01]  /*7470*/  FADD R16, R83, R16 ;  /* 0x0000001053107221 */ /* 0x001fe20000000000 */
[----:B------:R-:W-:Y:S01]  /*7480*/  FMUL R59, R59, 1.4426950216293334961 ;  /* 0x3fb8aa3b3b3b7820 */ /* 0x000fe20000400000 */
[--C-:B------:R-:W-:Y:S01]  /*7490*/  FADD R0, R0, -R68.reuse ;  /* 0x8000004400007221 */ /* 0x100fe20000000000 */
[----:B------:R-:W-:-:S04]  /*74a0*/  FADD R36, R36, -R68 ;  /* 0x8000004424247221 */ /* 0x000fc80000000000 */
[----:B------:R-:W0:Y:S01]  /*74b0*/  MUFU.EX2 R81, R51 ;  /* 0x0000003300517308 */ /* 0x000e220000000800 */
[----:B------:R-:W-:Y:S01]  /*74c0*/  FADD R16, R56, R16 ;  /* 0x0000001038107221 */ /* 0x000fe20000000000 */
[----:B------:R-:W-:Y:S01]  /*74d0*/  FMUL R0, R0, 1.4426950216293334961 ;  /* 0x3fb8aa3b00007820 */ /* 0x000fe20000400000 */
[----:B------:R-:W-:-:S05]  /*74e0*/  FMUL R36, R36, 1.4426950216293334961 ;  /* 0x3fb8aa3b24247820 */ /* 0x000fca0000400000 */
[----:B------:R-:W0:Y:S01]  /*74f0*/  MUFU.EX2 R5, R5 ;  /* 0x0000000500057308 */ /* 0x000e220000000800 */
[----:B-1----:R-:W-:Y:S01]  /*7500*/  FADD R16, R55, R16 ;  /* 0x0000001037107221 */ /* 0x002fe20000000000 */
[----:B------:R-:W-:-:S06]  /*7510*/  FADD R2, R2, -R68 ;  /* 0x8000004402027221 */ /* 0x000fcc0000000000 */
[----:B------:R-:W1:Y:S01]  /*7520*/  MUFU.EX2 R59, R59 ;  /* 0x0000003b003b7308 */ /* 0x000e620000000800 */
[----:B--2---:R-:W-:Y:S01]  /*7530*/  FADD R16, R82, R16 ;  /* 0x0000001052107221 */ /* 0x004fe20000000000 */
[----:B------:R-:W-:Y:S01]  /*7540*/  FMUL R2, R2, 1.4426950216293334961 ;  /* 0x3fb8aa3b02027820 */ /* 0x000fe20000400000 */
[----:B------:R-:W-:-:S05]  /*7550*/  FADD R4, R4, -R68 ;  /* 0x8000004404047221 */ /* 0x000fca0000000000 */
[----:B------:R2:W-:Y:S01]  /*7560*/  MUFU.EX2 R70, R0 ;  /* 0x0000000000467308 */ /* 0x0005e20000000800 */
[----:B0-----:R-:W-:Y:S01]  /*7570*/  FADD R16, R81, R16 ;  /* 0x0000001051107221 */ /* 0x001fe20000000000 */
[----:B------:R-:W-:-:S06]  /*7580*/  FMUL R4, R4, 1.4426950216293334961 ;  /* 0x3fb8aa3b04047820 */ /* 0x000fcc0000400000 */
[----:B------:R-:W0:Y:S01]  /*7590*/  MUFU.EX2 R79, R36 ;  /* 0x00000024004f7308 */ /* 0x000e220000000800 */
[----:B--2---:R-:W2:Y:S01]  /*75a0*/  LDC R0, c[0x0][0x3d8] ;  /* 0x0000f600ff007b82 */ /* 0x004ea20000000800 */
[----:B------:R-:W-:-:S06]  /*75b0*/  FADD R16, R5, R16 ;  /* 0x0000001005107221 */ /* 0x000fcc0000000000 */
[----:B------:R-:W2:Y:S01]  /*75c0*/  MUFU.EX2 R2, R2 ;  /* 0x0000000200027308 */ /* 0x000ea20000000800 */
[----:B-1----:R-:W-:Y:S01]  /*75d0*/  FADD R16, R59, R16 ;  /* 0x000000103b107221 */ /* 0x002fe20000000000 */
[----:B------:R-:W-:-:S06]  /*75e0*/  FADD R67, R63, -R68 ;  /* 0x800000443f437221 */ /* 0x000fcc0000000000 */
[----:B------:R-:W1:Y:S01]  /*75f0*/  MUFU.EX2 R4, R4 ;  /* 0x0000000400047308 */ /* 0x000e620000000800 */
[----:B0-----:R-:W-:Y:S01]  /*7600*/  FADD R16, R79, R16 ;  /* 0x000000104f107221 */ /* 0x001fe20000000000 */
[----:B------:R-:W-:Y:S01]  /*7610*/  FMUL R67, R67, 1.4426950216293334961 ;  /* 0x3fb8aa3b43437820 */ /* 0x000fe20000400000 */
[----:B------:R-:W-:Y:S02]  /*7620*/  F2FP.SATFINITE.E4M3.F32.PACK_AB_MERGE_C R160, R59, R5, RZ ;  /* 0x000000053ba0723e */ /* 0x000fe400048070ff */
[----:B------:R-:W-:Y:S01]  /*7630*/  FADD R16, R70, R16 ;  /* 0x0000001046107221 */ /* 0x000fe20000000000 */
[--C-:B------:R-:W-:Y:S01]  /*7640*/  FADD R54, R54, -R68.reuse ;  /* 0x8000004436367221 */ /* 0x100fe20000000000 */
[----:B------:R-:W-:Y:S01]  /*7650*/  FADD R52, R52, -R68 ;  /* 0x8000004434347221 */ /* 0x000fe20000000000 */
[----:B--2---:R-:W-:Y:S02]  /*7660*/  IMAD R5, R0, 0x25, RZ ;  /* 0x0000002500057824 */ /* 0x004fe400078e02ff */
[----:B------:R-:W-:Y:S01]  /*7670*/  FADD R0, R2, R16 ;  /* 0x0000001002007221 */ /* 0x000fe20000000000 */
[----:B------:R-:W-:Y:S01]  /*7680*/  FADD R62, R62, -R68 ;  /* 0x800000443e3e7221 */ /* 0x000fe20000000000 */
[----:B------:R-:W0:Y:S01]  /*7690*/  MUFU.EX2 R67, R67 ;  /* 0x0000004300437308 */ /* 0x000e220000000800 */
[----:B------:R-:W-:Y:S01]  /*76a0*/  FMUL R54, R54, 1.4426950216293334961 ;  /* 0x3fb8aa3b36367820 */ /* 0x000fe20000400000 */
[C---:B-1----:R-:W-:Y:S01]  /*76b0*/  F2FP.SATFINITE.E4M3.F32.PACK_AB_MERGE_C R159, R4.reuse, R2, RZ ;  /* 0x00000002049f723e */ /* 0x042fe200048070ff */
[----:B------:R-:W-:Y:S01]  /*76c0*/  FADD R0, R4, R0 ;  /* 0x0000000004007221 */ /* 0x000fe20000000000 */
[----:B------:R-:W-:Y:S01]  /*76d0*/  FMUL R2, R52, 1.4426950216293334961 ;  /* 0x3fb8aa3b34027820 */ /* 0x000fe20000400000 */
[----:B------:R-:W-:-:S03]  /*76e0*/  FMUL R4, R62, 1.4426950216293334961 ;  /* 0x3fb8aa3b3e047820 */ /* 0x000fc60000400000 */
[----:B------:R-:W1:Y:S01]  /*76f0*/  MUFU.EX2 R65, R54 ;  /* 0x0000003600417308 */ /* 0x000e620000000800 */
[----:B------:R-:W-:Y:S01]  /*7700*/  FADD R50, R50, -R68 ;  /* 0x8000004432327221 */ /* 0x000fe20000000000 */
[----:B------:R-:W-:-:S06]  /*7710*/  IADD3 R10, P2, PT, R5, R134, RZ ;  /* 0x00000086050a7210 */ /* 0x000fcc0007f5e0ff */
[----:B------:R-:W2:Y:S01]  /*7720*/  MUFU.EX2 R2, R2 ;  /* 0x0000000200027308 */ /* 0x000ea20000000800 */
[----:B------:R-:W-:-:S07]  /*7730*/  F2FP.SATFINITE.E4M3.F32.PACK_AB_MERGE_C R169, R12, R11, RZ ;  /* 0x0000000b0ca9723e */ /* 0x000fce00048070ff */
[----:B------:R-:W2:Y:S01]  /*7740*/  MUFU.EX2 R4, R4 ;  /* 0x0000000400047308 */ /* 0x000ea20000000800 */
[----:B------:R-:W-:Y:S01]  /*7750*/  FMUL R50, R50, 1.4426950216293334961 ;  /* 0x3fb8aa3b32327820 */ /* 0x000fe20000400000 */
[--C-:B------:R-:W-:Y:S01]  /*7760*/  FADD R49, R49, -R68.reuse ;  /* 0x8000004431317221 */ /* 0x100fe20000000000 */
[----:B------:R-:W-:Y:S01]  /*7770*/  LEA.HI.X.SX32 R11, R5, R135, 0x1, P2 ;  /* 0x00000087050b7211 */ /* 0x000fe200010f0eff */
[----:B------:R-:W-:Y:S01]  /*7780*/  FADD R5, R48, -R68 ;  /* 0x8000004430057221 */ /* 0x000fe20000000000 */
[----:B0-----:R-:W-:Y:S01]  /*7790*/  FADD R0, R67, R0 ;  /* 0x0000000043007221 */ /* 0x001fe20000000000 */
[----:B------:R-:W-:Y:S02]  /*77a0*/  FMUL R49, R49, 1.4426950216293334961 ;  /* 0x3fb8aa3b31317820 */ /* 0x000fe40000400000 */
[----:B------:R-:W0:Y:S01]  /*77b0*/  MUFU.EX2 R63, R50 ;  /* 0x00000032003f7308 */ /* 0x000e220000000800 */
[----:B------:R-:W-:Y:S01]  /*77c0*/  FMUL R5, R5, 1.4426950216293334961 ;  /* 0x3fb8aa3b05057820 */ /* 0x000fe20000400000 */
[----:B------:R-:W-:Y:S01]  /*77d0*/  FADD R6, R44, -R68 ;  /* 0x800000442c067221 */ /* 0x000fe20000000000 */
[----:B-1----:R-:W-:Y:S01]  /*77e0*/  FADD R0, R65, R0 ;  /* 0x0000000041007221 */ /* 0x002fe20000000000 */
[----:B------:R-:W-:Y:S01]  /*77f0*/  PRMT R12, RZ, 0x7610, R12 ;  /* 0x00007610ff0c7816 */ /* 0x000fe2000000000c */
[----:B------:R-:W-:Y:S01]  /*7800*/  FADD R41, R41, -R68 ;  /* 0x8000004429297221 */ /* 0x000fe20000000000 */
[----:B------:R-:W-:-:S02]  /*7810*/  FMUL R6, R6, 1.4426950216293334961 ;  /* 0x3fb8aa3b06067820 */ /* 0x000fc40000400000 */
[----:B------:R-:W1:Y:S01]  /*7820*/  MUFU.EX2 R48, R49 ;  /* 0x0000003100307308 */ /* 0x000e620000000800 */
[----:B--2---:R-:W-:Y:S01]  /*7830*/  FADD R0, R2, R0 ;  /* 0x0000000002007221 */ /* 0x004fe20000000000 */
[C---:B------:R-:W-:Y:S01]  /*7840*/  F2FP.SATFINITE.E4M3.F32.PACK_AB_MERGE_C R150, R4.reuse, R2, RZ ;  /* 0x000000020496723e */ /* 0x040fe200048070ff */
[----:B------:R-:W-:Y:S01]  /*7850*/  STL.64 [R1+0xd0], R30 ;  /* 0x0000d01e01007387 */ /* 0x000fe20000100a00 */
[----:B------:R-:W2:Y:S01]  /*7860*/  LDC R2, c[0x0][0x3d8] ;  /* 0x0000f600ff027b82 */ /* 0x000ea20000000800 */
[----:B------:R-:W-:Y:S02]  /*7870*/  FADD R37, R37, -R68 ;  /* 0x8000004425257221 */ /* 0x000fe40000000000 */
[----:B------:R0:W-:Y:S01]  /*7880*/  STL.64 [R1+0xb8], R24 ;  /* 0x0000b81801007387 */ /* 0x0001e20000100a00 */
[----:B------:R-:W1:Y:S03]  /*7890*/  MUFU.EX2 R5, R5 ;  /* 0x0000000500057308 */ /* 0x000e660000000800 */
[----:B------:R0:W3:Y:S01]  /*78a0*/  @P0 LDG.E.U8 R12, desc[UR26][R24.64] ;  /* 0x0000001a180c0981 */ /* 0x0000e2000c1e1100 */
[----:B------:R-:W-:Y:S01]  /*78b0*/  FADD R0, R4, R0 ;  /* 0x0000000004007221 */ /* 0x000fe20000000000 */
[----:B------:R-:W-:Y:S01]  /*78c0*/  FMUL R23, R37, 1.4426950216293334961 ;  /* 0x3fb8aa3b25177820 */ /* 0x000fe20000400000 */
[----:B------:R-:W-:-:S02]  /*78d0*/  FADD R40, R40, -R68 ;  /* 0x8000004428287221 */ /* 0x000fc40000000000 */
[----:B------:R-:W4:Y:S01]  /*78e0*/  MUFU.EX2 R6, R6 ;  /* 0x0000000600067308 */ /* 0x000f220000000800 */
[----:B0-----:R-:W-:Y:S01]  /*78f0*/  FMUL R24, R41, 1.4426950216293334961 ;  /* 0x3fb8aa3b29187820 */ /* 0x001fe20000400000 */
[----:B------:R-:W-:Y:S01]  /*7900*/  FADD R0, R63, R0 ;  /* 0x000000003f007221 */ /* 0x000fe20000000000 */
[----:B------:R-:W-:Y:S01]  /*7910*/  FMUL R40, R40, 1.4426950216293334961 ;  /* 0x3fb8aa3b28287820 */ /* 0x000fe20000400000 */
[----:B------:R-:W-:-:S04]  /*7920*/  FADD R39, R39, -R68 ;  /* 0x8000004427277221 */ /* 0x000fc80000000000 */
[----:B------:R-:W0:Y:S01]  /*7930*/  MUFU.EX2 R24, R24 ;  /* 0x0000001800187308 */ /* 0x000e220000000800 */
[----:B-1----:R-:W-:Y:S01]  /*7940*/  FADD R0, R48, R0 ;  /* 0x0000000030007221 */ /* 0x002fe20000000000 */
[----:B------:R-:W-:Y:S01]  /*7950*/  FMUL R39, R39, 1.4426950216293334961 ;  /* 0x3fb8aa3b27277820 */ /* 0x000fe20000400000 */
[----:B------:R-:W-:-:S05]  /*7960*/  FADD R26, R69, -R68 ;  /* 0x80000044451a7221 */ /* 0x000fca0000000000 */
[----:B------:R-:W1:Y:S01]  /*7970*/  MUFU.EX2 R23, R23 ;  /* 0x0000001700177308 */ /* 0x000e620000000800 */
[----:B------:R-:W-:Y:S01]  /*7980*/  FADD R0, R5, R0 ;  /* 0x0000000005007221 */ /* 0x000fe20000000000 */
[----:B------:R-:W-:Y:S01]  /*7990*/  FMUL R26, R26, 1.4426950216293334961 ;  /* 0x3fb8aa3b1a1a7820 */ /* 0x000fe20000400000 */
[----:B------:R-:W-:-:S05]  /*79a0*/  FADD R64, R64, -R68 ;  /* 0x8000004440407221 */ /* 0x000fca0000000000 */
[----:B------:R-:W1:Y:S01]  /*79b0*/  MUFU.EX2 R40, R40 ;  /* 0x0000002800287308 */ /* 0x000e620000000800 */
[----:B------:R-:W-:Y:S01]  /*79c0*/  PRMT R9, RZ, 0x7610, R9 ;  /* 0x00007610ff097816 */ /* 0x000fe20000000009 */
[----:B----4-:R-:W-:Y:S01]  /*79d0*/  FADD R0, R6, R0 ;  /* 0x0000000006007221 */ /* 0x010fe20000000000 */
[----:B------:R-:W-:Y:S01]  /*79e0*/  FMUL R25, R64, 1.4426950216293334961 ;  /* 0x3fb8aa3b40197820 */ /* 0x000fe20000400000 */
[----:B--2---:R-:W-:-:S04]  /*79f0*/  IMAD R2, R2, 0x2d, RZ ;  /* 0x0000002d02027824 */ /* 0x004fc800078e02ff */
[----:B------:R-:W2:Y:S01]  /*7a00*/  MUFU.EX2 R39, R39 ;  /* 0x0000002700277308 */ /* 0x000ea20000000800 */
[----:B0-----:R-:W-:Y:S01]  /*7a10*/  FADD R0, R24, R0 ;  /* 0x0000000018007221 */ /* 0x001fe20000000000 */
[----:B------:R0:W-:Y:S01]  /*7a20*/  STL.64 [R1+0xa0], R10 ;  /* 0x0000a00a01007387 */ /* 0x0001e20000100a00 */
[----:B------:R-:W-:-:S03]  /*7a30*/  FADD R61, R61, -R68 ;  /* 0x800000443d3d7221 */ /* 0x000fc60000000000 */
[----:B------:R0:W4:Y:S02]  /*7a40*/  @P0 LDG.E.U8 R9, desc[UR26][R10.64] ;  /* 0x0000001a0a090981 */ /* 0x000124000c1e1100 */
[----:B------:R-:W2:Y:S01]  /*7a50*/  MUFU.EX2 R26, R26 ;  /* 0x0000001a001a7308 */ /* 0x000ea20000000800 */
[----:B-1----:R-:W-:Y:S01]  /*7a60*/  FADD R0, R23, R0 ;  /* 0x0000000017007221 */ /* 0x002fe20000000000 */
[----:B------:R-:W-:Y:S01]  /*7a70*/  FADD R66, R66, -R68 ;  /* 0x8000004442427221 */ /* 0x000fe20000000000 */
[----:B0-----:R-:W-:-:S05]  /*7a80*/  IADD3 R10, P2, PT, R2, R134, RZ ;  /* 0x00000086020a7210 */ /* 0x001fca0007f5e0ff */
[----:B------:R-:W0:Y:S01]  /*7a90*/  MUFU.EX2 R25, R25 ;  /* 0x0000001900197308 */ /* 0x000e220000000800 */
[----:B------:R-:W-:Y:S01]  /*7aa0*/  FADD R0, R40, R0 ;  /* 0x0000000028007221 */ /* 0x000fe20000000000 */
[----:B------:R-:W-:Y:S01]  /*7ab0*/  LEA.HI.X.SX32 R11, R2, R135, 0x1, P2 ;  /* 0x00000087020b7211 */ /* 0x000fe200010f0eff */
[----:B------:R-:W-:Y:S01]  /*7ac0*/  FMUL R2, R61, 1.4426950216293334961 ;  /* 0x3fb8aa3b3d027820 */ /* 0x000fe20000400000 */
[----:B------:R-:W-:Y:S01]  /*7ad0*/  F2FP.SATFINITE.E4M3.F32.PACK_AB_MERGE_C R141, R6, R5, RZ ;  /* 0x00000005068d723e */ /* 0x000fe200048070ff */
[----:B------:R-:W-:Y:S01]  /*7ae0*/  FMUL R4, R66, 1.4426950216293334961 ;  /* 0x3fb8aa3b42047820 */ /* 0x000fe20000400000 */
[----:B------:R-:W-:Y:S01]  /*7af0*/  FADD R6, R45, -R68 ;  /* 0x800000442d067221 */ /* 0x000fe20000000000 */
[----:B--2---:R-:W-:Y:S01]  /*7b00*/  FADD R0, R39, R0 ;  /* 0x0000000027007221 */ /* 0x004fe20000000000 */
[--C-:B------:R-:W-:Y:S01]  /*7b10*/  FADD R47, R47, -R68.reuse ;  /* 0x800000442f2f7221 */ /* 0x100fe20000000000 */
[----:B------:R-:W1:Y:S01]  /*7b20*/  MUFU.EX2 R2, R2 ;  /* 0x0000000200027308 */ /* 0x000e620000000800 */
[----:B------:R-:W-:Y:S01]  /*7b30*/  F2FP.SATFINITE.E4M3.F32.PACK_AB_MERGE_C R172, R8, R7, RZ ;  /* 0x0000000708ac723e */ /* 0x000fe200048070ff */
[----:B------:R-:W-:Y:S01]  /*7b40*/  FMUL R6, R6, 1.4426950216293334961 ;  /* 0x3fb8aa3b06067820 */ /* 0x000fe20000400000 */
[----:B------:R-:W-:Y:S01]  /*7b50*/  FMUL R28, R47, 1.4426950216293334961 ;  /* 0x3fb8aa3b2f1c7820 */ /* 0x000fe20000400000 */
[----:B------:R-:W-:Y:S01]  /*7b60*/  FADD R43, R43, -R68 ;  /* 0x800000442b2b7221 */ /* 0x000fe20000000000 */
[----:B------:R-:W-:-:S03]  /*7b70*/  FADD R8, R26, R0 ;  /* 0x000000001a087221 */ /* 0x000fc60000000000 */
[----:B------:R-:W2:Y:S01]  /*7b80*/  MUFU.EX2 R4, R4 ;  /* 0x0000000400047308 */ /* 0x000ea20000000800 */
[----:B------:R-:W-:Y:S01]  /*7b90*/  FMUL R27, R43, 1.4426950216293334961 ;  /* 0x3fb8aa3b2b1b7820 */ /* 0x000fe20000400000 */
[----:B------:R-:W-:-:S06]  /*7ba0*/  FADD R46, R46, -R68 ;  /* 0x800000442e2e7221 */ /* 0x000fcc0000000000 */
[----:B------:R0:W-:Y:S01]  /*7bb0*/  MUFU.EX2 R0, R6 ;  /* 0x0000000600007308 */ /* 0x0001e20000000800 */
[----:B------:R-:W-:Y:S01]  /*7bc0*/  FMUL R5, R46, 1.4426950216293334961 ;  /* 0x3fb8aa3b2e057820 */ /* 0x000fe20000400000 */
[----:B0-----:R-:W-:Y:S01]  /*7bd0*/  FADD R6, R25, R8 ;  /* 0x0000000819067221 */ /* 0x001fe20000000000 */
[----:B------:R-:W-:-:S05]  /*7be0*/  FADD R8, R72, -R68 ;  /* 0x8000004448087221 */ /* 0x000fca0000000000 */
[----:B------:R-:W0:Y:S01]  /*7bf0*/  MUFU.EX2 R28, R28 ;  /* 0x0000001c001c7308 */ /* 0x000e220000000800 */
[----:B------:R-:W-:Y:S01]  /*7c00*/  FMUL R8, R8, 1.4426950216293334961 ;  /* 0x3fb8aa3b08087820 */ /* 0x000fe20000400000 */
[----:B------:R-:W-:-:S06]  /*7c10*/  FADD R62, R71, -R68 ;  /* 0x80000044473e7221 */ /* 0x000fcc0000000000 */
[----:B------:R-:W0:Y:S01]  /*7c20*/  MUFU.EX2 R27, R27 ;  /* 0x0000001b001b7308 */ /* 0x000e220000000800 */
[----:B-1----:R-:W-:Y:S01]  /*7c30*/  FADD R6, R2, R6 ;  /* 0x0000000602067221 */ /* 0x002fe20000000000 */
[----:B------:R-:W-:Y:S01]  /*7c40*/  FMUL R62, R62, 1.4426950216293334961 ;  /* 0x3fb8aa3b3e3e7820 */ /* 0x000fe20000400000 */
[----:B--2---:R-:W-:-:S05]  /*7c50*/  F2FP.SATFINITE.E4M3.F32.PACK_AB_MERGE_C R120, R4, R2, RZ ;  /* 0x000000020478723e */ /* 0x004fca00048070ff */
[----:B------:R-:W1:Y:S01]  /*7c60*/  MUFU.EX2 R5, R5 ;  /* 0x0000000500057308 */ /* 0x000e620000000800 */
[----:B------:R-:W-:Y:S01]  /*7c70*/  FADD R4, R4, R6 ;  /* 0x0000000604047221 */ /* 0x000fe20000000000 */
[----:B------:R-:W-:-:S06]  /*7c80*/  FADD R2, R73, -R68 ;  /* 0x8000004449027221 */ /* 0x000fcc0000000000 */
[----:B------:R2:W-:Y:S01]  /*7c90*/  MUFU.EX2 R49, R8 ;  /* 0x0000000800317308 */ /* 0x0005e20000000800 */
[----:B0-----:R-:W-:Y:S01]  /*7ca0*/  FADD R4, R28, R4 ;  /* 0x000000041c047221 */ /* 0x001fe20000000000 */
[----:B--2---:R-:W0:Y:S06]  /*7cb0*/  LDC R8, c[0x0][0x3d8] ;  /* 0x0000f600ff087b82 */ /* 0x004e2c0000000800 */
[----:B------:R-:W2:Y:S01]  /*7cc0*/  MUFU.EX2 R62, R62 ;  /* 0x0000003e003e7308 */ /* 0x000ea20000000800 */
[----:B------:R-:W-:Y:S01]  /*7cd0*/  FMUL R2, R2, 1.4426950216293334961 ;  /* 0x3fb8aa3b02027820 */ /* 0x000fe20000400000 */
[----:B------:R-:W-:Y:S01]  /*7ce0*/  FADD R6, R74, -R68 ;  /* 0x800000444a067221 */ /* 0x000fe20000000000 */
[----:B------:R-:W-:-:S03]  /*7cf0*/  FADD R4, R27, R4 ;  /* 0x000000041b047221 */ /* 0x000fc60000000000 */
[----:B------:R-:W-:Y:S01]  /*7d00*/  FMUL R6, R6, 1.4426950216293334961 ;  /* 0x3fb8aa3b06067820 */ /* 0x000fe20000400000 */
[----:B-1----:R-:W-:Y:S01]  /*7d10*/  FADD R4, R5, R4 ;  /* 0x0000000405047221 */ /* 0x002fe20000000000 */
[----:B------:R-:W1:Y:S01]  /*7d20*/  MUFU.EX2 R2, R2 ;  /* 0x0000000200027308 */ /* 0x000e620000000800 */
[----:B------:R-:W-:Y:S02]  /*7d30*/  PRMT R7, RZ, 0x7610, R7 ;  /* 0x00007610ff077816 */ /* 0x000fe40000000007 */
[C---:B------:R-:W-:Y:S01]  /*7d40*/  FADD R4, R0.reuse, R4 ;  /* 0x0000000400047221 */ /* 0x040fe20000000000 */
[----:B------:R-:W-:Y:S01]  /*7d50*/  F2FP.SATFINITE.E4M3.F32.PACK_AB_MERGE_C R69, R0, R5, RZ ;  /* 0x000000050045723e */ /* 0x000fe200048070ff */
[----:B------:R-:W-:Y:S01]  /*7d60*/  FADD R42, R75, -R68 ;  /* 0x800000444b2a7221 */ /* 0x000fe20000000000 */
[----:B------:R0:W-:Y:S02]  /*7d70*/  STL.64 [R1+0x88], R10 ;  /* 0x0000880a01007387 */ /* 0x0001e40000100a00 */
[----:B------:R-:W0:Y:S01]  /*7d80*/  MUFU.EX2 R6, R6 ;  /* 0x0000000600067308 */ /* 0x000e220000000800 */
[----:B--2---:R-:W-:Y:S01]  /*7d90*/  FADD R4, R62, R4 ;  /* 0x000000043e047221 */ /* 0x004fe20000000000 */
[----:B------:R2:W3:Y:S01]  /*7da0*/  @P0 LDG.E.U8 R7, desc[UR26][R10.64] ;  /* 0x0000001a0a070981 */ /* 0x0004e2000c1e1100 */
[----:B0-----:R-:W-:-:S02]  /*7db0*/  IMAD R0, R8, 0x35, RZ ;  /* 0x0000003508007824 */ /* 0x001fc400078e02ff */
[----:B------:R-:W-:Y:S01]  /*7dc0*/  FADD R4, R49, R4 ;  /* 0x0000000431047221 */ /* 0x000fe20000000000 */
[----:B------:R-:W-:Y:S01]  /*7dd0*/  F2FP.SATFINITE.E4M3.F32.PACK_AB_MERGE_C R140, R39, R40, RZ ;  /* 0x00000028278c723e */ /* 0x000fe200048070ff */
[----:B------:R-:W-:Y:S01]  /*7de0*/  FMUL R42, R42, 1.4426950216293334961 ;  /* 0x3fb8aa3b2a2a7820 */ /* 0x000fe20000400000 */
[----:B------:R-:W-:Y:S01]  /*7df0*/  FADD R40, R76, -R68 ;  /* 0x800000444c287221 */ /* 0x000fe20000000000 */
[----:B--2---:R-:W-:Y:S01]  /*7e00*/  IADD3 R10, P2, PT, R0, R134, RZ ;  /* 0x00000086000a7210 */ /* 0x004fe20007f5e0ff */
[----:B-1----:R-:W-:Y:S02]  /*7e10*/  FADD R4, R2, R4 ;  /* 0x0000000402047221 */ /* 0x002fe40000000000 */
[----:B------:R-:W-:Y:S01]  /*7e20*/  FMUL R40, R40, 1.4426950216293334961 ;  /* 0x3fb8aa3b28287820 */ /* 0x000fe20000400000 */
[----:B------:R-:W-:Y:S01]  /*7e30*/  LEA.HI.X.SX32 R11, R0, R135, 0x1, P2 ;  /* 0x00000087000b7211 */ /* 0x000fe200010f0eff */
[----:B------:R-:W-:Y:S01]  /*7e40*/  FADD R0, R77, -R68 ;  /* 0x800000444d007221 */ /* 0x000fe20000000000 */
[C---:B------:R-:W-:Y:S01]  /*7e50*/  F2FP.SATFINITE.E4M3.F32.PACK_AB_MERGE_C R116, R6.reuse, R2, RZ ;  /* 0x000000020674723e */ /* 0x040fe200048070ff */
[----:B------:R-:W-:Y:S01]  /*7e60*/  FADD R8, R6, R4 ;  /* 0x0000000406087221 */ /* 0x000fe20000000000 */
[----:B------:R-:W0:Y:S01]  /*7e70*/  MUFU.EX2 R42, R42 ;  /* 0x0000002a002a7308 */ /* 0x000e220000000800 */
[--C-:B------:R-:W-:Y:S01]  /*7e80*/  FADD R6, R78, -R68.reuse ;  /* 0x800000444e067221 */ /* 0x100fe20000000000 */
[----:B------:R-:W-:Y:S01]  /*7e90*/  FMUL R0, R0, 1.4426950216293334961 ;  /* 0x3fb8aa3b00007820 */ /* 0x000fe20000400000 */
[----:B------:R-:W-:-:S02]  /*7ea0*/  FADD R61, R85, -R68 ;  /* 0x80000044553d7221 */ /* 0x000fc40000000000 */
[----:B------:R-:W-:-:S03]  /*7eb0*/  FMUL R6, R6, 1.4426950216293334961 ;  /* 0x3fb8aa3b06067820 */ /* 0x000fc60000400000 */
[----:B------:R-:W1:Y:S01]  /*7ec0*/  MUFU.EX2 R40, R40 ;  /* 0x0000002800287308 */ /* 0x000e620000000800 */
[----:B------:R-:W-:Y:S01]  /*7ed0*/  FMUL R61, R61, 1.4426950216293334961 ;  /* 0x3fb8aa3b3d3d7820 */ /* 0x000fe20000400000 */
[----:B------:R-:W-:-:S06]  /*7ee0*/  FADD R52, R86, -R68 ;  /* 0x8000004456347221 */ /* 0x000fcc0000000000 */
[----:B------:R-:W2:Y:S01]  /*7ef0*/  MUFU.EX2 R0, R0 ;  /* 0x0000000000007308 */ /* 0x000ea20000000800 */
[----:B------:R-:W-:Y:S01]  /*7f00*/  FMUL R52, R52, 1.4426950216293334961 ;  /* 0x3fb8aa3b34347820 */ /* 0x000fe20000400000 */
[----:B------:R-:W-:-:S06]  /*7f10*/  FADD R2, R87, -R68 ;  /* 0x8000004457027221 */ /* 0x000fcc0000000000 */
[----:B------:R-:W2:Y:S01]  /*7f20*/  MUFU.EX2 R6, R6 ;  /* 0x0000000600067308 */ /* 0x000ea20000000800 */
[----:B0-----:R-:W-:Y:S01]  /*7f30*/  FADD R8, R42, R8 ;  /* 0x000000082a087221 */ /* 0x001fe20000000000 */
[----:B------:R-:W-:Y:S01]  /*7f40*/  FMUL R2, R2, 1.4426950216293334961 ;  /* 0x3fb8aa3b02027820 */ /* 0x000fe20000400000 */
[----:B------:R-:W-:-:S05]  /*7f50*/  FADD R4, R88, -R68 ;  /* 0x8000004458047221 */ /* 0x000fca0000000000 */
[----:B------:R-:W0:Y:S01]  /*7f60*/  MUFU.EX2 R61, R61 ;  /* 0x0000003d003d7308 */ /* 0x000e220000000800 */
[----:B------:R-:W-:Y:S01]  /*7f70*/  PRMT R5, RZ, 0x7610, R5 ;  /* 0x00007610ff057816 */ /* 0x000fe20000000005 */
[----:B-1----:R-:W-:Y:S01]  /*7f80*/  FADD R8, R40, R8 ;  /* 0x0000000828087221 */ /* 0x002fe20000000000 */
[----:B------:R-:W-:Y:S01]  /*7f90*/  FMUL R4, R4, 1.4426950216293334961 ;  /* 0x3fb8aa3b04047820 */ /* 0x000fe20000400000 */
[----:B------:R-:W-:-:S04]  /*7fa0*/  FADD R57, R89, -R68 ;  /* 0x8000004459397221 */ /* 0x000fc80000000000 */
[----:B------:R-:W1:Y:S01]  /*7fb0*/  MUFU.EX2 R52, R52 ;  /* 0x0000003400347308 */ /* 0x000e620000000800 */
[----:B--2---:R-:W-:Y:S01]  /*7fc0*/  FADD R8, R0, R8 ;  /* 0x0000000800087221 */ /* 0x004fe20000000000 */
[----:B------:R-:W-:Y:S01]  /*7fd0*/  FMUL R57, R57, 1.4426950216293334961 ;  /* 0x3fb8aa3b39397820 */ /* 0x000fe20000400000 */
[----:B------:R2:W-:Y:S01]  /*7fe0*/  STL.64 [R1+0x70], R10 ;  /* 0x0000700a01007387 */ /* 0x0005e20000100a00 */
[----:B------:R-:W-:-:S04]  /*7ff0*/  F2FP.SATFINITE.E4M3.F32.PACK_AB_MERGE_C R87, R6, R0, RZ ;  /* 0x000000000657723e */ /* 0x000fc800048070ff */
[----:B------:R-:W1:Y:S01]  /*8000*/  MUFU.EX2 R2, R2 ;  /* 0x0000000200027308 */ /* 0x000e620000000800 */
[----:B------:R2:W3:Y:S01]  /*8010*/  @P0 LDG.E.U8 R5, desc[UR26][R10.64] ;  /* 0x0000001a0a050981 */ /* 0x0004e2000c1e1100 */
[----:B------:R-:W-:Y:S01]  /*8020*/  FADD R6, R6, R8 ;  /* 0x0000000806067221 */ /* 0x000fe20000000000 */
[--C-:B------:R-:W-:Y:S01]  /*8030*/  FADD R0, R92, -R68.reuse ;  /* 0x800000445c007221 */ /* 0x100fe20000000000 */
[----:B------:R-:W-:-:S04]  /*8040*/  FADD R8, R95, -R68 ;  /* 0x800000445f087221 */ /* 0x000fc80000000000 */
[----:B------:R-:W5:Y:S01]  /*8050*/  MUFU.EX2 R4, R4 ;  /* 0x0000000400047308 */ /* 0x000f620000000800 */
[----:B--2---:R-:W-:Y:S01]  /*8060*/  FADD R10, R91, -R68 ;  /* 0x800000445b0a7221 */ /* 0x004fe20000000000 */
[----:B0-----:R-:W-:Y:S01]  /*8070*/  FADD R6, R61, R6 ;  /* 0x000000063d067221 */ /* 0x001fe20000000000 */
[----:B------:R-:W-:Y:S02]  /*8080*/  FMUL R0, R0, 1.4426950216293334961 ;  /* 0x3fb8aa3b00007820 */ /* 0x000fe40000400000 */
[----:B------:R-:W-:-:S03]  /*8090*/  FMUL R10, R10, 1.4426950216293334961 ;  /* 0x3fb8aa3b0a0a7820 */ /* 0x000fc60000400000 */
[----:B------:R-:W0:Y:S01]  /*80a0*/  MUFU.EX2 R57, R57 ;  /* 0x0000003900397308 */ /* 0x000e220000000800 */
[----:B------:R-:W-:Y:S01]  /*80b0*/  FMUL R8, R8, 1.4426950216293334961 ;  /* 0x3fb8aa3b08087820 */ /* 0x000fe20000400000 */
[----:B------:R-:W-:Y:S01]  /*80c0*/  F2FP.SATFINITE.E4M3.F32.PACK_AB_MERGE_C R166, R55, R56, RZ ;  /* 0x0000003837a6723e */ /* 0x000fe200048070ff */
[----:B-1----:R-:W-:-:S05]  /*80d0*/  FADD R6, R52, R6 ;  /* 0x0000000634067221 */ /* 0x002fca0000000000 */
[----:B------:R1:W2:Y:S01]  /*80e0*/  MUFU.EX2 R55, R10 ;  /* 0x0000000a00377308 */ /* 0x0002a20000000800 */
[----:B------:R-:W-:-:S07]  /*80f0*/  FADD R6, R2, R6 ;  /* 0x0000000602067221 */ /* 0x000fce0000000000 */
[----:B------:R-:W2:Y:S01]  /*8100*/  MUFU.EX2 R0, R0 ;  /* 0x0000000000007308 */ /* 0x000ea20000000800 */
[----:B-----5:R-:W-:Y:S01]  /*8110*/  FADD R6, R4, R6 ;  /* 0x0000000604067221 */ /* 0x020fe20000000000 */
[----:B-1----:R-:W1:Y:S06]  /*8120*/  LDC R10, c[0x0][0x3d8] ;  /* 0x0000f600ff0a7b82 */ /* 0x002e6c0000000800 */
[----:B------:R-:W5:Y:S01]  /*8130*/  MUFU.EX2 R8, R8 ;  /* 0x0000000800087308 */ /* 0x000f620000000800 */
[----:B0-----:R-:W-:-:S04]  /*8140*/  FADD R6, R57, R6 ;  /* 0x0000000639067221 */ /* 0x001fc80000000000 */
[----:B--2---:R-:W-:-:S04]  /*8150*/  FADD R6, R55, R6 ;  /* 0x0000000637067221 */ /* 0x004fc80000000000 */
[----:B------:R-:W-:Y:S01]  /*8160*/  FADD R6, R0, R6 ;  /* 0x0000000600067221 */ /* 0x000fe20000000000 */
[----:B------:R-:W-:Y:S02]  /*8170*/  F2FP.SATFINITE.E4M3.F32.PACK_AB_MERGE_C R86, R4, R2, RZ ;  /* 0x000000020456723e */ /* 0x000fe400048070ff */
[----:B-----5:R-:W-:Y:S01]  /*8180*/  F2FP.SATFINITE.E4M3.F32.PACK_AB_MERGE_C R85, R8, R0, RZ ;  /* 0x000000000855723e */ /* 0x020fe200048070ff */
[--C-:B------:R-:W-:Y:S01]  /*8190*/  FADD R0, R99, -R68.reuse ;  /* 0x8000004463007221 */ /* 0x100fe20000000000 */
[----:B------:R-:W-:-:S03]  /*81a0*/  FADD R4, R101, -R68 ;  /* 0x8000004465047221 */ /* 0x000fc60000000000 */
[----:B------:R-:W-:Y:S01]  /*81b0*/  FMUL R0, R0, 1.4426950216293334961 ;  /* 0x3fb8aa3b00007820 */ /* 0x000fe20000400000 */
[----:B------:R-:W-:-:S03]  /*81c0*/  FMUL R4, R4, 1.4426950216293334961 ;  /* 0x3fb8aa3b04047820 */ /* 0x000fc60000400000 */
[----:B------:R0:W2:Y:S01]  /*81d0*/  MUFU.EX2 R58, R0 ;  /* 0x00000000003a7308 */ /* 0x0000a20000000800 */
[----:B-1----:R-:W-:Y:S02]  /*81e0*/  IMAD R2, R10, 0x3d, RZ ;  /* 0x0000003d0a027824 */ /* 0x002fe400078e02ff */
[--C-:B------:R-:W-:Y:S01]  /*81f0*/  FADD R10, R103, -R68.reuse ;  /* 0x80000044670a7221 */ /* 0x100fe20000000000 */
[----:B0-----:R-:W-:-:S04]  /*8200*/  FADD R0, R102, -R68 ;  /* 0x8000004466007221 */ /* 0x001fc80000000000 */
[----:B------:R0:W1:Y:S01]  /*8210*/  MUFU.EX2 R56, R4 ;  /* 0x0000000400387308 */ /* 0x0000620000000800 */
[----:B------:R-:W-:Y:S01]  /*8220*/  FMUL R0, R0, 1.4426950216293334961 ;  /* 0x3fb8aa3b00007820 */ /* 0x000fe20000400000 */
[----:B------:R-:W-:-:S06]  /*8230*/  FMUL R10, R10, 1.4426950216293334961 ;  /* 0x3fb8aa3b0a0a7820 */ /* 0x000fcc0000400000 */
[----:B------:R-:W5:Y:S01]  /*8240*/  MUFU.EX2 R0, R0 ;  /* 0x0000000000007308 */ /* 0x000f620000000800 */
[----:B0-----:R-:W-:Y:S01]  /*8250*/  FADD R4, R105, -R68 ;  /* 0x8000004469047221 */ /* 0x001fe20000000000 */
[----:B------:R-:W-:Y:S01]  /*8260*/  FADD R13, R8, R6 ;  /* 0x00000006080d7221 */ /* 0x000fe20000000000 */
[----:B------:R-:W-:Y:S02]  /*8270*/  FADD R6, R106, -R68 ;  /* 0x800000446a067221 */ /* 0x000fe40000000000 */
[----:B------:R-:W-:-:S03]  /*8280*/  FMUL R4, R4, 1.4426950216293334961 ;  /* 0x3fb8aa3b04047820 */ /* 0x000fc60000400000 */
[----:B------:R-:W0:Y:S01]  /*8290*/  MUFU.EX2 R10, R10 ;  /* 0x0000000a000a7308 */ /* 0x000e220000000800 */
[----:B--2---:R-:W-:Y:S01]  /*82a0*/  FADD R13, R58, R13 ;  /* 0x0000000d3a0d7221 */ /* 0x004fe20000000000 */
[----:B------:R-:W-:Y:S01]  /*82b0*/  FMUL R6, R6, 1.4426950216293334961 ;  /* 0x3fb8aa3b06067820 */ /* 0x000fe20000400000 */
[----:B------:R-:W-:-:S05]  /*82c0*/  FADD R11, R109, -R68 ;  /* 0x800000446d0b7221 */ /* 0x000fca0000000000 */
[----:B------:R2:W0:Y:S01]  /*82d0*/  MUFU.EX2 R53, R4 ;  /* 0x0000000400357308 */ /* 0x0004220000000800 */
[----:B-1----:R-:W-:Y:S01]  /*82e0*/  FADD R13, R56, R13 ;  /* 0x0000000d380d7221 */ /* 0x002fe20000000000 */
[--C-:B------:R-:W-:Y:S01]  /*82f0*/  FADD R8, R108, -R68.reuse ;  /* 0x800000446c087221 */ /* 0x100fe20000000000 */
[----:B------:R-:W-:Y:S01]  /*8300*/  FMUL R11, R11, 1.4426950216293334961 ;  /* 0x3fb8aa3b0b0b7820 */ /* 0x000fe20000400000 */
[----:B--2---:R-:W-:-:S04]  /*8310*/  FADD R4, R107, -R68 ;  /* 0x800000446b047221 */ /* 0x004fc80000000000 */
[----:B------:R1:W2:Y:S01]  /*8320*/  MUFU.EX2 R51, R6 ;  /* 0x0000000600337308 */ /* 0x0002a20000000800 */
[----:B------:R-:W-:Y:S01]  /*8330*/  FMUL R4, R4, 1.4426950216293334961 ;  /* 0x3fb8aa3b04047820 */ /* 0x000fe20000400000 */
[----:B-----5:R-:W-:Y:S01]  /*8340*/  FADD R13, R0, R13 ;  /* 0x0000000d000d7221 */ /* 0x020fe20000000000 */
[----:B------:R-:W-:Y:S01]  /*8350*/  FMUL R8, R8, 1.4426950216293334961 ;  /* 0x3fb8aa3b08087820 */ /* 0x000fe20000400000 */
[----:B-1----:R-:W-:-:S04]  /*8360*/  FADD R6, R111, -R68 ;  /* 0x800000446f067221 */ /* 0x002fc80000000000 */
[----:B------:R1:W-:Y:S01]  /*8370*/  MUFU.EX2 R50, R11 ;  /* 0x0000000b00327308 */ /* 0x0003e20000000800 */
[----:B0-----:R-:W-:Y:S01]  /*8380*/  FADD R13, R10, R13 ;  /* 0x0000000d0a0d7221 */ /* 0x001fe20000000000 */
[----:B------:R-:W-:-:S06]  /*8390*/  FMUL R6, R6, 1.4426950216293334961 ;  /* 0x3fb8aa3b06067820 */ /* 0x000fcc0000400000 */
[----:B------:R-:W0:Y:S01]  /*83a0*/  MUFU.EX2 R4, R4 ;  /* 0x0000000400047308 */ /* 0x000e220000000800 */
[----:B-1----:R-:W-:-:S07]  /*83b0*/  FADD R11, R113, -R68 ;  /* 0x80000044710b7221 */ /* 0x002fce0000000000 */
[----:B------:R1:W-:Y:S08]  /*83c0*/  MUFU.EX2 R47, R6 ;  /* 0x00000006002f7308 */ /* 0x0003f00000000800 */
[----:B------:R-:W5:Y:S01]  /*83d0*/  MUFU.EX2 R8, R8 ;  /* 0x0000000800087308 */ /* 0x000f620000000800 */
[----:B-1----:R-:W-:Y:S01]  /*83e0*/  FMUL R6, R11, 1.4426950216293334961 ;  /* 0x3fb8aa3b0b067820 */ /* 0x002fe20000400000 */
[----:B------:R-:W-:Y:S01]  /*83f0*/  FADD R11, R53, R13 ;  /* 0x0000000d350b7221 */ /* 0x000fe20000000000 */
[----:B------:R-:W-:-:S04]  /*8400*/  FADD R13, R114, -R68 ;  /* 0x80000044720d7221 */ /* 0x000fc80000000000 */
[----:B------:R-:W-:Y:S01]  /*8410*/  FMUL R13, R13, 1.4426950216293334961 ;  /* 0x3fb8aa3b0d0d7820 */ /* 0x000fe20000400000 */
[----:B--2---:R-:W-:Y:S01]  /*8420*/  FADD R11, R51, R11 ;  /* 0x0000000b330b7221 */ /* 0x004fe20000000000 */
[----:B------:R-:W1:Y:S01]  /*8430*/  MUFU.EX2 R6, R6 ;  /* 0x0000000600067308 */ /* 0x000e620000000800 */
[----:B------:R-:W-:Y:S02]  /*8440*/  PRMT R80, RZ, 0x7610, R80 ;  /* 0x00007610ff507816 */ /* 0x000fe40000000050 */
[----:B0-----:R-:W-:Y:S01]  /*8450*/  FADD R11, R4, R11 ;  /* 0x0000000b040b7221 */ /* 0x001fe20000000000 */
[----:B------:R-:W-:-:S03]  /*8460*/  FADD R46, R121, -R68 ;  /* 0x80000044792e7221 */ /* 0x000fc60000000000 */
[----:B------:R0:W2:Y:S01]  /*8470*/  @P0 LDG.E.U8 R80, desc[UR26][R30.64] ;  /* 0x0000001a1e500981 */ /* 0x0000a2000c1e1100 */
[----:B------:R-:W1:Y:S01]  /*8480*/  MUFU.EX2 R13, R13 ;  /* 0x0000000d000d7308 */ /* 0x000e620000000800 */
[----:B-----5:R-:W-:-:S04]  /*8490*/  FADD R11, R8, R11 ;  /* 0x0000000b080b7221 */ /* 0x020fc80000000000 */
[----:B------:R-:W-:Y:S01]  /*84a0*/  FADD R11, R50, R11 ;  /* 0x0000000b320b7221 */ /* 0x000fe20000000000 */
[----:B0-----:R-:W-:-:S03]  /*84b0*/  IADD3 R30, P2, PT, R2, R134, RZ ;  /* 0x00000086021e7210 */ /* 0x001fc60007f5e0ff */
[----:B------:R-:W-:Y:S01]  /*84c0*/  FADD R11, R47, R11 ;  /* 0x0000000b2f0b7221 */ /* 0x000fe20000000000 */
[----:B------:R-:W-:Y:S02]  /*84d0*/  F2FP.SATFINITE.E4M3.F32.PACK_AB_MERGE_C R78, R10, R0, RZ ;  /* 0x000000000a4e723e */ /* 0x000fe400048070ff */
[----:B------:R-:W-:Y:S01]  /*84e0*/  LEA.HI.X.SX32 R31, R2, R135, 0x1, P2 ;  /* 0x00000087021f7211 */ /* 0x000fe200010f0eff */
[----:B------:R-:W-:Y:S01]  /*84f0*/  FMUL R46, R46, 1.4426950216293334961 ;  /* 0x3fb8aa3b2e2e7820 */ /* 0x000fe20000400000 */
[----:B------:R-:W-:Y:S01]  /*8500*/  PRMT R2, RZ, 0x7610, R2 ;  /* 0x00007610ff027816 */ /* 0x000fe20000000002 */
[--C-:B------:R-:W-:Y:S01]  /*8510*/  FADD R45, R122, -R68.reuse ;  /* 0x800000447a2d7221 */ /* 0x100fe20000000000 */
[----:B------:R-:W-:Y:S02]  /*8520*/  IMAD R0, R246, 0x6, RZ ;  /* 0x00000006f6007824 */ /* 0x000fe400078e02ff */
[----:B-1----:R-:W-:Y:S01]  /*8530*/  FADD R10, R6, R11 ;  /* 0x0000000b060a7221 */ /* 0x002fe20000000000 */
[----:B------:R-:W-:Y:S01]  /*8540*/  F2FP.SATFINITE.E4M3.F32.PACK_AB_MERGE_C R77, R13, R6, RZ ;  /* 0x000000060d4d723e */ /* 0x000fe200048070ff */
[----:B------:R-:W-:Y:S01]  /*8550*/  FMUL R45, R45, 1.4426950216293334961 ;  /* 0x3fb8aa3b2d2d7820 */ /* 0x000fe20000400000 */
[--C-:B------:R-:W-:Y:S01]  /*8560*/  FADD R6, R123, -R68.reuse ;  /* 0x800000447b067221 */ /* 0x100fe20000000000 */
[----:B------:R0:W-:Y:S01]  /*8570*/  STL.64 [R1+0x50], R30 ;  /* 0x0000501e01007387 */ /* 0x0001e20000100a00 */
[----:B------:R-:W-:Y:S01]  /*8580*/  F2FP.SATFINITE.E4M3.F32.PACK_AB_MERGE_C R76, R8, R4, RZ ;  /* 0x00000004084c723e */ /* 0x000fe200048070ff */
[----:B------:R-:W1:Y:S02]  /*8590*/  MUFU.EX2 R46, R46 ;  /* 0x0000002e002e7308 */ /* 0x000e640000000800 */
[----:B------:R0:W5:Y:S01]  /*85a0*/  @P0 LDG.E.U8 R2, desc[UR26][R30.64] ;  /* 0x0000001a1e020981 */ /* 0x000162000c1e1100 */
[--C-:B------:R-:W-:Y:S01]  /*85b0*/  FADD R8, R124, -R68.reuse ;  /* 0x800000447c087221 */ /* 0x100fe20000000000 */
[----:B------:R-:W-:Y:S01]  /*85c0*/  FMUL R6, R6, 1.4426950216293334961 ;  /* 0x3fb8aa3b06067820 */ /* 0x000fe20000400000 */
[----:B------:R-:W-:-:S02]  /*85d0*/  FADD R4, R127, -R68 ;  /* 0x800000447f047221 */ /* 0x000fc40000000000 */
[----:B------:R-:W-:Y:S01]  /*85e0*/  FMUL R8, R8, 1.4426950216293334961 ;  /* 0x3fb8aa3b08087820 */ /* 0x000fe20000400000 */
[----:B------:R-:W1:Y:S01]  /*85f0*/  MUFU.EX2 R45, R45 ;  /* 0x0000002d002d7308 */ /* 0x000e620000000800 */
[----:B0-----:R-:W-:-:S04]  /*8600*/  IADD3 R30, P2, PT, R0, R134, RZ ;  /* 0x00000086001e7210 */ /* 0x001fc80007f5e0ff */
[----:B------:R-:W-:Y:S01]  /*8610*/  LEA.HI.X.SX32 R31, R0, R135, 0x1, P2 ;  /* 0x00000087001f7211 */ /* 0x000fe200010f0eff */
[--C-:B------:R-:W-:Y:S02]  /*8620*/  FADD R0, R125, -R68.reuse ;  /* 0x800000447d007221 */ /* 0x100fe40000000000 */
[----:B------:R-:W0:Y:S01]  /*8630*/  MUFU.EX2 R6, R6 ;  /* 0x0000000600067308 */ /* 0x000e220000000800 */
[----:B------:R-:W-:Y:S01]  /*8640*/  FADD R11, R136, -R68 ;  /* 0x80000044880b7221 */ /* 0x000fe20000000000 */
[----:B------:R-:W-:Y:S01]  /*8650*/  FMUL R0, R0, 1.4426950216293334961 ;  /* 0x3fb8aa3b00007820 */ /* 0x000fe20000400000 */
[----:B------:R-:W-:Y:S01]  /*8660*/  FMUL R4, R4, 1.4426950216293334961 ;  /* 0x3fb8aa3b04047820 */ /* 0x000fe20000400000 */
[----:B------:R-:W-:-:S04]  /*8670*/  FADD R10, R13, R10 ;  /* 0x0000000a0d0a7221 */ /* 0x000fc80000000000 */
[----:B------:R-:W0:Y:S01]  /*8680*/  MUFU.EX2 R8, R8 ;  /* 0x0000000800087308 */ /* 0x000e220000000800 */
[----:B------:R-:W-:Y:S01]  /*8690*/  FMUL R11, R11, 1.4426950216293334961 ;  /* 0x3fb8aa3b0b0b7820 */ /* 0x000fe20000400000 */
[----:B-1----:R-:W-:-:S06]  /*86a0*/  FADD R10, R46, R10 ;  /* 0x0000000a2e0a7221 */ /* 0x002fcc0000000000 */
[----:B------:R1:W0:Y:S01]  /*86b0*/  MUFU.EX2 R44, R0 ;  /* 0x00000000002c7308 */ /* 0x0002220000000800 */
[----:B------:R-:W-:-:S07]  /*86c0*/  FADD R10, R45, R10 ;  /* 0x0000000a2d0a7221 */ /* 0x000fce0000000000 */
[----:B------:R0:W4:Y:S01]  /*86d0*/  MUFU.EX2 R43, R4 ;  /* 0x00000004002b7308 */ /* 0x0001220000000800 */
[----:B-1----:R-:W-:-:S04]  /*86e0*/  FADD R0, R129, -R68 ;  /* 0x8000004481007221 */ /* 0x002fc80000000000 */
[----:B------:R-:W-:Y:S01]  /*86f0*/  FMUL R0, R0, 1.4426950216293334961 ;  /* 0x3fb8aa3b00007820 */ /* 0x000fe20000400000 */
[--C-:B0-----:R-:W-:Y:S02]  /*8700*/  FADD R4, R130, -R68.reuse ;  /* 0x8000004482047221 */ /* 0x101fe40000000000 */
[----:B------:R0:W-:Y:S02]  /*8710*/  MUFU.EX2 R39, R11 ;  /* 0x0000000b00277308 */ /* 0x0001e40000000800 */
[----:B------:R-:W-:Y:S01]  /*8720*/  FMUL R4, R4, 1.4426950216293334961 ;  /* 0x3fb8aa3b04047820 */ /* 0x000fe20000400000 */
[----:B------:R-:W-:Y:S01]  /*8730*/  FADD R13, R131, -R68 ;  /* 0x80000044830d7221 */ /* 0x000fe20000000000 */
[----:B0-----:R-:W0:Y:S04]  /*8740*/  LDC R11, c[0x0][0x3d8] ;  /* 0x0000f600ff0b7b82 */ /* 0x001e280000000800 */
[----:B------:R-:W1:Y:S01]  /*8750*/  MUFU.EX2 R0, R0 ;  /* 0x0000000000007308 */ /* 0x000e620000000800 */
[----:B------:R-:W-:Y:S01]  /*8760*/  FADD R10, R6, R10 ;  /* 0x0000000a060a7221 */ /* 0x000fe20000000000 */
[----:B------:R-:W-:Y:S01]  /*8770*/  FMUL R13, R13, 1.4426950216293334961 ;  /* 0x3fb8aa3b0d0d7820 */ /* 0x000fe20000400000 */
[----:B------:R-:W-:Y:S01]  /*8780*/  F2FP.SATFINITE.E4M3.F32.PACK_AB_MERGE_C R75, R8, R6, RZ ;  /* 0x00000006084b723e */ /* 0x000fe200048070ff */
[----:B------:R-:W-:Y:S01]  /*8790*/  FADD R6, R138, -R68 ;  /* 0x800000448a067221 */ /* 0x000fe20000000000 */
[----:B------:R-:W-:-:S03]  /*87a0*/  FADD R8, R8, R10 ;  /* 0x0000000a08087221 */ /* 0x000fc60000000000 */
[----:B------:R-:W3:Y:S01]  /*87b0*/  MUFU.EX2 R4, R4 ;  /* 0x0000000400047308 */ /* 0x000ee20000000800 */
[----:B------:R-:W-:Y:S01]  /*87c0*/  FADD R10, R139, -R68 ;  /* 0x800000448b0a7221 */ /* 0x000fe20000000000 */
[----:B------:R-:W-:Y:S01]  /*87d0*/  FADD R8, R44, R8 ;  /* 0x000000082c087221 */ /* 0x000fe20000000000 */
[----:B------:R-:W-:Y:S02]  /*87e0*/  FMUL R6, R6, 1.4426950216293334961 ;  /* 0x3fb8aa3b06067820 */ /* 0x000fe40000400000 */
[----:B------:R-:W-:-:S03]  /*87f0*/  FMUL R10, R10, 1.4426950216293334961 ;  /* 0x3fb8aa3b0a0a7820 */ /* 0x000fc60000400000 */
[----:B------:R0:W0:Y:S01]  /*8800*/  MUFU.EX2 R41, R13 ;  /* 0x0000000d00297308 */ /* 0x0000220000000800 */
[----:B----4-:R-:W-:Y:S01]  /*8810*/  FADD R8, R43, R8 ;  /* 0x000000082b087221 */ /* 0x010fe20000000000 */
[----:B------:R-:W-:-:S03]  /*8820*/  PRMT R18, RZ, 0x7610, R18 ;  /* 0x00007610ff127816 */ /* 0x000fc60000000012 */
[----:B-1----:R-:W-:-:S03]  /*8830*/  FADD R8, R0, R8 ;  /* 0x0000000800087221 */ /* 0x002fc60000000000 */
[----:B------:R-:W1:Y:S01]  /*8840*/  MUFU.EX2 R6, R6 ;  /* 0x0000000600067308 */ /* 0x000e620000000800 */
[C---:B---3--:R-:W-:Y:S01]  /*8850*/  F2FP.SATFINITE.E4M3.F32.PACK_AB_MERGE_C R74, R4.reuse, R0, RZ ;  /* 0x00000000044a723e */ /* 0x048fe200048070ff */
[----:B0-----:R-:W-:Y:S02]  /*8860*/  IMAD R0, R11, 0xe, RZ ;  /* 0x0000000e0b007824 */ /* 0x001fe400078e02ff */
[----:B------:R-:W-:Y:S01]  /*8870*/  FADD R8, R4, R8 ;  /* 0x0000000804087221 */ /* 0x000fe20000000000 */
[----:B------:R0:W-:Y:S01]  /*8880*/  STL.64 [R1+0xf8], R30 ;  /* 0x0000f81e01007387 */ /* 0x0001e20000100a00 */
[--C-:B------:R-:W-:Y:S01]  /*8890*/  FADD R38, R142, -R68.reuse ;  /* 0x800000448e267221 */ /* 0x100fe20000000000 */
[----:B------:R-:W-:Y:S01]  /*88a0*/  FADD R37, R143, -R68 ;  /* 0x800000448f257221 */ /* 0x000fe20000000000 */
[----:B------:R-:W3:Y:S01]  /*88b0*/  LDC R13, c[0x0][0x3d8] ;  /* 0x0000f600ff0d7b82 */ /* 0x000ee20000000800 */
[----:B------:R-:W4:Y:S01]  /*88c0*/  MUFU.EX2 R10, R10 ;  /* 0x0000000a000a7308 */ /* 0x000f220000000800 */
[----:B------:R0:W2:Y:S01]  /*88d0*/  @P0 LDG.E.U8 R18, desc[UR26][R30.64] ;  /* 0x0000001a1e120981 */ /* 0x0000a2000c1e1100 */
[----:B------:R-:W-:Y:S01]  /*88e0*/  FADD R8, R41, R8 ;  /* 0x0000000829087221 */ /* 0x000fe20000000000 */
[----:B------:R-:W-:-:S03]  /*88f0*/  FMUL R38, R38, 1.4426950216293334961 ;  /* 0x3fb8aa3b26267820 */ /* 0x000fc60000400000 */
[----:B------:R-:W-:Y:S01]  /*8900*/  FADD R8, R39, R8 ;  /* 0x0000000827087221 */ /* 0x000fe20000000000 */
[----:B0-----:R-:W-:-:S04]  /*8910*/  IADD3 R30, P2, PT, R0, R134, RZ ;  /* 0x00000086001e7210 */ /* 0x001fc80007f5e0ff */
[----:B------:R-:W-:Y:S01]  /*8920*/  LEA.HI.X.SX32 R31, R0, R135, 0x1, P2 ;  /* 0x00000087001f7211 */ /* 0x000fe200010f0eff */
[----:B------:R-:W-:Y:S01]  /*8930*/  FADD R0, R144, -R68 ;  /* 0x8000004490007221 */ /* 0x000fe20000000000 */
[----:B-1----:R-:W-:Y:S01]  /*8940*/  FADD R8, R6, R8 ;  /* 0x0000000806087221 */ /* 0x002fe20000000000 */
[----:B----4-:R-:W-:Y:S01]  /*8950*/  F2FP.SATFINITE.E4M3.F32.PACK_AB_MERGE_C R73, R10, R6, RZ ;  /* 0x000000060a49723e */ /* 0x010fe200048070ff */
[----:B------:R-:W-:Y:S01]  /*8960*/  FMUL R37, R37, 1.4426950216293334961 ;  /* 0x3fb8aa3b25257820 */ /* 0x000fe20000400000 */
[----:B------:R-:W-:Y:S01]  /*8970*/  FMUL R6, R0, 1.4426950216293334961 ;  /* 0x3fb8aa3b00067820 */ /* 0x000fe20000400000 */
[----:B------:R-:W-:Y:S01]  /*8980*/  FADD R0, R145, -R68 ;  /* 0x8000004491007221 */ /* 0x000fe20000000000 */
[----:B------:R-:W0:Y:S01]  /*8990*/  MUFU.EX2 R38, R38 ;  /* 0x0000002600267308 */ /* 0x000e220000000800 */
[----:B------:R-:W-:Y:S02]  /*89a0*/  FADD R10, R10, R8 ;  /* 0x000000080a0a7221 */ /* 0x000fe40000000000 */
[----:B------:R-:W-:Y:S01]  /*89b0*/  FMUL R8, R0, 1.4426950216293334961 ;  /* 0x3fb8aa3b00087820 */ /* 0x000fe20000400000 */
[----:B------:R-:W-:-:S04]  /*89c0*/  FADD R0, R146, -R68 ;  /* 0x8000004492007221 */ /* 0x000fc80000000000 */
[----:B------:R-:W1:Y:S01]  /*89d0*/  MUFU.EX2 R37, R37 ;  /* 0x0000002500257308 */ /* 0x000e620000000800 */
[----:B------:R-:W-:Y:S01]  /*89e0*/  FMUL R36, R0, 1.4426950216293334961 ;  /* 0x3fb8aa3b00247820 */ /* 0x000fe20000400000 */
[----:B------:R-:W-:-:S06]  /*89f0*/  FADD R0, R147, -R68 ;  /* 0x8000004493007221 */ /* 0x000fcc0000000000 */
[----:B------:R-:W4:Y:S01]  /*8a00*/  MUFU.EX2 R6, R6 ;  /* 0x0000000600067308 */ /* 0x000f220000000800 */
[----:B------:R-:W-:Y:S01]  /*8a10*/  FMUL R35, R0, 1.4426950216293334961 ;  /* 0x3fb8aa3b00237820 */ /* 0x000fe20000400000 */
[--C-:B------:R-:W-:Y:S01]  /*8a20*/  FADD R0, R148, -R68.reuse ;  /* 0x8000004494007221 */ /* 0x100fe20000000000 */
[----:B------:R-:W-:-:S05]  /*8a30*/  FADD R4, R149, -R68 ;  /* 0x8000004495047221 */ /* 0x000fca0000000000 */
[----:B------:R-:W3:Y:S01]  /*8a40*/  MUFU.EX2 R8, R8 ;  /* 0x0000000800087308 */ /* 0x000ee20000000800 */
[----:B0-----:R-:W-:Y:S01]  /*8a50*/  FADD R10, R38, R10 ;  /* 0x0000000a260a7221 */ /* 0x001fe20000000000 */
[----:B------:R-:W-:Y:S01]  /*8a60*/  FMUL R0, R0, 1.4426950216293334961 ;  /* 0x3fb8aa3b00007820 */ /* 0x000fe20000400000 */
[----:B------:R-:W-:-:S05]  /*8a70*/  FMUL R4, R4, 1.4426950216293334961 ;  /* 0x3fb8aa3b04047820 */ /* 0x000fca0000400000 */
[----:B------:R-:W0:Y:S01]  /*8a80*/  MUFU.EX2 R36, R36 ;  /* 0x0000002400247308 */ /* 0x000e220000000800 */
[----:B-1----:R-:W-:Y:S01]  /*8a90*/  FADD R10, R37, R10 ;  /* 0x0000000a250a7221 */ /* 0x002fe20000000000 */
[----:B------:R-:W-:-:S06]  /*8aa0*/  FADD R11, R151, -R68 ;  /* 0x80000044970b7221 */ /* 0x000fcc0000000000 */
[----:B------:R-:W1:Y:S01]  /*8ab0*/  MUFU.EX2 R35, R35 ;  /* 0x0000002300237308 */ /* 0x000e620000000800 */
[----:B----4-:R-:W-:Y:S01]  /*8ac0*/  FADD R10, R6, R10 ;  /* 0x0000000a060a7221 */ /* 0x010fe20000000000 */
[----:B---3--:R-:W-:-:S06]  /*8ad0*/  F2FP.SATFINITE.E4M3.F32.PACK_AB_MERGE_C R72, R8, R6, RZ ;  /* 0x000000060848723e */ /* 0x008fcc00048070ff */
[----:B------:R-:W-:Y:S01]  /*8ae0*/  MUFU.EX2 R0, R0 ;  /* 0x0000000000007308 */ /* 0x000fe20000000800 */
[----:B------:R-:W-:Y:S01]  /*8af0*/  FADD R8, R8, R10 ;  /* 0x0000000a08087221 */ /* 0x000fe20000000000 */
[----:B------:R-:W-:-:S06]  /*8b00*/  FMUL R34, R11, 1.4426950216293334961 ;  /* 0x3fb8aa3b0b227820 */ /* 0x000fcc0000400000 */
[----:B------:R-:W3:Y:S01]  /*8b10*/  MUFU.EX2 R4, R4 ;  /* 0x0000000400047308 */ /* 0x000ee20000000800 */
[----:B------:R-:W-:Y:S01]  /*8b20*/  FADD R11, R152, -R68 ;  /* 0x80000044980b7221 */ /* 0x000fe20000000000 */
[----:B0-----:R-:W-:Y:S01]  /*8b30*/  FADD R8, R36, R8 ;  /* 0x0000000824087221 */ /* 0x001fe20000000000 */
[----:B------:R-:W-:Y:S02]  /*8b40*/  FADD R10, R154, -R68 ;  /* 0x800000449a0a7221 */ /* 0x000fe40000000000 */
[----:B------:R-:W-:Y:S01]  /*8b50*/  FMUL R11, R11, 1.4426950216293334961 ;  /* 0x3fb8aa3b0b0b7820 */ /* 0x000fe20000400000 */
[----:B-1----:R-:W-:Y:S01]  /*8b60*/  FADD R8, R35, R8 ;  /* 0x0000000823087221 */ /* 0x002fe20000000000 */
[----:B------:R-:W-:Y:S01]  /*8b70*/  PRMT R16, RZ, 0x7610, R16 ;  /* 0x00007610ff107816 */ /* 0x000fe20000000010 */
[----:B------:R-:W-:Y:S01]  /*8b80*/  FADD R6, R153, -R68 ;  /* 0x8000004499067221 */ /* 0x000fe20000000000 */
[----:B------:R0:W-:Y:S01]  /*8b90*/  MUFU.EX2 R33, R11 ;  /* 0x0000000b00217308 */ /* 0x0001e20000000800 */
[----:B------:R1:W-:Y:S02]  /*8ba0*/  STL.64 [R1+0xe0], R30 ;  /* 0x0000e01e01007387 */ /* 0x0003e40000100a00 */
[----:B------:R-:W-:-:S02]  /*8bb0*/  FMUL R6, R6, 1.4426950216293334961 ;  /* 0x3fb8aa3b06067820 */ /* 0x000fc40000400000 */
[----:B------:R1:W4:Y:S01]  /*8bc0*/  @P0 LDG.E.U8 R16, desc[UR26][R30.64] ;  /* 0x0000001a1e100981 */ /* 0x000322000c1e1100 */
[----:B---3--:R-:W-:Y:S01]  /*8bd0*/  F2FP.SATFINITE.E4M3.F32.PACK_AB_MERGE_C R66, R4, R0, RZ ;  /* 0x000000000442723e */ /* 0x008fe200048070ff */
[----:B0-----:R-:W-:Y:S01]  /*8be0*/  FMUL R11, R10, 1.4426950216293334961 ;  /* 0x3fb8aa3b0a0b7820 */ /* 0x001fe20000400000 */
[----:B------:R-:W-:Y:S01]  /*8bf0*/  FADD R10, R0, R8 ;  /* 0x00000008000a7221 */ /* 0x000fe20000000000 */
[----:B------:R-:W0:Y:S01]  /*8c00*/  MUFU.EX2 R34, R34 ;  /* 0x0000002200227308 */ /* 0x000e220000000800 */
[----:B------:R-:W-:Y:S01]  /*8c10*/  IMAD R0, R13, 0x16, RZ ;  /* 0x000000160d007824 */ /* 0x000fe200078e02ff */
[----:B------:R-:W-:Y:S01]  /*8c20*/  PRMT R14, RZ, 0x7610, R14 ;  /* 0x00007610ff0e7816 */ /* 0x000fe2000000000e */
[----:B------:R-:W-:Y:S01]  /*8c30*/  FADD R10, R4, R10 ;  /* 0x0000000a040a7221 */ /* 0x000fe20000000000 */
[----:B------:R-:W3:Y:S01]  /*8c40*/  S2R R249, SR_TID.X ;  /* 0x0000000000f97919 */ /* 0x000ee20000002100 */
[----:B------:R-:W2:Y:S01]  /*8c50*/  LDC R13, c[0x0][0x3d8] ;  /* 0x0000f600ff0d7b82 */ /* 0x000ea20000000800 */
[----:B-1----:R-:W-:-:S02]  /*8c60*/  IADD3 R30, P2, PT, R0, R134, RZ ;  /* 0x00000086001e7210 */ /* 0x002fc40007f5e0ff */
[----:B------:R-:W1:Y:S02]  /*8c70*/  MUFU.EX2 R6, R6 ;  /* 0x0000000600067308 */ /* 0x000e640000000800 */
[----:B------:R-:W-:Y:S01]  /*8c80*/  LEA.HI.X.SX32 R31, R0, R135, 0x1, P2 ;  /* 0x00000087001f7211 */ /* 0x000fe200010f0eff */
[----:B------:R-:W-:-:S05]  /*8c90*/  FADD R0, R155, -R68 ;  /* 0x800000449b007221 */ /* 0x000fca0000000000 */
[----:B------:R-:W1:Y:S01]  /*8ca0*/  MUFU.EX2 R8, R11 ;  /* 0x0000000b00087308 */ /* 0x000e620000000800 */
[----:B------:R1:W-:Y:S01]  /*8cb0*/  STL.64 [R1+0xc8], R30 ;  /* 0x0000c81e01007387 */ /* 0x0003e20000100a00 */
[----:B0-----:R-:W-:-:S03]  /*8cc0*/  FADD R10, R34, R10 ;  /* 0x0000000a220a7221 */ /* 0x001fc60000000000 */
[----:B------:R1:W4:Y:S01]  /*8cd0*/  @P0 LDG.E.U8 R14, desc[UR26][R30.64] ;  /* 0x0000001a1e0e0981 */ /* 0x000322000c1e1100 */
[----:B------:R-:W-:Y:S01]  /*8ce0*/  FADD R10, R33, R10 ;  /* 0x0000000a210a7221 */ /* 0x000fe20000000000 */
[----:B-1----:R-:W-:Y:S01]  /*8cf0*/  FMUL R30, R0, 1.4426950216293334961 ;  /* 0x3fb8aa3b001e7820 */ /* 0x002fe20000400000 */
[----:B------:R-:W-:-:S04]  /*8d00*/  FADD R0, R156, -R68 ;  /* 0x800000449c007221 */ /* 0x000fc80000000000 */
[----:B------:R-:W-:Y:S01]  /*8d10*/  FMUL R29, R0, 1.4426950216293334961 ;  /* 0x3fb8aa3b001d7820 */ /* 0x000fe20000400000 */
[--C-:B------:R-:W-:Y:S01]  /*8d20*/  FADD R0, R157, -R68.reuse ;  /* 0x800000449d007221 */ /* 0x100fe20000000000 */
[----:B------:R-:W0:Y:S01]  /*8d30*/  MUFU.EX2 R30, R30 ;  /* 0x0000001e001e7308 */ /* 0x000e220000000800 */
[----:B------:R-:W-:Y:S01]  /*8d40*/  FADD R4, R158, -R68 ;  /* 0x800000449e047221 */ /* 0x000fe20000000000 */
[----:B------:R-:W-:Y:S01]  /*8d50*/  FADD R10, R6, R10 ;  /* 0x0000000a060a7221 */ /* 0x000fe20000000000 */
[----:B------:R-:W-:Y:S01]  /*8d60*/  F2FP.SATFINITE.E4M3.F32.PACK_AB_MERGE_C R64, R8, R6, RZ ;  /* 0x000000060840723e */ /* 0x000fe200048070ff */
[----:B------:R-:W-:Y:S01]  /*8d70*/  FMUL R0, R0, 1.4426950216293334961 ;  /* 0x3fb8aa3b00007820 */ /* 0x000fe20000400000 */
[--C-:B------:R-:W-:Y:S01]  /*8d80*/  FADD R6, R161, -R68.reuse ;  /* 0x80000044a1067221 */ /* 0x100fe20000000000 */
[----:B------:R-:W-:Y:S02]  /*8d90*/  FMUL R4, R4, 1.4426950216293334961 ;  /* 0x3fb8aa3b04047820 */ /* 0x000fe40000400000 */
[----:B------:R-:W1:Y:S01]  /*8da0*/  MUFU.EX2 R29, R29 ;  /* 0x0000001d001d7308 */ /* 0x000e620000000800 */
[----:B------:R-:W-:Y:S01]  /*8db0*/  FMUL R32, R6, 1.4426950216293334961 ;  /* 0x3fb8aa3b06207820 */ /* 0x000fe20000400000 */
[----:B------:R-:W-:Y:S01]  /*8dc0*/  FADD R6, R162, -R68 ;  /* 0x80000044a2067221 */ /* 0x000fe20000000000 */
[----:B------:R-:W-:-:S05]  /*8dd0*/  FADD R10, R8, R10 ;  /* 0x0000000a080a7221 */ /* 0x000fca0000000000 */
[----:B------:R-:W0:Y:S01]  /*8de0*/  MUFU.EX2 R0, R0 ;  /* 0x0000000000007308 */ /* 0x000e220000000800 */
[----:B------:R-:W-:Y:S01]  /*8df0*/  FMUL R6, R6, 1.4426950216293334961 ;  /* 0x3fb8aa3b06067820 */ /* 0x000fe20000400000 */
[----:B------:R-:W-:-:S06]  /*8e00*/  FADD R8, R164, -R68 ;  /* 0x80000044a4087221 */ /* 0x000fcc0000000000 */
[----:B------:R-:W0:Y:S01]  /*8e10*/  MUFU.EX2 R4, R4 ;  /* 0x0000000400047308 */ /* 0x000e220000000800 */
[----:B------:R-:W-:-:S07]  /*8e20*/  FMUL R11, R8, 1.4426950216293334961 ;  /* 0x3fb8aa3b080b7820 */ /* 0x000fce0000400000 */
[----:B------:R-:W0:Y:S08]  /*8e30*/  MUFU.EX2 R32, R32 ;  /* 0x0000002000207308 */ /* 0x000e300000000800 */
[----:B------:R0:W3:Y:S02]  /*8e40*/  MUFU.EX2 R31, R6 ;  /* 0x00000006001f7308 */ /* 0x0000e40000000800 */
[----:B0-----:R-:W-:Y:S01]  /*8e50*/  FADD R6, R30, R10 ;  /* 0x0000000a1e067221 */ /* 0x001fe20000000000 */
[----:B------:R-:W-:-:S03]  /*8e60*/  FADD R10, R165, -R68 ;  /* 0x80000044a50a7221 */ /* 0x000fc60000000000 */
[----:B-1----:R-:W-:Y:S01]  /*8e70*/  FADD R8, R29, R6 ;  /* 0x000000061d087221 */ /* 0x002fe20000000000 */
[----:B------:R-:W-:Y:S01]  /*8e80*/  FMUL R10, R10, 1.4426950216293334961 ;  /* 0x3fb8aa3b0a0a7820 */ /* 0x000fe20000400000 */
[----:B------:R0:W1:Y:S02]  /*8e90*/  MUFU.EX2 R6, R11 ;  /* 0x0000000b00067308 */ /* 0x0000640000000800 */
[----:B------:R-:W-:Y:S01]  /*8ea0*/  FADD R8, R0, R8 ;  /* 0x0000000800087221 */ /* 0x000fe20000000000 */
[----:B------:R-:W-:-:S03]  /*8eb0*/  F2FP.SATFINITE.E4M3.F32.PACK_AB_MERGE_C R59, R4, R0, RZ ;  /* 0x00000000043b723e */ /* 0x000fc600048070ff */
[----:B------:R-:W-:Y:S02]  /*8ec0*/  FADD R4, R4, R8 ;  /* 0x0000000804047221 */ /* 0x000fe40000000000 */
[----:B------:R1:W5:Y:S01]  /*8ed0*/  MUFU.EX2 R0, R10 ;  /* 0x0000000a00007308 */ /* 0x0003620000000800 */
[----:B------:R-:W5:Y:S01]  /*8ee0*/  LDC R8, c[0x0][0x3d8] ;  /* 0x0000f600ff087b82 */ /* 0x000f620000000800 */
[----:B------:R-:W-:-:S04]  /*8ef0*/  FADD R4, R32, R4 ;  /* 0x0000000420047221 */ /* 0x000fc80000000000 */
[----:B---3--:R-:W-:Y:S01]  /*8f00*/  FADD R4, R31, R4 ;  /* 0x000000041f047221 */ /* 0x008fe20000000000 */
[----:B0-----:R-:W-:Y:S02]  /*8f10*/  PRMT R11, RZ, 0x7610, R11 ;  /* 0x00007610ff0b7816 */ /* 0x001fe4000000000b */
[----:B-1----:R-:W0:Y:S01]  /*8f20*/  LDC R10, c[0x0][0x3d8] ;  /* 0x0000f600ff0a7b82 */ /* 0x002e220000000800 */
[----:B------:R-:W-:-:S04]  /*8f30*/  FADD R4, R6, R4 ;  /* 0x0000000406047221 */ /* 0x000fc80000000000 */
[----:B-----5:R-:W-:-:S03]  /*8f40*/  FADD R60, R0, R4 ;  /* 0x00000004003c7221 */ /* 0x020fc60000000000 */
[----:B------:R-:W1:Y:S01]  /*8f50*/  LDC R4, c[0x0][0x3d8] ;  /* 0x0000f600ff047b82 */ /* 0x000e620000000800 */
[----:B------:R-:W-:Y:S01]  /*8f60*/  F2FP.SATFINITE.E4M3.F32.PACK_AB_MERGE_C R54, R0, R6, RZ ;  /* 0x000000060036723e */ /* 0x000fe200048070ff */
[----:B------:R-:W-:-:S05]  /*8f70*/  IMAD R0, R8, 0x1e, RZ ;  /* 0x0000001e08007824 */ /* 0x000fca00078e02ff */
[----:B------:R-:W-:-:S04]  /*8f80*/  IADD3 R88, P2, PT, R0, R134, RZ ;  /* 0x0000008600587210 */ /* 0x000fc80007f5e0ff */
[----:B------:R-:W-:Y:S01]  /*8f90*/  LEA.HI.X.SX32 R89, R0, R135, 0x1, P2 ;  /* 0x0000008700597211 */ /* 0x000fe200010f0eff */
[----:B-1----:R-:W-:-:S04]  /*8fa0*/  IMAD R0, R4, 0x26, RZ ;  /* 0x0000002604007824 */ /* 0x002fc800078e02ff */
[----:B------:R1:W3:Y:S01]  /*8fb0*/  @P0 LDG.E.U8 R11, desc[UR26][R88.64] ;  /* 0x0000001a580b0981 */ /* 0x0002e2000c1e1100 */
[----:B------:R-:W5:Y:S03]  /*8fc0*/  LDC R4, c[0x0][0x3d8] ;  /* 0x0000f600ff047b82 */ /* 0x000f660000000800 */
[----:B------:R1:W-:Y:S01]  /*8fd0*/  STL.64 [R1+0xb0], R88 ;  /* 0x0000b05801007387 */ /* 0x0003e20000100a00 */
[----:B------:R-:W-:Y:S02]  /*8fe0*/  PRMT R8, RZ, 0x7610, R8 ;  /* 0x00007610ff087816 */ /* 0x000fe40000000008 */
[----:B------:R-:W-:Y:S02]  /*8ff0*/  LOP3.LUT R91, R248, 0x7f, RZ, 0xc0, !PT ;  /* 0x0000007ff85b7812 */ /* 0x000fe400078ec0ff */
[----:B-1----:R-:W-:-:S04]  /*9000*/  IADD3 R88, P2, PT, R0, R134, RZ ;  /* 0x0000008600587210 */ /* 0x002fc80007f5e0ff */
[----:B------:R-:W-:Y:S01]  /*9010*/  LEA.HI.X.SX32 R89, R0, R135, 0x1, P2 ;  /* 0x0000008700597211 */ /* 0x000fe200010f0eff */
[----:B-----5:R-:W-:Y:S01]  /*9020*/  IMAD R0, R4, 0x2e, RZ ;  /* 0x0000002e04007824 */ /* 0x020fe200078e02ff */
[----:B------:R-:W-:-:S03]  /*9030*/  LOP3.LUT R249, R249, 0x7f, RZ, 0xc0, !PT ;  /* 0x0000007ff9f97812 */ /* 0x000fc600078ec0ff */
[----:B------:R1:W-:Y:S01]  /*9040*/  STL.64 [R1+0x98], R88 ;  /* 0x0000985801007387 */ /* 0x0003e20000100a00 */
[----:B------:R-:W-:-:S03]  /*9050*/  F2FP.SATFINITE.E4M3.F32.PACK_AB_MERGE_C R216, R20, R19, RZ ;  /* 0x0000001314d8723e */ /* 0x000fc600048070ff */
[----:B------:R1:W5:Y:S01]  /*9060*/  @P0 LDG.E.U8 R8, desc[UR26][R88.64] ;  /* 0x0000001a58080981 */ /* 0x000362000c1e1100 */
[----:B------:R-:W-:Y:S01]  /*9070*/  LOP3.LUT R19, R249, 0x10, RZ, 0x3c, !PT ;  /* 0x00000010f9137812 */ /* 0x000fe200078e3cff */
[----:B------:R-:W0:Y:S02]  /*9080*/  LDC R20, c[0x0][0x3d8] ;  /* 0x0000f600ff147b82 */ /* 0x000e240000000800 */
[----:B------:R-:W-:Y:S01]  /*9090*/  STS.U8 [R91+UR13+0x6000], R177 ;  /* 0x006000b15b007988 */ /* 0x000fe2000800000d */
[----:B------:R-:W-:-:S03]  /*90a0*/  PRMT R6, RZ, 0x7610, R6 ;  /* 0x00007610ff067816 */ /* 0x000fc60000000006 */
[----:B------:R-:W-:Y:S01]  /*90b0*/  STS.U8 [R91+UR13+0x6400], R176 ;  /* 0x006400b05b007988 */ /* 0x000fe2000800000d */
[----:B-1----:R-:W-:-:S03]  /*90c0*/  IADD3 R88, P2, PT, R0, R134, RZ ;  /* 0x0000008600587210 */ /* 0x002fc60007f5e0ff */
[----:B------:R-:W-:Y:S01]  /*90d0*/  STS.U8 [R91+UR13+0x6800], R180 ;  /* 0x006800b45b007988 */ /* 0x000fe2000800000d */
[----:B------:R-:W-:-:S03]  /*90e0*/  LEA.HI.X.SX32 R89, R0, R135, 0x1, P2 ;  /* 0x0000008700597211 */ /* 0x000fc600010f0eff */
[----:B------:R-:W-:Y:S01]  /*90f0*/  STS.U8 [R91+UR13+0x6c00], R179 ;  /* 0x006c00b35b007988 */ /* 0x000fe2000800000d */
[----:B--2---:R-:W-:Y:S02]  /*9100*/  IMAD R0, R13, 0x36, RZ ;  /* 0x000000360d007824 */ /* 0x004fe400078e02ff */
[----:B------:R-:W1:Y:S01]  /*9110*/  LDC R13, c[0x0][0x3d8] ;  /* 0x0000f600ff0d7b82 */ /* 0x000e620000000800 */
[----:B------:R-:W-:Y:S04]  /*9120*/  STS.U8 [R91+UR13+0x7000], R178 ;  /* 0x007000b25b007988 */ /* 0x000fe8000800000d */
[----:B------:R-:W-:Y:S04]  /*9130*/  STS.U8 [R91+UR13+0x7400], R183 ;  /* 0x007400b75b007988 */ /* 0x000fe8000800000d */
[----:B------:R-:W-:Y:S04]  /*9140*/  STS.U8 [R91+UR13+0x7800], R182 ;  /* 0x007800b65b007988 */ /* 0x000fe8000800000d */
[----:B------:R-:W-:Y:S04]  /*9150*/  STS.U8 [R91+UR13+0x7c00], R181 ;  /* 0x007c00b55b007988 */ /* 0x000fe8000800000d */
[----:B------:R-:W-:Y:S04]  /*9160*/  STS.U8 [R19+UR13+0x6080], R184 ;  /* 0x006080b813007988 */ /* 0x000fe8000800000d */
[----:B------:R2:W-:Y:S04]  /*9170*/  STL.64 [R1+0x80], R88 ;  /* 0x0000805801007387 */ /* 0x0005e80000100a00 */
[----:B------:R2:W3:Y:S04]  /*9180*/  @P0 LDG.E.U8 R6, desc[UR26][R88.64] ;  /* 0x0000001a58060981 */ /* 0x0004e8000c1e1100 */
[----:B------:R-:W-:Y:S01]  /*9190*/  STS.U8 [R19+UR13+0x6480], R186 ;  /* 0x006480ba13007988 */ /* 0x000fe2000800000d */
[----:B------:R-:W-:-:S03]  /*91a0*/  PRMT R4, RZ, 0x7610, R4 ;  /* 0x00007610ff047816 */ /* 0x000fc60000000004 */
[----:B------:R-:W-:Y:S01]  /*91b0*/  STS.U8 [R19+UR13+0x6880], R185 ;  /* 0x006880b913007988 */ /* 0x000fe2000800000d */
[----:B--2---:R-:W-:-:S03]  /*91c0*/  IADD3 R88, P2, PT, R0, R134, RZ ;  /* 0x0000008600587210 */ /* 0x004fc60007f5e0ff */
[----:B------:R-:W-:Y:S01]  /*91d0*/  STS.U8 [R19+UR13+0x6c80], R188 ;  /* 0x006c80bc13007988 */ /* 0x000fe2000800000d */
[----:B------:R-:W-:-:S03]  /*91e0*/  LEA.HI.X.SX32 R89, R0, R135, 0x1, P2 ;  /* 0x0000008700597211 */ /* 0x000fc600010f0eff */
[----:B------:R-:W-:Y:S01]  /*91f0*/  STS.U8 [R19+UR13+0x7080], R187 ;  /* 0x007080bb13007988 */ /* 0x000fe2000800000d */
[----:B0-----:R-:W-:-:S03]  /*9200*/  IMAD R0, R10, 0x3e, RZ ;  /* 0x0000003e0a007824 */ /* 0x001fc600078e02ff */
[----:B------:R-:W-:Y:S04]  /*9210*/  STS.U8 [R19+UR13+0x7480], R191 ;  /* 0x007480bf13007988 */ /* 0x000fe8000800000d */
[----:B------:R-:W-:Y:S04]  /*9220*/  STS.U8 [R19+UR13+0x7880], R190 ;  /* 0x007880be13007988 */ /* 0x000fe8000800000d */
[----:B------:R0:W-:Y:S01]  /*9230*/  STS.U8 [R19+UR13+0x7c80], R189 ;  /* 0x007c80bd13007988 */ /* 0x0001e2000800000d */
[----:B------:R-:W-:-:S03]  /*9240*/  IMAD R10, R246, 0x7, RZ ;  /* 0x00000007f60a7824 */ /* 0x000fc600078e02ff */
[----:B------:R2:W-:Y:S04]  /*9250*/  STL.64 [R1+0x68], R88 ;  /* 0x0000685801007387 */ /* 0x0005e80000100a00 */
[----:B------:R2:W3:Y:S01]  /*9260*/  @P0 LDG.E.U8 R4, desc[UR26][R88.64] ;  /* 0x0000001a58040981 */ /* 0x0004e2000c1e1100 */
[----:B0-----:R-:W0:Y:S01]  /*9270*/  LDC R19, c[0x0][0x3d8] ;  /* 0x0000f600ff137b82 */ /* 0x001e220000000800 */
[----:B------:R-:W0:Y:S01]  /*9280*/  S2R R249, SR_TID.X ;  /* 0x0000000000f97919 */ /* 0x000e220000002100 */
[----:B--2---:R-:W-:-:S04]  /*9290*/  IADD3 R88, P2, PT, R0, R134, RZ ;  /* 0x0000008600587210 */ /* 0x004fc80007f5e0ff */
[-C--:B------:R-:W-:Y:S02]  /*92a0*/  LEA.HI.X.SX32 R89, R0, R135.reuse, 0x1, P2 ;  /* 0x0000008700597211 */ /* 0x080fe400010f0eff */
[CC--:B------:R-:W-:Y:S02]  /*92b0*/  IADD3 R102, P2, PT, R10.reuse, R134.reuse, RZ ;  /* 0x000000860a667210 */ /* 0x0c0fe40007f5e0ff */
[----:B------:R-:W-:Y:S02]  /*92c0*/  PRMT R17, RZ, 0x7610, R17 ;  /* 0x00007610ff117816 */ /* 0x000fe40000000011 */
[----:B------:R-:W-:Y:S01]  /*92d0*/  LEA.HI.X.SX32 R103, R10, R135, 0x1, P2 ;  /* 0x000000870a677211 */ /* 0x000fe200010f0eff */
[----:B-1----:R-:W-:Y:S01]  /*92e0*/  IMAD R10, R13, 0xf, RZ ;  /* 0x0000000f0d0a7824 */ /* 0x002fe200078e02ff */
[----:B------:R-:W-:Y:S04]  /*92f0*/  STL.64 [R1+0x48], R88 ;  /* 0x0000485801007387 */ /* 0x000fe80000100a00 */
[----:B------:R1:W-:Y:S04]  /*9300*/  STL.64 [R1+0xf0], R102 ;  /* 0x0000f06601007387 */ /* 0x0003e80000100a00 */
[----:B------:R1:W2:Y:S02]  /*9310*/  @P0 LDG.E.U8 R17, desc[UR26][R102.64] ;  /* 0x0000001a66110981 */ /* 0x0002a4000c1e1100 */
[----:B-1----:R-:W-:-:S04]  /*9320*/  IADD3 R102, P2, PT, R10, R134, RZ ;  /* 0x000000860a667210 */ /* 0x002fc80007f5e0ff */
[----:B------:R-:W-:Y:S01]  /*9330*/  LEA.HI.X.SX32 R103, R10, R135, 0x1, P2 ;  /* 0x000000870a677211 */ /* 0x000fe200010f0eff */
[----:B0-----:R-:W-:Y:S02]  /*9340*/  IMAD R10, R19, 0x17, RZ ;  /* 0x00000017130a7824 */ /* 0x001fe400078e02ff */
[----:B------:R-:W0:Y:S01]  /*9350*/  LDC R19, c[0x0][0x3d8] ;  /* 0x0000f600ff137b82 */ /* 0x000e220000000800 */
[----:B------:R-:W-:Y:S02]  /*9360*/  PRMT R0, RZ, 0x7610, R0 ;  /* 0x00007610ff007816 */ /* 0x000fe40000000000 */
[----:B------:R-:W-:Y:S02]  /*9370*/  LOP3.LUT R249, R249, 0x7f, RZ, 0xc0, !PT ;  /* 0x0000007ff9f97812 */ /* 0x000fe400078ec0ff */
[----:B------:R-:W-:Y:S02]  /*9380*/  PRMT R15, RZ, 0x7610, R15 ;  /* 0x00007610ff0f7816 */ /* 0x000fe4000000000f */
[----:B------:R1:W2:Y:S04]  /*9390*/  @P0 LDG.E.U8 R0, desc[UR26][R88.64] ;  /* 0x0000001a58000981 */ /* 0x0002a8000c1e1100 */
[----:B------:R4:W-:Y:S04]  /*93a0*/  STL.64 [R1+0xd8], R102 ;  /* 0x0000d86601007387 */ /* 0x0009e80000100a00 */
[----:B------:R4:W2:Y:S01]  /*93b0*/  @P0 LDG.E.U8 R15, desc[UR26][R102.64] ;  /* 0x0000001a660f0981 */ /* 0x0008a2000c1e1100 */
[----:B-1----:R-:W-:-:S05]  /*93c0*/  LOP3.LUT R88, R249, 0x20, RZ, 0x3c, !PT ;  /* 0x00000020f9587812 */ /* 0x002fca00078e3cff */
[----:B------:R-:W-:Y:S01]  /*93d0*/  STS.U8 [R88+UR13+0x6100], R194 ;  /* 0x006100c258007988 */ /* 0x000fe2000800000d */
[----:B----4-:R-:W-:-:S03]  /*93e0*/  IADD3 R102, P2, PT, R10, R134, RZ ;  /* 0x000000860a667210 */ /* 0x010fc60007f5e0ff */
[----:B------:R-:W-:Y:S01]  /*93f0*/  STS.U8 [R88+UR13+0x6500], R193 ;  /* 0x006500c158007988 */ /* 0x000fe2000800000d */
[----:B------:R-:W-:-:S03]  /*9400*/  LEA.HI.X.SX32 R103, R10, R135, 0x1, P2 ;  /* 0x000000870a677211 */ /* 0x000fc600010f0eff */
[----:B------:R-:W-:Y:S01]  /*9410*/  STS.U8 [R88+UR13+0x6900], R192 ;  /* 0x006900c058007988 */ /* 0x000fe2000800000d */
[----:B0-----:R-:W-:-:S03]  /*9420*/  IMAD R10, R19, 0x1f, RZ ;  /* 0x0000001f130a7824 */ /* 0x001fc600078e02ff */
[----:B------:R-:W-:Y:S04]  /*9430*/  STS.U8 [R88+UR13+0x6d00], R197 ;  /* 0x006d00c558007988 */ /* 0x000fe8000800000d */
[----:B------:R-:W-:Y:S04]  /*9440*/  STS.U8 [R88+UR13+0x7100], R196 ;  /* 0x007100c458007988 */ /* 0x000fe8000800000d */
[----:B------:R-:W-:Y:S04]  /*9450*/  STS.U8 [R88+UR13+0x7500], R195 ;  /* 0x007500c358007988 */ /* 0x000fe8000800000d */
[----:B------:R-:W-:Y:S04]  /*9460*/  STS.U8 [R88+UR13+0x7900], R199 ;  /* 0x007900c758007988 */ /* 0x000fe8000800000d */
[----:B------:R0:W-:Y:S01]  /*9470*/  STS.U8 [R88+UR13+0x7d00], R198 ;  /* 0x007d00c658007988 */ /* 0x0001e2000800000d */
[----:B------:R-:W-:-:S02]  /*9480*/  IMAD R19, R20, 0x27, RZ ;  /* 0x0000002714137824 */ /* 0x000fc400078e02ff */
[----:B------:R-:W1:Y:S01]  /*9490*/  LDC R20, c[0x0][0x3d8] ;  /* 0x0000f600ff147b82 */ /* 0x000e620000000800 */
[----:B0-----:R-:W-:-:S04]  /*94a0*/  IADD3 R88, P2, PT, R10, R134, RZ ;  /* 0x000000860a587210 */ /* 0x001fc80007f5e0ff */
[----:B------:R-:W-:Y:S02]  /*94b0*/  LEA.HI.X.SX32 R89, R10, R135, 0x1, P2 ;  /* 0x000000870a597211 */ /* 0x000fe400010f0eff */
[----:B------:R-:W-:Y:S01]  /*94c0*/  PRMT R10, RZ, 0x7610, R10 ;  /* 0x00007610ff0a7816 */ /* 0x000fe2000000000a */
[----:B------:R-:W-:Y:S04]  /*94d0*/  STL.64 [R1+0xc0], R102 ;  /* 0x0000c06601007387 */ /* 0x000fe80000100a00 */
[----:B------:R0:W-:Y:S04]  /*94e0*/  STL.64 [R1+0xa8], R88 ;  /* 0x0000a85801007387 */ /* 0x0001e80000100a00 */
[----:B------:R0:W4:Y:S01]  /*94f0*/  @P0 LDG.E.U8 R10, desc[UR26][R88.64] ;  /* 0x0000001a580a0981 */ /* 0x000122000c1e1100 */
[----:B------:R-:W-:-:S02]  /*9500*/  PRMT R22, RZ, 0x7610, R22 ;  /* 0x00007610ff167816 */ /* 0x000fc40000000016 */
[----:B------:R-:W-:Y:S02]  /*9510*/  LOP3.LUT R71, R249, 0x30, RZ, 0x3c, !PT ;  /* 0x00000030f9477812 */ /* 0x000fe400078e3cff */
[----:B0-----:R-:W-:-:S04]  /*9520*/  IADD3 R88, P2, PT, R19, R134, RZ ;  /* 0x0000008613587210 */ /* 0x001fc80007f5e0ff */
[----:B------:R-:W-:Y:S01]  /*9530*/  LEA.HI.X.SX32 R89, R19, R135, 0x1, P2 ;  /* 0x0000008713597211 */ /* 0x000fe200010f0eff */
[----:B------:R-:W-:Y:S04]  /*9540*/  STS.U8 [R71+UR13+0x6180], R200 ;  /* 0x006180c847007988 */ /* 0x000fe8000800000d */
[----:B------:R0:W-:Y:S04]  /*9550*/  STL.64 [R1+0x90], R88 ;  /* 0x0000905801007387 */ /* 0x0001e80000100a00 */
[----:B------:R0:W2:Y:S04]  /*9560*/  @P0 LDG.E.U8 R22, desc[UR26][R88.64] ;  /* 0x0000001a58160981 */ /* 0x0000a8000c1e1100 */
[----:B------:R-:W-:Y:S01]  /*9570*/  STS.U8 [R71+UR13+0x6580], R203 ;  /* 0x006580cb47007988 */ /* 0x000fe2000800000d */
[----:B0-----:R-:W0:Y:S03]  /*9580*/  LDC R88, c[0x0][0x3d8] ;  /* 0x0000f600ff587b82 */ /* 0x001e260000000800 */
[----:B------:R-:W-:Y:S04]  /*9590*/  STS.U8 [R71+UR13+0x6980], R202 ;  /* 0x006980ca47007988 */ /* 0x000fe8000800000d */
[----:B------:R-:W-:Y:S04]  /*95a0*/  STS.U8 [R71+UR13+0x6d80], R201 ;  /* 0x006d80c947007988 */ /* 0x000fe8000800000d */
[----:B------:R-:W-:Y:S04]  /*95b0*/  STS.U8 [R71+UR13+0x7180], R207 ;  /* 0x007180cf47007988 */ /* 0x000fe8000800000d */
[----:B------:R-:W-:Y:S04]  /*95c0*/  STS.U8 [R71+UR13+0x7580], R206 ;  /* 0x007580ce47007988 */ /* 0x000fe8000800000d */
[----:B------:R-:W-:Y:S01]  /*95d0*/  STS.U8 [R71+UR13+0x7980], R205 ;  /* 0x007980cd47007988 */ /* 0x000fe2000800000d */
[----:B------:R-:W-:-:S03]  /*95e0*/  PRMT R13, RZ, 0x7610, R13 ;  /* 0x00007610ff0d7816 */ /* 0x000fc6000000000d */
[----:B------:R1:W-:Y:S01]  /*95f0*/  STS.U8 [R71+UR13+0x7d80], R204 ;  /* 0x007d80cc47007988 */ /* 0x0003e2000800000d */
[----:B------:R-:W-:Y:S01]  /*9600*/  PRMT R104, RZ, 0x7610, R104 ;  /* 0x00007610ff687816 */ /* 0x000fe20000000068 */
[----:B-1----:R-:W-:Y:S02]  /*9610*/  IMAD R19, R20, 0x2f, RZ ;  /* 0x0000002f14137824 */ /* 0x002fe400078e02ff */
[----:B------:R1:W2:Y:S01]  /*9620*/  @P0 LDG.E.U8 R13, desc[UR26][R102.64] ;  /* 0x0000001a660d0981 */ /* 0x0002a2000c1e1100 */
[----:B------:R-:W-:-:S03]  /*9630*/  PRMT R21, RZ, 0x7610, R21 ;  /* 0x00007610ff157816 */ /* 0x000fc60000000015 */
[----:B------:R-:W2:Y:S01]  /*9640*/  @P0 LDG.E.U8 R104, desc[UR26][R250.64] ;  /* 0x0000001afa680981 */ /* 0x000ea2000c1e1100 */
[----:B------:R-:W5:Y:S01]  /*9650*/  LDC R71, c[0x0][0x3d8] ;  /* 0x0000f600ff477b82 */ /* 0x000f620000000800 */
[----:B-1----:R-:W-:-:S04]  /*9660*/  IADD3 R102, P2, PT, R19, R134, RZ ;  /* 0x0000008613667210 */ /* 0x002fc80007f5e0ff */
[----:B------:R-:W-:Y:S01]  /*9670*/  LEA.HI.X.SX32 R103, R19, R135, 0x1, P2 ;  /* 0x0000008713677211 */ /* 0x000fe200010f0eff */
[----:B0-----:R-:W-:-:S04]  /*9680*/  IMAD R19, R88, 0x37, RZ ;  /* 0x0000003758137824 */ /* 0x001fc800078e02ff */
[----:B------:R0:W-:Y:S04]  /*9690*/  STL.64 [R1+0x78], R102 ;  /* 0x0000786601007387 */ /* 0x0001e80000100a00 */
[----:B------:R0:W3:Y:S02]  /*96a0*/  @P0 LDG.E.U8 R21, desc[UR26][R102.64] ;  /* 0x0000001a66150981 */ /* 0x0000e4000c1e1100 */
[----:B0-----:R-:W-:-:S04]  /*96b0*/  IADD3 R102, P2, PT, R19, R134, RZ ;  /* 0x0000008613667210 */ /* 0x001fc80007f5e0ff */
[----:B------:R-:W-:Y:S01]  /*96c0*/  LEA.HI.X.SX32 R103, R19, R135, 0x1, P2 ;  /* 0x0000008713677211 */ /* 0x000fe200010f0eff */
[----:B-----5:R-:W-:Y:S01]  /*96d0*/  IMAD R19, R71, 0x3f, RZ ;  /* 0x0000003f47137824 */ /* 0x020fe200078e02ff */
[----:B------:R-:W-:-:S04]  /*96e0*/  PRMT R20, RZ, 0x7610, R20 ;  /* 0x00007610ff147816 */ /* 0x000fc80000000014 */
[C---:B------:R-:W-:Y:S02]  /*96f0*/  IADD3 R88, P2, PT, R19.reuse, R134, RZ ;  /* 0x0000008613587210 */ /* 0x040fe40007f5e0ff */
[----:B------:R-:W5:Y:S02]  /*9700*/  @P0 LDG.E.U8 R20, desc[UR26][R102.64] ;  /* 0x0000001a66140981 */ /* 0x000f64000c1e1100 */
[----:B------:R-:W-:Y:S02]  /*9710*/  LEA.HI.X.SX32 R89, R19, R135, 0x1, P2 ;  /* 0x0000008713597211 */ /* 0x000fe400010f0eff */
[----:B------:R-:W-:-:S06]  /*9720*/  PRMT R19, RZ, 0x7610, R19 ;  /* 0x00007610ff137816 */ /* 0x000fcc0000000013 */
[----:B------:R0:W4:Y:S01]  /*9730*/  @P0 LDG.E.U8 R19, desc[UR26][R88.64] ;  /* 0x0000001a58130981 */ /* 0x000122000c1e1100 */
[----:B------:R-:W1:Y:S02]  /*9740*/  S2R R249, SR_TID.X ;  /* 0x0000000000f97919 */ /* 0x000e640000002100 */
[----:B-1----:R-:W-:-:S04]  /*9750*/  LOP3.LUT R249, R249, 0x7f, RZ, 0xc0, !PT ;  /* 0x0000007ff9f97812 */ /* 0x002fc800078ec0ff */
[----:B------:R-:W-:Y:S02]  /*9760*/  LOP3.LUT R92, R249, 0x40, RZ, 0x3c, !PT ;  /* 0x00000040f95c7812 */ /* 0x000fe400078e3cff */
[----:B------:R-:W1:Y:S03]  /*9770*/  S2R R249, SR_TID.X ;  /* 0x0000000000f97919 */ /* 0x000e660000002100 */
[----:B------:R-:W-:Y:S04]  /*9780*/  STS.U8 [R92+UR13+0x6200], R209 ;  /* 0x006200d15c007988 */ /* 0x000fe8000800000d */
[----:B------:R-:W-:Y:S04]  /*9790*/  STS.U8 [R92+UR13+0x6600], R208 ;  /* 0x006600d05c007988 */ /* 0x000fe8000800000d */
[----:B------:R-:W-:Y:S04]  /*97a0*/  STL.64 [R1+0x60], R102 ;  /* 0x0000606601007387 */ /* 0x000fe80000100a00 */
[----:B------:R-:W-:Y:S04]  /*97b0*/  STS.U8 [R92+UR13+0x6a00], R211 ;  /* 0x006a00d35c007988 */ /* 0x000fe8000800000d */
[----:B------:R0:W-:Y:S04]  /*97c0*/  STL.64 [R1+0x40], R88 ;  /* 0x0000405801007387 */ /* 0x0001e80000100a00 */
[----:B------:R-:W-:Y:S01]  /*97d0*/  STS.U8 [R92+UR13+0x6e00], R210 ;  /* 0x006e00d25c007988 */ /* 0x000fe2000800000d */
[----:B-1----:R-:W-:-:S03]  /*97e0*/  LOP3.LUT R249, R249, 0x7f, RZ, 0xc0, !PT ;  /* 0x0000007ff9f97812 */ /* 0x002fc600078ec0ff */
[----:B------:R-:W-:Y:S01]  /*97f0*/  STS.U8 [R92+UR13+0x7200], R214 ;  /* 0x007200d65c007988 */ /* 0x000fe2000800000d */
[----:B0-----:R-:W-:-:S03]  /*9800*/  LOP3.LUT R89, R249, 0x50, RZ, 0x3c, !PT ;  /* 0x00000050f9597812 */ /* 0x001fc600078e3cff */
[----:B------:R-:W-:Y:S04]  /*9810*/  STS.U8 [R92+UR13+0x7600], R213 ;  /* 0x007600d55c007988 */ /* 0x000fe8000800000d */
[----:B------:R-:W-:Y:S04]  /*9820*/  STS.U8 [R92+UR13+0x7a00], R212 ;  /* 0x007a00d45c007988 */ /* 0x000fe8000800000d */
[----:B--2---:R0:W-:Y:S04]  /*9830*/  STS.U8 [R92+UR13+0x7e00], R104 ;  /* 0x007e00685c007988 */ /* 0x0041e8000800000d */
[----:B------:R-:W-:Y:S04]  /*9840*/  STS.U8 [R89+UR13+0x6280], R215 ;  /* 0x006280d759007988 */ /* 0x000fe8000800000d */
[----:B------:R-:W-:Y:S01]  /*9850*/  STS.U8 [R89+UR13+0x6680], R94 ;  /* 0x0066805e59007988 */ /* 0x000fe2000800000d */
[----:B0-----:R-:W-:-:S03]  /*9860*/  LOP3.LUT R92, R249, 0x60, RZ, 0x3c, !PT ;  /* 0x00000060f95c7812 */ /* 0x001fc600078e3cff */
        /* <DEDUP_REMOVED lines=9> */
[----:B---3--:R-:W-:Y:S04]  /*9900*/  STS.U8 [R92+UR13+0x6f00], R11 ;  /* 0x006f000b5c007988 */ /* 0x008fe8000800000d */
[----:B------:R-:W-:Y:S04]  /*9910*/  STS.U8 [R92+UR13+0x7300], R8 ;  /* 0x007300085c007988 */ /* 0x000fe8000800000d */
[----:B------:R-:W-:Y:S04]  /*9920*/  STS.U8 [R92+UR13+0x7700], R6 ;  /* 0x007700065c007988 */ /* 0x000fe8000800000d */
[----:B------:R-:W-:Y:S01]  /*9930*/  STS.U8 [R92+UR13+0x7b00], R4 ;  /* 0x007b00045c007988 */ /* 0x000fe2000800000d */
[----:B0-----:R-:W-:-:S03]  /*9940*/  LOP3.LUT R89, R91, 0x70, RZ, 0x3c, !PT ;  /* 0x000000705b597812 */ /* 0x001fc600078e3cff */
[----:B------:R0:W-:Y:S02]  /*9950*/  STS.U8 [R92+UR13+0x7f00], R0 ;  /* 0x007f00005c007988 */ /* 0x0001e4000800000d */
[----:B0-----:R-:W-:Y:S02]  /*9960*/  IMAD.SHL.U32 R0, R248, 0x10, RZ ;  /* 0x00000010f8007824 */ /* 0x001fe400078e00ff */
[----:B------:R-:W-:Y:S03]  /*9970*/  STS.U8 [R89+UR13+0x6380], R17 ;  /* 0x0063801159007988 */ /* 0x000fe6000800000d */
[----:B------:R-:W-:Y:S01]  /*9980*/  LOP3.LUT R0, R0, 0x70, RZ, 0xc0, !PT ;  /* 0x0000007000007812 */ /* 0x000fe200078ec0ff */
[----:B------:R-:W-:Y:S01]  /*9990*/  STS.U8 [R89+UR13+0x6780], R15 ;  /* 0x0067800f59007988 */ /* 0x000fe2000800000d */
[----:B------:R-:W-:Y:S02]  /*99a0*/  F2FP.SATFINITE.E4M3.F32.PACK_AB_MERGE_C R5, R126, R128, R217 ;  /* 0x000000807e05723e */ /* 0x000fe400048070d9 */
[----:B------:R-:W-:Y:S01]  /*99b0*/  F2FP.SATFINITE.E4M3.F32.PACK_AB_MERGE_C R4, R132, R163, R218 ;  /* 0x000000a38404723e */ /* 0x000fe200048070da */
[----:B------:R-:W-:Y:S01]  /*99c0*/  STS.U8 [R89+UR13+0x6b80], R13 ;  /* 0x006b800d59007988 */ /* 0x000fe2000800000d */
[----:B------:R-:W-:Y:S01]  /*99d0*/  F2FP.SATFINITE.E4M3.F32.PACK_AB_MERGE_C R6, R118, R119, R216 ;  /* 0x000000777606723e */ /* 0x000fe200048070d8 */
[----:B------:R-:W-:Y:S01]  /*99e0*/  IMAD R0, R91, 0x80, R0 ;  /* 0x000000805b007824 */ /* 0x000fe200078e0200 */
[----:B------:R-:W-:Y:S01]  /*99f0*/  F2FP.SATFINITE.E4M3.F32.PACK_AB_MERGE_C R7, R115, R117, R175 ;  /* 0x000000757307723e */ /* 0x000fe200048070af */
[----:B----4-:R-:W-:Y:S04]  /*9a00*/  STS.U8 [R89+UR13+0x6f80], R10 ;  /* 0x006f800a59007988 */ /* 0x010fe8000800000d */
[----:B------:R-:W-:Y:S04]  /*9a10*/  STS.U8 [R89+UR13+0x7380], R22 ;  /* 0x0073801659007988 */ /* 0x000fe8000800000d */
[----:B------:R-:W-:Y:S04]  /*9a20*/  STS.U8 [R89+UR13+0x7780], R21 ;  /* 0x0077801559007988 */ /* 0x000fe8000800000d */
[----:B-----5:R-:W-:Y:S04]  /*9a30*/  STS.U8 [R89+UR13+0x7b80], R20 ;  /* 0x007b801459007988 */ /* 0x020fe8000800000d */
[----:B------:R0:W-:Y:S01]  /*9a40*/  STS.U8 [R89+UR13+0x7f80], R19 ;  /* 0x007f801359007988 */ /* 0x0001e2000800000d */
[----:B------:R-:W-:-:S03]  /*9a50*/  FADD R14, R170, -R68 ;  /* 0x80000044aa0e7221 */ /* 0x000fc60000000000 */
[----:B------:R1:W-:Y:S01]  /*9a60*/  STS.128 [R0+UR13], R4 ;  /* 0x0000000400007988 */ /* 0x0003e20008000c0d */
[--C-:B------:R-:W-:Y:S01]  /*9a70*/  FADD R16, R171, -R68.reuse ;  /* 0x80000044ab107221 */ /* 0x100fe20000000000 */
[----:B0-----:R-:W-:Y:S01]  /*9a80*/  LOP3.LUT R19, R0, 0x10, RZ, 0x3c, !PT ;  /* 0x0000001000137812 */ /* 0x001fe200078e3cff */
[----:B------:R-:W-:Y:S01]  /*9a90*/  FADD R2, R168, -R68 ;  /* 0x80000044a8027221 */ /* 0x000fe20000000000 */
[----:B------:R-:W-:Y:S01]  /*9aa0*/  FMUL R71, R14, 1.4426950216293334961 ;  /* 0x3fb8aa3b0e477820 */ /* 0x000fe20000400000 */
[----:B-1----:R-:W-:Y:S02]  /*9ab0*/  F2FP.SATFINITE.E4M3.F32.PACK_AB_MERGE_C R5, R98, R100, R172 ;  /* 0x000000646205723e */ /* 0x002fe400048070ac */
[----:B------:R-:W-:Y:S02]  /*9ac0*/  F2FP.SATFINITE.E4M3.F32.PACK_AB_MERGE_C R4, R110, R112, R174 ;  /* 0x000000706e04723e */ /* 0x000fe400048070ae */
[----:B------:R-:W-:Y:S02]  /*9ad0*/  F2FP.SATFINITE.E4M3.F32.PACK_AB_MERGE_C R6, R96, R97, R169 ;  /* 0x000000616006723e */ /* 0x000fe400048070a9 */
[----:B------:R-:W-:Y:S01]  /*9ae0*/  F2FP.SATFINITE.E4M3.F32.PACK_AB_MERGE_C R7, R90, R93, R167 ;  /* 0x0000005d5a07723e */ /* 0x000fe200048070a7 */
[----:B------:R-:W-:-:S04]  /*9af0*/  FMUL R16, R16, 1.4426950216293334961 ;  /* 0x3fb8aa3b10107820 */ /* 0x000fc80000400000 */
[----:B------:R0:W-:Y:S01]  /*9b00*/  STS.128 [R19+UR13], R4 ;  /* 0x0000000413007988 */ /* 0x0001e20008000c0d */
[----:B------:R-:W-:Y:S01]  /*9b10*/  F2FP.SATFINITE.E4M3.F32.PACK_AB_MERGE_C R10, R70, R79, R159 ;  /* 0x0000004f460a723e */ /* 0x000fe2000480709f */
[----:B------:R-:W-:Y:S01]  /*9b20*/  FMUL R2, R2, 1.4426950216293334961 ;  /* 0x3fb8aa3b02027820 */ /* 0x000fe20000400000 */
[----:B------:R-:W-:Y:S01]  /*9b30*/  F2FP.SATFINITE.E4M3.F32.PACK_AB_MERGE_C R15, R27, R28, R69 ;  /* 0x0000001c1b0f723e */ /* 0x000fe20004807045 */
[----:B------:R-:W-:Y:S01]  /*9b40*/  MUFU.EX2 R71, R71 ;  /* 0x0000004700477308 */ /* 0x000fe20000000800 */
[----:B0-----:R-:W-:-:S07]  /*9b50*/  FADD R6, R173, -R68 ;  /* 0x80000044ad067221 */ /* 0x001fce0000000000 */
[----:B------:R-:W0:Y:S01]  /*9b60*/  MUFU.EX2 R69, R16 ;  /* 0x0000001000457308 */ /* 0x000e220000000800 */
[----:B------:R-:W-:-:S07]  /*9b70*/  FMUL R70, R6, 1.4426950216293334961 ;  /* 0x3fb8aa3b06467820 */ /* 0x000fce0000400000 */
[----:B------:R-:W-:Y:S08]  /*9b80*/  MUFU.EX2 R2, R2 ;  /* 0x0000000200027308 */ /* 0x000ff00000000800 */
[----:B------:R-:W1:Y:S01]  /*9b90*/  MUFU.EX2 R70, R70 ;  /* 0x0000004600467308 */ /* 0x000e620000000800 */
[----:B------:R-:W-:Y:S02]  /*9ba0*/  F2FP.SATFINITE.E4M3.F32.PACK_AB_MERGE_C R9, R81, R82, R160 ;  /* 0x000000525109723e */ /* 0x000fe400048070a0 */
[----:B------:R-:W-:-:S02]  /*9bb0*/  F2FP.SATFINITE.E4M3.F32.PACK_AB_MERGE_C R8, R83, R84, R166 ;  /* 0x000000545308723e */ /* 0x000fc400048070a6 */
[----:B------:R-:W-:Y:S02]  /*9bc0*/  F2FP.SATFINITE.E4M3.F32.PACK_AB_MERGE_C R11, R65, R67, R150 ;  /* 0x00000043410b723e */ /* 0x000fe40004807096 */
[----:B------:R-:W-:Y:S02]  /*9bd0*/  LOP3.LUT R18, R0, 0x20, RZ, 0x3c, !PT ;  /* 0x0000002000127812 */ /* 0x000fe400078e3cff */
[----:B------:R-:W-:Y:S02]  /*9be0*/  F2FP.SATFINITE.E4M3.F32.PACK_AB_MERGE_C R13, R23, R24, R140 ;  /* 0x00000018170d723e */ /* 0x000fe4000480708c */
[----:B------:R-:W-:Y:S02]  /*9bf0*/  F2FP.SATFINITE.E4M3.F32.PACK_AB_MERGE_C R12, R48, R63, R141 ;  /* 0x0000003f300c723e */ /* 0x000fe4000480708d */
[----:B------:R-:W-:Y:S02]  /*9c00*/  F2FP.SATFINITE.E4M3.F32.PACK_AB_MERGE_C R14, R25, R26, R120 ;  /* 0x0000001a190e723e */ /* 0x000fe40004807078 */
[----:B------:R-:W-:Y:S01]  /*9c10*/  LOP3.LUT R17, R0, 0x30, RZ, 0x3c, !PT ;  /* 0x0000003000117812 */ /* 0x000fe200078e3cff */
[----:B------:R2:W-:Y:S01]  /*9c20*/  STS.128 [R18+UR13], R8 ;  /* 0x0000000812007988 */ /* 0x0005e20008000c0d */
[----:B0-----:R-:W-:Y:S01]  /*9c30*/  F2FP.SATFINITE.E4M3.F32.PACK_AB_MERGE_C R19, R69, R71, RZ ;  /* 0x000000474513723e */ /* 0x001fe200048070ff */
[----:B------:R-:W-:Y:S01]  /*9c40*/  FADD R20, -R68, -INF ;  /* 0xff80000044147421 */ /* 0x000fe20000000100 */
[----:B------:R-:W-:Y:S01]  /*9c50*/  F2FP.SATFINITE.E4M3.F32.PACK_AB_MERGE_C R5, R40, R42, R87 ;  /* 0x0000002a2805723e */ /* 0x000fe20004807057 */
[----:B------:R0:W-:Y:S01]  /*9c60*/  STS.128 [R17+UR13], R12 ;  /* 0x0000000c11007988 */ /* 0x0001e20008000c0d */
[----:B------:R-:W-:-:S02]  /*9c70*/  F2FP.SATFINITE.E4M3.F32.PACK_AB_MERGE_C R4, R49, R62, R116 ;  /* 0x0000003e3104723e */ /* 0x000fc40004807074 */
[----:B------:R-:W-:Y:S02]  /*9c80*/  F2FP.SATFINITE.E4M3.F32.PACK_AB_MERGE_C R6, R52, R61, R86 ;  /* 0x0000003d3406723e */ /* 0x000fe40004807056 */
[----:B------:R-:W-:Y:S02]  /*9c90*/  F2FP.SATFINITE.E4M3.F32.PACK_AB_MERGE_C R7, R55, R57, R85 ;  /* 0x000000393707723e */ /* 0x000fe40004807055 */
[C---:B------:R-:W-:Y:S02]  /*9ca0*/  LOP3.LUT R23, R0.reuse, 0x40, RZ, 0x3c, !PT ;  /* 0x0000004000177812 */ /* 0x040fe400078e3cff */
[C---:B------:R-:W-:Y:S02]  /*9cb0*/  LOP3.LUT R22, R0.reuse, 0x50, RZ, 0x3c, !PT ;  /* 0x0000005000167812 */ /* 0x040fe400078e3cff */
[----:B------:R-:W-:Y:S02]  /*9cc0*/  LOP3.LUT R21, R0, 0x60, RZ, 0x3c, !PT ;  /* 0x0000006000157812 */ /* 0x000fe400078e3cff */
[----:B--2---:R-:W-:-:S02]  /*9cd0*/  F2FP.SATFINITE.E4M3.F32.PACK_AB_MERGE_C R9, R51, R53, R76 ;  /* 0x000000353309723e */ /* 0x004fc4000480704c */
[----:B------:R-:W-:Y:S02]  /*9ce0*/  F2FP.SATFINITE.E4M3.F32.PACK_AB_MERGE_C R8, R56, R58, R78 ;  /* 0x0000003a3808723e */ /* 0x000fe4000480704e */
[----:B------:R-:W-:Y:S02]  /*9cf0*/  F2FP.SATFINITE.E4M3.F32.PACK_AB_MERGE_C R10, R47, R50, R77 ;  /* 0x000000322f0a723e */ /* 0x000fe4000480704d */
[----:B------:R-:W-:Y:S02]  /*9d00*/  F2FP.SATFINITE.E4M3.F32.PACK_AB_MERGE_C R11, R45, R46, R75 ;  /* 0x0000002e2d0b723e */ /* 0x000fe4000480704b */
[----:B0-----:R-:W-:Y:S02]  /*9d10*/  F2FP.SATFINITE.E4M3.F32.PACK_AB_MERGE_C R13, R39, R41, R73 ;  /* 0x00000029270d723e */ /* 0x001fe40004807049 */
[----:B------:R-:W-:Y:S02]  /*9d20*/  F2FP.SATFINITE.E4M3.F32.PACK_AB_MERGE_C R12, R43, R44, R74 ;  /* 0x0000002c2b0c723e */ /* 0x000fe4000480704a */
[----:B------:R-:W-:-:S02]  /*9d30*/  F2FP.SATFINITE.E4M3.F32.PACK_AB_MERGE_C R14, R37, R38, R72 ;  /* 0x00000026250e723e */ /* 0x000fc40004807048 */
[----:B------:R-:W-:Y:S02]  /*9d40*/  F2FP.SATFINITE.E4M3.F32.PACK_AB_MERGE_C R15, R35, R36, R66 ;  /* 0x00000024230f723e */ /* 0x000fe40004807042 */
[----:B------:R-:W-:Y:S02]  /*9d50*/  F2FP.SATFINITE.E4M3.F32.PACK_AB_MERGE_C R17, R29, R30, R59 ;  /* 0x0000001e1d11723e */ /* 0x000fe4000480703b */
[----:B------:R-:W-:Y:S02]  /*9d60*/  F2FP.SATFINITE.E4M3.F32.PACK_AB_MERGE_C R16, R33, R34, R64 ;  /* 0x000000222110723e */ /* 0x000fe40004807040 */
[----:B------:R-:W-:Y:S02]  /*9d70*/  F2FP.SATFINITE.E4M3.F32.PACK_AB_MERGE_C R18, R31, R32, R54 ;  /* 0x000000201f12723e */ /* 0x000fe40004807036 */
[----:B------:R-:W-:Y:S02]  /*9d80*/  LOP3.LUT R0, R0, 0x70, RZ, 0x3c, !PT ;  /* 0x0000007000007812 */ /* 0x000fe400078e3cff */
[----:B-1----:R-:W-:Y:S01]  /*9d90*/  F2FP.SATFINITE.E4M3.F32.PACK_AB_MERGE_C R19, R70, R2, R19 ;  /* 0x000000024613723e */ /* 0x002fe20004807013 */
[----:B------:R-:W-:Y:S01]  /*9da0*/  STS.128 [R23+UR13], R4 ;  /* 0x0000000417007988 */ /* 0x000fe20008000c0d */
[----:B------:R-:W-:-:S03]  /*9db0*/  FMUL R72, R20, 1.4426950216293334961 ;  /* 0x3fb8aa3b14487820 */ /* 0x000fc60000400000 */
[----:B------:R-:W-:Y:S04]  /*9dc0*/  STS.128 [R22+UR13], R8 ;  /* 0x0000000816007988 */ /* 0x000fe80008000c0d */
[----:B------:R-:W-:Y:S04]  /*9dd0*/  STS.128 [R21+UR13], R12 ;  /* 0x0000000c15007988 */ /* 0x000fe80008000c0d */
[----:B------:R0:W-:Y:S01]  /*9de0*/  STS.128 [R0+UR13], R16 ;  /* 0x0000001000007988 */ /* 0x0001e20008000c0d */
[----:B------:R-:W-:Y:S01]  /*9df0*/  FADD R2, R2, R60 ;  /* 0x0000003c02027221 */ /* 0x000fe20000000000 */
[----:B0-----:R0:W1:Y:S01]  /*9e00*/  MUFU.EX2 R0, R72 ;  /* 0x0000004800007308 */ /* 0x0010620000000800 */
[----:B------:R-:W2:Y:S01]  /*9e10*/  LDTM.x64 R4, tmem[UR15] ;  /* 0x0000000f000479ee */ /* 0x000ea20008340000 */
[----:B------:R-:W-:Y:S01]  /*9e20*/  NOP ;  /* 0x0000000000007918 */ /* 0x000fe20000000000 */
[----:B------:R-:W-:Y:S05]  /*9e30*/  @!P0 BRA `(.L_x_9) ;  /* 0x0000000400048947 */ /* 0x000fea0003800000 */
[C---:B-12---:R-:W-:Y:S01]  /*9e40*/  FMUL R4, R0.reuse, R4 ;  /* 0x0000000400047220 */ /* 0x046fe20000400000 */
[C---:B------:R-:W-:Y:S01]  /*9e50*/  FMUL R5, R0.reuse, R5 ;  /* 0x0000000500057220 */ /* 0x040fe20000400000 */
        /* <DEDUP_REMOVED lines=61> */
[----:B------:R-:W-:-:S04]  /*a230*/  FMUL R67, R0, R67 ;  /* 0x0000004300437220 */ /* 0x000fc80000400000 */
[----:B------:R3:W-:Y:S03]  /*a240*/  STTM.x64 tmem[UR15], R4 ;  /* 0x00000004000079ed */ /* 0x0007e6000834000f */
.L_x_9:
[----:B--2---:R-:W2:Y:S02]  /*a250*/  FENCE.VIEW.ASYNC.T ;  /* 0x00000000000073c6 */ /* 0x004ea40000000200 */
[----:B--2---:R-:W-:Y:S01]  /*a260*/  BAR.SYNC.DEFER_BLOCKING 0x0 ;  /* 0x0000000000007b1d */ /* 0x004fe20000010000 */
[----:B------:R-:W-:Y:S01]  /*a270*/  FADD R2, R70, R2 ;  /* 0x0000000246027221 */ /* 0x000fe20000000000 */
[----:B------:R-:W-:-:S03]  /*a280*/  UISETP.GE.AND UP2, UPT, UR12, 0x1, UPT ;  /* 0x000000010c00788c */ /* 0x000fc6000bf46270 */
[----:B------:R-:W-:-:S04]  /*a290*/  FADD R2, R71, R2 ;  /* 0x0000000247027221 */ /* 0x000fc80000000000 */
[----:B------:R-:W-:-:S04]  /*a2a0*/  FADD R2, R69, R2 ;  /* 0x0000000245027221 */ /* 0x000fc80000000000 */
[----:B-1----:R-:W-:Y:S01]  /*a2b0*/  FADD R0, R0, R2 ;  /* 0x0000000200007221 */ /* 0x002fe20000000000 */
[----:B------:R1:W-:Y:S06]  /*a2c0*/  MEMBAR.ALL.CTA ;  /* 0x0000000000007992 */ /* 0x0003ec0000008000 */
[----:B-1----:R-:W1:Y:S02]  /*a2d0*/  FENCE.VIEW.ASYNC.S ;  /* 0x00000000000073c6 */ /* 0x002e640000000000 */
[----:B-1----:R-:W-:Y:S06]  /*a2e0*/  BAR.SYNC.DEFER_BLOCKING 0x0 ;  /* 0x0000000000007b1d */ /* 0x002fec0000010000 */
[----:B------:R-:W-:Y:S05]  /*a2f0*/  @!P1 BRA `(.L_x_10) ;  /* 0x0000000000849947 */ /* 0x000fea0003800000 */
[----:B------:R-:W-:Y:S02]  /*a300*/  UIADD3 UR4, UPT, UPT, UR13, 0x6000, URZ ;  /* 0x000060000d047890 */ /* 0x000fe4000fffe0ff */
[----:B------:R-:W-:Y:S02]  /*a310*/  USHF.R.U32.HI UR6, URZ, 0x4, UR13 ;  /* 0x00000004ff067899 */ /* 0x000fe4000801160d */
[----:B------:R-:W-:Y:S02]  /*a320*/  USHF.R.U32.HI UR4, URZ, 0x4, UR4 ;  /* 0x00000004ff047899 */ /* 0x000fe40008011604 */
[----:B------:R-:W-:Y:S02]  /*a330*/  USGXT.U32 UR6, UR6, 0xe ;  /* 0x0000000e0606789a */ /* 0x000fe40008000000 */
[----:B------:R-:W-:Y:S02]  /*a340*/  USGXT.U32 UR8, UR4, 0xe ;  /* 0x0000000e0408789a */ /* 0x000fe40008000000 */
[----:B------:R-:W-:-:S02]  /*a350*/  UIADD3 UR36, UP3, UPT, UR6, 0x2, URZ ;  /* 0x0000000206247890 */ /* 0x000fc4000ff7e0ff */
[----:B------:R-:W-:Y:S01]  /*a360*/  UIADD3 UR34, UP4, UPT, UR8, 0x2, URZ ;  /* 0x0000000208227890 */ /* 0x000fe2000ff9e0ff */
[----:B------:R-:W-:Y:S01]  /*a370*/  UMOV UR4, URZ ;  /* 0x000000ff00047c82 */ /* 0x000fe20008000000 */
[----:B------:R-:W-:Y:S01]  /*a380*/  UMOV UR38, 0x0 ;  /* 0x0000000000267882 */ /* 0x000fe20000000000 */
[----:B------:R-:W-:Y:S02]  /*a390*/  UIADD3.X UR37, UPT, UPT, UR4, 0x40004040, URZ, UP3, !UPT ;  /* 0x4000404004257890 */ /* 0x000fe40009ffe4ff */
[----:B------:R-:W-:Y:S02]  /*a3a0*/  UIADD3.X UR35, UPT, UPT, UR4, 0x40004040, URZ, UP4, !UPT ;  /* 0x4000404004237890 */ /* 0x000fe4000a7fe4ff */
[----:B------:R-:W-:Y:S02]  /*a3b0*/  UIADD3.64 UR20, UPT, UPT, UR36, 0x2, URZ ;  /* 0x0000000224147897 */ /* 0x000fe4000fffe0ff */
[----:B------:R-:W-:Y:S02]  /*a3c0*/  UIADD3.64 UR22, UPT, UPT, UR34, 0x2, URZ ;  /* 0x0000000222167897 */ /* 0x000fe4000fffe0ff */
[----:B------:R-:W-:-:S02]  /*a3d0*/  UIADD3.64 UR28, UPT, UPT, UR36, 0x4, URZ ;  /* 0x00000004241c7897 */ /* 0x000fc4000fffe0ff */
[----:B------:R-:W-:Y:S01]  /*a3e0*/  UIADD3.64 UR30, UPT, UPT, UR34, 0x4, URZ ;  /* 0x00000004221e7897 */ /* 0x000fe2000fffe0ff */
[----:B------:R-:W-:Y:S01]  /*a3f0*/  UMOV UR39, 0x8100010 ;  /* 0x0810001000277882 */ /* 0x000fe20000000000 */
[----:B------:R-:W-:Y:S01]  /*a400*/  UMOV UR7, 0x40004040 ;  /* 0x4000404000077882 */ /* 0x000fe20000000000 */
[----:B------:R-:W-:Y:S01]  /*a410*/  UMOV UR9, 0x40004040 ;  /* 0x4000404000097882 */ /* 0x000fe20000000000 */
[----:B------:R-:W-:Y:S01]  /*a420*/  UMOV UR40, 0x0 ;  /* 0x0000000000287882 */ /* 0x000fe20000000000 */
[----:B------:R-:W-:Y:S01]  /*a430*/  UMOV UR41, 0x8100010 ;  /* 0x0810001000297882 */ /* 0x000fe20000000000 */
[----:B------:R-:W-:Y:S01]  /*a440*/  UMOV UR42, 0x0 ;  /* 0x00000000002a7882 */ /* 0x000fe20000000000 */
[----:B------:R-:W-:Y:S01]  /*a450*/  UMOV UR43, 0x8100010 ;  /* 0x08100010002b7882 */ /* 0x000fe20000000000 */
[----:B------:R-:W-:Y:S01]  /*a460*/  UMOV UR4, UR10 ;  /* 0x0000000a00047c82 */ /* 0x000fe20008000000 */
[----:B------:R-:W-:Y:S01]  /*a470*/  UMOV UR5, URZ ;  /* 0x000000ff00057c82 */ /* 0x000fe20008000000 */
[----:B------:R1:W-:Y:S01]  /*a480*/  UTCQMMA gdesc[UR6], gdesc[UR8], tmem[UR14], tmem[UR38], idesc[UR39], UPT ;  /* 0x00ff2608060075ea */ /* 0x0003e2000b80030e */
[----:B------:R-:W-:Y:S01]  /*a490*/  UMOV UR44, 0x0 ;  /* 0x00000000002c7882 */ /* 0x000fe20000000000 */
[----:B------:R-:W-:Y:S01]  /*a4a0*/  UMOV UR45, 0x8100010 ;  /* 0x08100010002d7882 */ /* 0x000fe20000000000 */
[----:B------:R1:W-:Y:S01]  /*a4b0*/  UTCQMMA gdesc[UR36], gdesc[UR34], tmem[UR14], tmem[UR40], idesc[UR41], UPT ;  /* 0x00ff2822240075ea */ /* 0x0003e2000b80030e */
[----:B------:R-:W-:Y:S01]  /*a4c0*/  UMOV UR4, UR4 ;  /* 0x0000000400047c82 */ /* 0x000fe20008000000 */
[----:B------:R1:W-:Y:S01]  /*a4d0*/  UTCQMMA gdesc[UR20], gdesc[UR22], tmem[UR14], tmem[UR42], idesc[UR43], UPT ;  /* 0x00ff2a16140075ea */ /* 0x0003e2000b80030e */
[----:B------:R1:W-:Y:S01]  /*a4e0*/  UTCQMMA gdesc[UR28], gdesc[UR30], tmem[UR14], tmem[UR44], idesc[UR45], UPT ;  /* 0x00ff2c1e1c0075ea */ /* 0x0003e2000b80030e */
[----:B------:R1:W-:Y:S01]  /*a4f0*/  UTCBAR [UR4], URZ ;  /* 0x000000ff040073e9 */ /* 0x0003e200080000ff */
[----:B------:R-:W-:Y:S01]  /*a500*/  NOP ;  /* 0x0000000000007918 */ /* 0x000fe20000000000 */
.L_x_10:
[----:B------:R-:W-:Y:S01]  /*a510*/  FSEL R0, R0, 1, P0 ;  /* 0x3f80000000007808 */ /* 0x000fe20000000000 */
[----:B-1----:R-:W-:Y:S01]  /*a520*/  UMOV UR6, URZ ;  /* 0x000000ff00067c82 */ /* 0x002fe20008000000 */
[----:B------:R-:W-:-:S03]  /*a530*/  FSEL R68, R68, -INF , P0 ;  /* 0xff80000044447808 */ /* 0x000fc60000000000 */
[----:B------:R1:W-:Y:S01]  /*a540*/  STL [R1+0x440], R0 ;  /* 0x0004400001007387 */ /* 0x0003e20000100800 */
[----:B------:R-:W-:Y:S05]  /*a550*/  BRA.U !UP2, `(.L_x_11) ;  /* 0x000000a10a507547 */ /* 0x000fea000b800000 */
[----:B------:R-:W-:Y:S01]  /*a560*/  UIADD3 UR5, UPT, UPT, UR13, 0xa000, URZ ;  /* 0x0000a0000d057890 */ /* 0x000fe2000fffe0ff */
[----:B------:R-:W-:Y:S01]  /*a570*/  IMAD.SHL.U32 R132, R137, 0x80, RZ ;  /* 0x0000008089847824 */ /* 0x000fe200078e00ff */
[----:B------:R-:W-:Y:S01]  /*a580*/  USHF.R.U32.HI UR20, URZ, 0x4, UR13 ;  /* 0x00000004ff147899 */ /* 0x000fe2000801160d */
[----:B------:R-:W-:Y:S01]  /*a590*/  IMAD.MOV.U32 R136, RZ, RZ, R68 ;  /* 0x000000ffff887224 */ /* 0x000fe200078e0044 */
[----:B------:R-:W-:Y:S01]  /*a5a0*/  USHF.R.U32.HI UR5, URZ, 0x4, UR5 ;  /* 0x00000004ff057899 */ /* 0x000fe20008011605 */
[----:B-1----:R-:W-:Y:S01]  /*a5b0*/  IMAD.MOV.U32 R0, RZ, RZ, RZ ;  /* 0x000000ffff007224 */ /* 0x002fe200078e00ff */
[----:B------:R-:W-:Y:S01]  /*a5c0*/  UIADD3 UR4, UPT, UPT, UR13, 0x4000, URZ ;  /* 0x000040000d047890 */ /* 0x000fe2000fffe0ff */
[----:B------:R-:W-:Y:S01]  /*a5d0*/  IMAD.MOV.U32 R2, RZ, RZ, RZ ;  /* 0x000000ffff027224 */ /* 0x000fe200078e00ff */
[----:B------:R-:W-:Y:S02]  /*a5e0*/  UISETP.NE.U32.AND UP2, UPT, UR24, URZ, UPT ;  /* 0x000000ff1800728c */ /* 0x000fe4000bf45070 */
[----:B------:R-:W-:-:S02]  /*a5f0*/  USGXT.U32 UR20, UR20, 0xe ;  /* 0x0000000e1414789a */ /* 0x000fc40008000000 */
[----:B------:R-:W-:Y:S02]  /*a600*/  USGXT.U32 UR24, UR5, 0xe ;  /* 0x0000000e0518789a */ /* 0x000fe40008000000 */
[----:B------:R-:W-:Y:S02]  /*a610*/  USHF.R.U32.HI UR22, URZ, 0x4, UR4 ;  /* 0x00000004ff167899 */ /* 0x000fe40008011604 */
[----:B------:R-:W-:Y:S02]  /*a620*/  UIADD3 UR36, UP5, UPT, UR20, 0x2, URZ ;  /* 0x0000000214247890 */ /* 0x000fe4000ffbe0ff */
[----:B------:R-:W-:Y:S02]  /*a630*/  UIADD3 UR38, UP4, UPT, UR24, 0x2, URZ ;  /* 0x0000000218267890 */ /* 0x000fe4000ff9e0ff */
[----:B------:R-:W-:Y:S02]  /*a640*/  USHF.R.U32.HI UR9, URZ, 0x4, UR18 ;  /* 0x00000004ff097899 */ /* 0x000fe40008011612 */
[----:B------:R-:W-:Y:S01]  /*a650*/  USGXT.U32 UR22, UR22, 0xe ;  /* 0x0000000e1616789a */ /* 0x000fe20008000000 */
[----:B------:R-:W-:Y:S01]  /*a660*/  UMOV UR7, URZ ;  /* 0x000000ff00077c82 */ /* 0x000fe20008000000 */
[----:B------:R-:W-:Y:S01]  /*a670*/  UMOV UR6, URZ ;  /* 0x000000ff00067c82 */ /* 0x000fe20008000000 */
[----:B------:R-:W-:-:S02]  /*a680*/  UIADD3.X UR37, UPT, UPT, UR7, 0x40004040, URZ, UP5, !UPT ;  /* 0x4000404007257890 */ /* 0x000fc4000affe4ff */
[----:B------:R-:W-:Y:S02]  /*a690*/  UIADD3.X UR39, UPT, UPT, UR6, 0x40004040, URZ, UP4, !UPT ;  /* 0x4000404006277890 */ /* 0x000fe4000a7fe4ff */
[----:B------:R-:W-:Y:S02]  /*a6a0*/  USGXT.U32 UR4, UR9, 0xe ;  /* 0x0000000e0904789a */ /* 0x000fe40008000000 */
[----:B------:R-:W-:Y:S02]  /*a6b0*/  UIADD3 UR34, UP3, UPT, UR22, 0x100, URZ ;  /* 0x0000010016227890 */ /* 0x000fe4000ff7e0ff */
[----:B------:R-:W-:Y:S02]  /*a6c0*/  UIADD3 UR40, UP5, UPT, UR36, 0x2, URZ ;  /* 0x0000000224287890 */ /* 0x000fe4000ffbe0ff */
[----:B------:R-:W-:Y:S01]  /*a6d0*/  UIADD3 UR42, UP4, UPT, UR36, 0x4, URZ ;  /* 0x00000004242a7890 */ /* 0x000fe2000ff9e0ff */
[----:B------:R-:W-:Y:S01]  /*a6e0*/  UMOV UR8, URZ ;  /* 0x000000ff00087c82 */ /* 0x000fe20008000000 */
[----:B------:R-:W-:Y:S01]  /*a6f0*/  UMOV UR18, 0xfffffffe ;  /* 0xfffffffe00127882 */ /* 0x000fe20000000000 */
[----:B------:R-:W-:Y:S01]  /*a700*/  UMOV UR19, 0x7fffbfdf ;  /* 0x7fffbfdf00137882 */ /* 0x000fe20000000000 */
[----:B------:R-:W-:Y:S01]  /*a710*/  UMOV UR5, URZ ;  /* 0x000000ff00057c82 */ /* 0x000fe20008000000 */
[----:B------:R-:W-:Y:S01]  /*a720*/  USHF.L.U32 UR17, UR17, 0x7, URZ ;  /* 0x0000000711117899 */ /* 0x000fe200080006ff */
[----:B------:R-:W1:Y:S01]  /*a730*/  LDCU UR48, c[0x0][0x3a8] ;  /* 0x00007500ff3077ac */ /* 0x000e620008000800 */
[----:B------:R-:W2:Y:S01]  /*a740*/  LDCU UR49, c[0x0][0x3d4] ;  /* 0x00007a80ff3177ac */ /* 0x000ea20008000800 */
[----:B------:R-:W-:-:S02]  /*a750*/  UIADD3.64 UR18, UPT, UPT, UR4, -UR18, URZ ;  /* 0x8000001204127297 */ /* 0x000fc4000fffe0ff */
[----:B------:R-:W-:Y:S02]  /*a760*/  UIADD3.X UR35, UPT, UPT, UR8, 0x40004040, URZ, UP3, !UPT ;  /* 0x4000404008237890 */ /* 0x000fe40009ffe4ff */
[----:B------:R-:W-:Y:S02]  /*a770*/  UIADD3.X UR41, UPT, UPT, UR37, URZ, URZ, UP5, !UPT ;  /* 0x000000ff25297290 */ /* 0x000fe4000affe4ff */
[----:B------:R-:W-:Y:S02]  /*a780*/  UIADD3.X UR43, UPT, UPT, UR37, URZ, URZ, UP4, !UPT ;  /* 0x000000ff252b7290 */ /* 0x000fe4000a7fe4ff */
[----:B------:R-:W-:Y:S02]  /*a790*/  UIADD3.64 UR44, UPT, UPT, UR38, 0x2, URZ ;  /* 0x00000002262c7897 */ /* 0x000fe4000fffe0ff */
[----:B------:R-:W-:Y:S01]  /*a7a0*/  UIADD3.64 UR46, UPT, UPT, UR38, 0x4, URZ ;  /* 0x00000004262e7897 */ /* 0x000fe2000fffe0ff */
[----:B------:R-:W-:-:S11]  /*a7b0*/  UMOV UR33, 0x1 ;  /* 0x0000000100217882 */ /* 0x000fd60000000000 */
.L_x_16:
[----:B---3--:R-:W3:Y:S04]  /*a7c0*/  LDL.64 R4, [R1+0x430] ;  /* 0x0004300001047983 */ /* 0x008ee80000100a00 */
[----:B------:R-:W4:Y:S04]  /*a7d0*/  LDL.64 R20, [R1+0x410] ;  /* 0x0004100001147983 */ /* 0x000f280000100a00 */
[----:B------:R-:W5:Y:S04]  /*a7e0*/  LDL.64 R18, [R1+0x3f0] ;  /* 0x0003f00001127983 */ /* 0x000f680000100a00 */
[----:B--2---:R-:W2:Y:S04]  /*a7f0*/  LDL.64 R16, [R1+0x3d0] ;  /* 0x0003d00001107983 */ /* 0x004ea80000100a00 */
[----:B------:R-:W2:Y:S04]  /*a800*/  LDL.64 R14, [R1+0x3b0] ;  /* 0x0003b000010e7983 */ /* 0x000ea80000100a00 */
[----:B------:R-:W2:Y:S04]  /*a810*/  LDL.64 R12, [R1+0x390] ;  /* 0x00039000010c7983 */ /* 0x000ea80000100a00 */
[----:B------:R-:W2:Y:S04]  /*a820*/  LDL.64 R10, [R1+0x350] ;  /* 0x00035000010a7983 */ /* 0x000ea80000100a00 */
[----:B------:R-:W2:Y:S01]  /*a830*/  LDL.64 R24, [R1+0x370] ;  /* 0x0003700001187983 */ /* 0x000ea20000100a00 */
[----:B------:R-:W-:-:S03]  /*a840*/  SHF.R.S32.HI R8, RZ, 0x1f, R132 ;  /* 0x0000001fff087819 */ /* 0x000fc60000011484 */
[----:B------:R-:W2:Y:S04]  /*a850*/  LDL.64 R22, [R1+0x330] ;  /* 0x0003300001167983 */ /* 0x000ea80000100a00 */
[----:B------:R-:W2:Y:S04]  /*a860*/  LDL.64 R26, [R1+0x310] ;  /* 0x00031000011a7983 */ /* 0x000ea80000100a00 */
[----:B------:R-:W2:Y:S04]  /*a870*/  LDL.64 R28, [R1+0x3a0] ;  /* 0x0003a000011c7983 */ /* 0x000ea80000100a00 */
[----:B------:R-:W2:Y:S04]  /*a880*/  LDL.64 R32, [R1+0x3b8] ;  /* 0x0003b80001207983 */ /* 0x000ea80000100a00 */
[----:B------:R-:W2:Y:S01]  /*a890*/  LDL.64 R30, [R1+0x378] ;  /* 0x00037800011e7983 */ /* 0x000ea20000100a00 */
[----:B---3--:R-:W-:-:S02]  /*a8a0*/  IADD3 R68, P0, PT, R132, R4, RZ ;  /* 0x0000000484447210 */ /* 0x008fc40007f1e0ff */
[----:B----4-:R-:W-:-:S03]  /*a8b0*/  IADD3 R6, P1, PT, R132, R20, RZ ;  /* 0x0000001484067210 */ /* 0x010fc60007f3e0ff */
[----:B------:R-:W-:Y:S01]  /*a8c0*/  IMAD.X R69, R8, 0x1, R5, P0 ;  /* 0x0000000108457824 */ /* 0x000fe200000e0605 */
[----:B-----5:R-:W-:Y:S01]  /*a8d0*/  IADD3 R4, P0, PT, R132, R18, RZ ;  /* 0x0000001284047210 */ /* 0x020fe20007f1e0ff */
[----:B------:R-:W-:-:S03]  /*a8e0*/  IMAD.X R7, R8, 0x1, R21, P1 ;  /* 0x0000000108077824 */ /* 0x000fc600008e0615 */
[----:B------:R-:W3:Y:S01]  /*a8f0*/  LDG.E.U8 R68, desc[UR26][R68.64] ;  /* 0x0000001a44447981 */ /* 0x000ee2000c1e1100 */
[----:B0-2---:R-:W-:-:S03]  /*a900*/  IADD3 R72, P1, PT, R132, R16, RZ ;  /* 0x0000001084487210 */ /* 0x005fc60007f3e0ff */
[----:B------:R-:W2:Y:S01]  /*a910*/  LDL.64 R20, [R1+0x2f0] ;  /* 0x0002f00001147983 */ /* 0x000ea20000100a00 */
[C---:B------:R-:W-:Y:S02]  /*a920*/  IMAD.X R5, R8.reuse, 0x1, R19, P0 ;  /* 0x0000000108057824 */ /* 0x040fe400000e0613 */
[----:B------:R-:W-:Y:S01]  /*a930*/  IMAD.X R73, R8, 0x1, R17, P1 ;  /* 0x0000000108497824 */ /* 0x000fe200008e0611 */
[----:B------:R-:W4:Y:S01]  /*a940*/  LDL.64 R18, [R1+0x2d0] ;  /* 0x0002d00001127983 */ /* 0x000f220000100a00 */
[----:B------:R-:W-:-:S03]  /*a950*/  IADD3 R74, P1, PT, R132, R12, RZ ;  /* 0x0000000c844a7210 */ /* 0x000fc60007f3e0ff */
[----:B------:R0:W5:Y:S04]  /*a960*/  LDG.E.U8 R69, desc[UR26][R6.64] ;  /* 0x0000001a06457981 */ /* 0x000168000c1e1100 */
[----:B------:R-:W3:Y:S04]  /*a970*/  LDL.64 R16, [R1+0x2b0] ;  /* 0x0002b00001107983 */ /* 0x000ee80000100a00 */
[----:B------:R1:W5:Y:S01]  /*a980*/  LDG.E.U8 R71, desc[UR26][R4.64] ;  /* 0x0000001a04477981 */ /* 0x000362000c1e1100 */
[----:B0-----:R-:W-:Y:S01]  /*a990*/  IADD3 R6, P0, PT, R132, R14, RZ ;  /* 0x0000000e84067210 */ /* 0x001fe20007f1e0ff */
[----:B------:R-:W-:-:S02]  /*a9a0*/  IMAD.X R75, R8, 0x1, R13, P1 ;  /* 0x00000001084b7824 */ /* 0x000fc400008e060d */
[----:B------:R-:W5:Y:S02]  /*a9b0*/  LDG.E.U8 R72, desc[UR26][R72.64] ;  /* 0x0000001a48487981 */ /* 0x000f64000c1e1100 */
[----:B------:R-:W-:Y:S02]  /*a9c0*/  IMAD.X R7, R8, 0x1, R15, P0 ;  /* 0x0000000108077824 */ /* 0x000fe400000e060f */
[----:B------:R-:W5:Y:S04]  /*a9d0*/  LDL.64 R12, [R1+0x270] ;  /* 0x00027000010c7983 */ /* 0x000f680000100a00 */
[----:B------:R-:W5:Y:S01]  /*a9e0*/  LDL.64 R14, [R1+0x290] ;  /* 0x00029000010e7983 */ /* 0x000f620000100a00 */
[C---:B------:R-:W-:Y:S02]  /*a9f0*/  IADD3 R128, P1, PT, R132.reuse, R10, RZ ;  /* 0x0000000a84807210 */ /* 0x040fe40007f3e0ff */
[----:B-1----:R-:W-:Y:S01]  /*aa00*/  IADD3 R4, P0, PT, R132, R24, RZ ;  /* 0x0000001884047210 */ /* 0x002fe20007f1e0ff */
[----:B------:R0:W5:Y:S02]  /*aa10*/  LDG.E.U8 R73, desc[UR26][R6.64] ;  /* 0x0000001a06497981 */ /* 0x000164000c1e1100 */
[----:B------:R-:W-:-:S02]  /*aa20*/  IMAD.X R129, R8, 0x1, R11, P1 ;  /* 0x0000000108817824 */ /* 0x000fc400008e060b */
[----:B------:R-:W5:Y:S01]  /*aa30*/  LDL.64 R10, [R1+0x428] ;  /* 0x00042800010a7983 */ /* 0x000f620000100a00 */
[----:B------:R-:W-:-:S03]  /*aa40*/  IMAD.X R5, R8, 0x1, R25, P0 ;  /* 0x0000000108057824 */ /* 0x000fc600000e0619 */
[----:B------:R-:W5:Y:S01]  /*aa50*/  LDL.64 R24, [R1+0x250] ;  /* 0x0002500001187983 */ /* 0x000f620000100a00 */
[----:B0-----:R-:W-:-:S03]  /*aa60*/  IADD3 R6, P0, PT, R132, R22, RZ ;  /* 0x0000001684067210 */ /* 0x001fc60007f1e0ff */
[----:B------:R-:W5:Y:S01]  /*aa70*/  LDG.E.U8 R74, desc[UR26][R74.64] ;  /* 0x0000001a4a4a7981 */ /* 0x000f62000c1e1100 */
[----:B------:R-:W-:Y:S01]  /*aa80*/  IADD3 R130, P1, PT, R132, R26, RZ ;  /* 0x0000001a84827210 */ /* 0x000fe20007f3e0ff */
[C---:B------:R-:W-:Y:S02]  /*aa90*/  IMAD.X R7, R8.reuse, 0x1, R23, P0 ;  /* 0x0000000108077824 */ /* 0x040fe400000e0617 */
[----:B------:R-:W5:Y:S04]  /*aaa0*/  LDG.E.U8 R128, desc[UR26][R128.64] ;  /* 0x0000001a80807981 */ /* 0x000f68000c1e1100 */
[----:B------:R-:W5:Y:S04]  /*aab0*/  LDL.64 R22, [R1+0x408] ;  /* 0x0004080001167983 */ /* 0x000f680000100a00 */
[----:B------:R2:W5:Y:S01]  /*aac0*/  LDG.E.U8 R75, desc[UR26][R4.64] ;  /* 0x0000001a044b7981 */ /* 0x000562000c1e1100 */
[----:B------:R-:W-:-:S03]  /*aad0*/  IMAD.X R131, R8, 0x1, R27, P1 ;  /* 0x0000000108837824 */ /* 0x000fc600008e061b */
[----:B------:R4:W5:Y:S04]  /*aae0*/  LDG.E.U8 R129, desc[UR26][R6.64] ;  /* 0x0000001a06817981 */ /* 0x000968000c1e1100 */
[----:B------:R-:W5:Y:S04]  /*aaf0*/  LDL.64 R26, [R1+0x3e8] ;  /* 0x0003e800011a7983 */ /* 0x000f680000100a00 */
[----:B------:R-:W5:Y:S01]  /*ab00*/  LDG.E.U8 R130, desc[UR26][R130.64] ;  /* 0x0000001a82827981 */ /* 0x000f62000c1e1100 */
[C---:B--2---:R-:W-:Y:S02]  /*ab10*/  IADD3 R4, P0, PT, R132.reuse, R20, RZ ;  /* 0x0000001484047210 */ /* 0x044fe40007f1e0ff */
[----:B----4-:R-:W-:-:S03]  /*ab20*/  IADD3 R6, P1, PT, R132, R18, RZ ;  /* 0x0000001284067210 */ /* 0x010fc60007f3e0ff */
[C---:B------:R-:W-:Y:S02]  /*ab30*/  IMAD.X R5, R8.reuse, 0x1, R21, P0 ;  /* 0x0000000108057824 */ /* 0x040fe400000e0615 */
[----:B------:R-:W2:Y:S01]  /*ab40*/  LDL.64 R20, [R1+0x3c8] ;  /* 0x0003c80001147983 */ /* 0x000ea20000100a00 */
[----:B------:R-:W-:-:S03]  /*ab50*/  IMAD.X R7, R8, 0x1, R19, P1 ;  /* 0x0000000108077824 */ /* 0x000fc600008e0613 */
[----:B------:R0:W4:Y:S01]  /*ab60*/  LDG.E.U8 R131, desc[UR26][R4.64] ;  /* 0x0000001a04837981 */ /* 0x000122000c1e1100 */
[----:B---3--:R-:W-:-:S03]  /*ab70*/  IADD3 R138, P0, PT, R132, R16, RZ ;  /* 0x00000010848a7210 */ /* 0x008fc60007f1e0ff */
[----:B------:R-:W3:Y:S02]  /*ab80*/  LDL.64 R18, [R1+0x3a8] ;  /* 0x0003a80001127983 */ /* 0x000ee40000100a00 */
[----:B------:R-:W-:Y:S02]  /*ab90*/  IMAD.X R139, R8, 0x1, R17, P0 ;  /* 0x00000001088b7824 */ /* 0x000fe400000e0611 */
[----:B------:R-:W4:Y:S04]  /*aba0*/  LDL.64 R16, [R1+0x388] ;  /* 0x0003880001107983 */ /* 0x000f280000100a00 */
[----:B------:R1:W4:Y:S01]  /*abb0*/  LDG.E.U8 R137, desc[UR26][R6.64] ;  /* 0x0000001a06897981 */ /* 0x000322000c1e1100 */
[----:B-----5:R-:W-:-:S03]  /*abc0*/  IADD3 R140, P0, PT, R132, R12, RZ ;  /* 0x0000000c848c7210 */ /* 0x020fc60007f1e0ff */
[----:B------:R-:W5:Y:S01]  /*abd0*/  LDG.E.U8 R138, desc[UR26][R138.64] ;  /* 0x0000001a8a8a7981 */ /* 0x000f62000c1e1100 */
[----:B0-----:R-:W-:Y:S01]  /*abe0*/  IADD3 R4, P1, PT, R132, R14, RZ ;  /* 0x0000000e84047210 */ /* 0x001fe20007f3e0ff */
[C---:B------:R-:W-:Y:S02]  /*abf0*/  IMAD.X R141, R8.reuse, 0x1, R13, P0 ;  /* 0x00000001088d7824 */ /* 0x040fe400000e060d */
[----:B------:R-:W5:Y:S02]  /*ac00*/  LDL.64 R12, [R1+0x348] ;  /* 0x00034800010c7983 */ /* 0x000f640000100a00 */
[----:B------:R-:W-:Y:S02]  /*ac10*/  IMAD.X R5, R8, 0x1, R15, P1 ;  /* 0x0000000108057824 */ /* 0x000fe400008e060f */
[----:B------:R-:W5:Y:S01]  /*ac20*/  LDL.64 R14, [R1+0x368] ;  /* 0x00036800010e7983 */ /* 0x000f620000100a00 */
[----:B------:R-:W-:-:S03]  /*ac30*/  IADD3 R142, P0, PT, R132, R10, RZ ;  /* 0x0000000a848e7210 */ /* 0x000fc60007f1e0ff */
[----:B------:R0:W5:Y:S02]  /*ac40*/  LDG.E.U8 R139, desc[UR26][R4.64] ;  /* 0x0000001a048b7981 */ /* 0x000164000c1e1100 */
[----:B------:R-:W-:Y:S02]  /*ac50*/  IMAD.X R143, R8, 0x1, R11, P0 ;  /* 0x00000001088f7824 */ /* 0x000fe400000e060b */
[----:B------:R-:W5:Y:S01]  /*ac60*/  LDL.64 R10, [R1+0x308] ;  /* 0x00030800010a7983 */ /* 0x000f620000100a00 */
[----:B-1----:R-:W-:-:S03]  /*ac70*/  IADD3 R6, P1, PT, R132, R24, RZ ;  /* 0x0000001884067210 */ /* 0x002fc60007f3e0ff */
[----:B------:R-:W5:Y:S02]  /*ac80*/  LDG.E.U8 R140, desc[UR26][R140.64] ;  /* 0x0000001a8c8c7981 */ /* 0x000f64000c1e1100 */
[----:B------:R-:W-:Y:S02]  /*ac90*/  IMAD.X R7, R8, 0x1, R25, P1 ;  /* 0x0000000108077824 */ /* 0x000fe400008e0619 */
[----:B------:R-:W5:Y:S01]  /*aca0*/  LDL.64 R24, [R1+0x328] ;  /* 0x0003280001187983 */ /* 0x000f620000100a00 */
[----:B0-----:R-:W-:-:S03]  /*acb0*/  IADD3 R4, P1, PT, R132, R22, RZ ;  /* 0x0000001684047210 */ /* 0x001fc60007f3e0ff */
[----:B------:R-:W5:Y:S02]  /*acc0*/  LDG.E.U8 R142, desc[UR26][R142.64] ;  /* 0x0000001a8e8e7981 */ /* 0x000f64000c1e1100 */
[----:B------:R-:W-:Y:S02]  /*acd0*/  IMAD.X R5, R8, 0x1, R23, P1 ;  /* 0x0000000108057824 */ /* 0x000fe400008e0617 */
[----:B------:R2:W5:Y:S04]  /*ace0*/  LDG.E.U8 R141, desc[UR26][R6.64] ;  /* 0x0000001a068d7981 */ /* 0x000568000c1e1100 */
[----:B------:R-:W5:Y:S01]  /*acf0*/  LDL.64 R22, [R1+0x2e8] ;  /* 0x0002e80001167983 */ /* 0x000f620000100a00 */
[----:B------:R-:W-:-:S03]  /*ad00*/  IADD3 R144, P0, PT, R132, R26, RZ ;  /* 0x0000001a84907210 */ /* 0x000fc60007f1e0ff */
[----:B------:R4:W5:Y:S02]  /*ad10*/  LDG.E.U8 R143, desc[UR26][R4.64] ;  /* 0x0000001a048f7981 */ /* 0x000964000c1e1100 */
[----:B------:R-:W-:Y:S02]  /*ad20*/  IMAD.X R145, R8, 0x1, R27, P0 ;  /* 0x0000000108917824 */ /* 0x000fe400000e061b */
[----:B------:R-:W5:Y:S04]  /*ad30*/  LDL.64 R26, [R1+0x2c8] ;  /* 0x0002c800011a7983 */ /* 0x000f680000100a00 */
[----:B------:R-:W5:Y:S01]  /*ad40*/  LDG.E.U8 R144, desc[UR26][R144.64] ;  /* 0x0000001a90907981 */ /* 0x000f62000c1e1100 */
[----:B--2---:R-:W-:-:S05]  /*ad50*/  IADD3 R6, P1, PT, R132, R20, RZ ;  /* 0x0000001484067210 */ /* 0x004fca0007f3e0ff */
[----:B------:R-:W-:Y:S02]  /*ad60*/  IMAD.X R7, R8, 0x1, R21, P1 ;  /* 0x0000000108077824 */ /* 0x000fe400008e0615 */
[----:B------:R-:W2:Y:S01]  /*ad70*/  LDL.64 R20, [R1+0x2a8] ;  /* 0x0002a80001147983 */ /* 0x000ea20000100a00 */
[----:B---3--:R-:W-:-:S03]  /*ad80*/  IADD3 R146, P0, PT, R132, R18, RZ ;  /* 0x0000001284927210 */ /* 0x008fc60007f1e0ff */
[----:B------:R5:W3:Y:S01]  /*ad90*/  LDG.E.U8 R145, desc[UR26][R6.64] ;  /* 0x0000001a06917981 */ /* 0x000ae2000c1e1100 */
[----:B----4-:R-:W-:Y:S01]  /*ada0*/  IADD3 R4, P1, PT, R132, R16, RZ ;  /* 0x0000001084047210 */ /* 0x010fe20007f3e0ff */
[C---:B------:R-:W-:Y:S02]  /*adb0*/  IMAD.X R147, R8.reuse, 0x1, R19, P0 ;  /* 0x0000000108937824 */ /* 0x040fe400000e0613 */
[----:B------:R-:W4:Y:S02]  /*adc0*/  LDL.64 R18, [R1+0x288] ;  /* 0x0002880001127983 */ /* 0x000f240000100a00 */
[----:B------:R-:W-:Y:S02]  /*add0*/  IMAD.X R5, R8, 0x1, R17, P1 ;  /* 0x0000000108057824 */ /* 0x000fe400008e0611 */
[----:B------:R-:W3:Y:S04]  /*ade0*/  LDL.64 R16, [R1+0x268] ;  /* 0x0002680001107983 */ /* 0x000ee80000100a00 */
[----:B------:R-:W3:Y:S01]  /*adf0*/  LDG.E.U8 R146, desc[UR26][R146.64] ;  /* 0x0000001a92927981 */ /* 0x000ee2000c1e1100 */
[----:B-----5:R-:W-:-:S02]  /*ae00*/  IADD3 R6, P1, PT, R132, R12, RZ ;  /* 0x0000000c84067210 */ /* 0x020fc40007f3e0ff */
[----:B------:R-:W-:-:S03]  /*ae10*/  IADD3 R148, P0, PT, R132, R14, RZ ;  /* 0x0000000e84947210 */ /* 0x000fc60007f1e0ff */
[C---:B------:R-:W-:Y:S02]  /*ae20*/  IMAD.X R7, R8.reuse, 0x1, R13, P1 ;  /* 0x0000000108077824 */ /* 0x040fe400008e060d */
[----:B------:R-:W5:Y:S01]  /*ae30*/  LDL.64 R12, [R1+0x420] ;  /* 0x00042000010c7983 */ /* 0x000f620000100a00 */
[----:B------:R-:W-:-:S03]  /*ae40*/  IMAD.X R149, R8, 0x1, R15, P0 ;  /* 0x0000000108957824 */ /* 0x000fc600000e060f */
[----:B------:R-:W5:Y:S04]  /*ae50*/  LDL.64 R14, [R1+0x248] ;  /* 0x00024800010e7983 */ /* 0x000f680000100a00 */
[----:B------:R0:W5:Y:S04]  /*ae60*/  LDG.E.U8 R147, desc[UR26][R4.64] ;  /* 0x0000001a04937981 */ /* 0x000168000c1e1100 */
[----:B------:R-:W5:Y:S01]  /*ae70*/  LDG.E.U8 R148, desc[UR26][R148.64] ;  /* 0x0000001a94947981 */ /* 0x000f62000c1e1100 */
[C---:B0-----:R-:W-:Y:S02]  /*ae80*/  IADD3 R4, P1, PT, R132.reuse, R10, RZ ;  /* 0x0000000a84047210 */ /* 0x041fe40007f3e0ff */
[----:B------:R-:W-:Y:S01]  /*ae90*/  IADD3 R150, P0, PT, R132, R24, RZ ;  /* 0x0000001884967210 */ /* 0x000fe20007f1e0ff */
[----:B------:R0:W5:Y:S02]  /*aea0*/  LDG.E.U8 R149, desc[UR26][R6.64] ;  /* 0x0000001a06957981 */ /* 0x000164000c1e1100 */
[----:B------:R-:W-:-:S02]  /*aeb0*/  IMAD.X R5, R8, 0x1, R11, P1 ;  /* 0x0000000108057824 */ /* 0x000fc400008e060b */
[----:B------:R-:W5:Y:S01]  /*aec0*/  LDL.64 R10, [R1+0x3e0] ;  /* 0x0003e000010a7983 */ /* 0x000f620000100a00 */
[----:B------:R-:W-:Y:S01]  /*aed0*/  IMAD.X R151, R8, 0x1, R25, P0 ;  /* 0x0000000108977824 */ /* 0x000fe200000e0619 */
[C---:B------:R-:W-:Y:S02]  /*aee0*/  IADD3 R152, P0, PT, R132.reuse, R22, RZ ;  /* 0x0000001684987210 */ /* 0x040fe40007f1e0ff */
[----:B------:R-:W5:Y:S01]  /*aef0*/  LDL.64 R24, [R1+0x400] ;  /* 0x0004000001187983 */ /* 0x000f620000100a00 */
[----:B0-----:R-:W-:Y:S02]  /*af00*/  IADD3 R6, P1, PT, R132, R26, RZ ;  /* 0x0000001a84067210 */ /* 0x001fe40007f3e0ff */
[C---:B------:R-:W-:Y:S01]  /*af10*/  IMAD.X R153, R8.reuse, 0x1, R23, P0 ;  /* 0x0000000108997824 */ /* 0x040fe200000e0617 */
[----:B------:R-:W5:Y:S04]  /*af20*/  LDG.E.U8 R150, desc[UR26][R150.64] ;  /* 0x0000001a96967981 */ /* 0x000f68000c1e1100 */
[----:B------:R-:W5:Y:S01]  /*af30*/  LDL.64 R22, [R1+0x3c0] ;  /* 0x0003c00001167983 */ /* 0x000f620000100a00 */
[----:B------:R-:W-:-:S03]  /*af40*/  IMAD.X R7, R8, 0x1, R27, P1 ;  /* 0x0000000108077824 */ /* 0x000fc600008e061b */
[----:B------:R-:W5:Y:S04]  /*af50*/  LDG.E.U8 R152, desc[UR26][R152.64] ;  /* 0x0000001a98987981 */ /* 0x000f68000c1e1100 */
[----:B------:R4:W5:Y:S04]  /*af60*/  LDG.E.U8 R151, desc[UR26][R4.64] ;  /* 0x0000001a04977981 */ /* 0x000968000c1e1100 */
[----:B------:R-:W5:Y:S04]  /*af70*/  LDL.64 R26, [R1+0x2e0] ;  /* 0x0002e000011a7983 */ /* 0x000f680000100a00 */
[----:B------:R0:W5:Y:S01]  /*af80*/  LDG.E.U8 R153, desc[UR26][R6.64] ;  /* 0x0000001a06997981 */ /* 0x000162000c1e1100 */
[----:B--2---:R-:W-:-:S05]  /*af90*/  IADD3 R154, P0, PT, R132, R20, RZ ;  /* 0x00000014849a7210 */ /* 0x004fca0007f1e0ff */
[----:B------:R-:W-:Y:S02]  /*afa0*/  IMAD.X R155, R8, 0x1, R21, P0 ;  /* 0x00000001089b7824 */ /* 0x000fe400000e0615 */
[----:B------:R-:W2:Y:S01]  /*afb0*/  LDL.64 R20, [R1+0x380] ;  /* 0x0003800001147983 */ /* 0x000ea20000100a00 */
[----:B----4-:R-:W-:-:S03]  /*afc0*/  IADD3 R4, P1, PT, R132, R18, RZ ;  /* 0x0000001284047210 */ /* 0x010fc60007f3e0ff */
[----:B------:R-:W4:Y:S01]  /*afd0*/  LDG.E.U8 R154, desc[UR26][R154.64] ;  /* 0x0000001a9a9a7981 */ /* 0x000f22000c1e1100 */
[----:B---3--:R-:W-:Y:S01]  /*afe0*/  IADD3 R156, P0, PT, R132, R16, RZ ;  /* 0x00000010849c7210 */ /* 0x008fe20007f1e0ff */
[C---:B------:R-:W-:Y:S02]  /*aff0*/  IMAD.X R5, R8.reuse, 0x1, R19, P1 ;  /* 0x0000000108057824 */ /* 0x040fe400008e0613 */
        /* <DEDUP_REMOVED lines=10> */
[----:B------:R-:W5:Y:S04]  /*b0a0*/  LDL.64 R14, [R1+0x320] ;  /* 0x00032000010e7983 */ /* 0x000f680000100a00 */
[----:B------:R0:W5:Y:S04]  /*b0b0*/  LDG.E.U8 R157, desc[UR26][R6.64] ;  /* 0x0000001a069d7981 */ /* 0x000168000c1e1100 */
[----:B------:R-:W5:Y:S01]  /*b0c0*/  LDG.E.U8 R158, desc[UR26][R158.64] ;  /* 0x0000001a9e9e7981 */ /* 0x000f62000c1e1100 */
[----:B------:R-:W-:-:S05]  /*b0d0*/  IADD3 R160, P0, PT, R132, R10, RZ ;  /* 0x0000000a84a07210 */ /* 0x000fca0007f1e0ff */
[----:B------:R-:W-:Y:S02]  /*b0e0*/  IMAD.X R161, R8, 0x1, R11, P0 ;  /* 0x0000000108a17824 */ /* 0x000fe400000e060b */
[----:B------:R-:W5:Y:S01]  /*b0f0*/  LDL.64 R10, [R1+0x2a0] ;  /* 0x0002a000010a7983 */ /* 0x000f620000100a00 */
[C---:B-1----:R-:W-:Y:S02]  /*b100*/  IADD3 R4, P1, PT, R132.reuse, R24, RZ ;  /* 0x0000001884047210 */ /* 0x042fe40007f3e0ff */
[----:B------:R-:W-:Y:S01]  /*b110*/  IADD3 R162, P0, PT, R132, R28, RZ ;  /* 0x0000001c84a27210 */ /* 0x000fe20007f1e0ff */
[----:B------:R-:W5:Y:S02]  /*b120*/  LDG.E.U8 R160, desc[UR26][R160.64] ;  /* 0x0000001aa0a07981 */ /* 0x000f64000c1e1100 */
[----:B------:R-:W-:Y:S01]  /*b130*/  IMAD.X R5, R8, 0x1, R25, P1 ;  /* 0x0000000108057824 */ /* 0x000fe200008e0619 */
[----:B0-----:R-:W-:Y:S01]  /*b140*/  IADD3 R6, P1, PT, R132, R22, RZ ;  /* 0x0000001684067210 */ /* 0x001fe20007f3e0ff */
[----:B------:R-:W5:Y:S04]  /*b150*/  LDL.64 R24, [R1+0x2c0] ;  /* 0x0002c00001187983 */ /* 0x000f680000100a00 */
[----:B------:R2:W5:Y:S01]  /*b160*/  LDG.E.U8 R159, desc[UR26][R4.64] ;  /* 0x0000001a049f7981 */ /* 0x000562000c1e1100 */
[----:B------:R-:W-:-:S02]  /*b170*/  IMAD.X R7, R8, 0x1, R23, P1 ;  /* 0x0000000108077824 */ /* 0x000fc400008e0617 */
[----:B------:R-:W-:Y:S01]  /*b180*/  IMAD.X R163, R8, 0x1, R29, P0 ;  /* 0x0000000108a37824 */ /* 0x000fe200000e061d */
[----:B------:R-:W5:Y:S04]  /*b190*/  LDL.64 R22, [R1+0x280] ;  /* 0x0002800001167983 */ /* 0x000f680000100a00 */
[----:B------:R4:W5:Y:S04]  /*b1a0*/  LDG.E.U8 R161, desc[UR26][R6.64] ;  /* 0x0000001a06a17981 */ /* 0x000968000c1e1100 */
[----:B------:R-:W5:Y:S04]  /*b1b0*/  LDG.E.U8 R162, desc[UR26][R162.64] ;  /* 0x0000001aa2a27981 */ /* 0x000f68000c1e1100 */
[----:B------:R-:W5:Y:S01]  /*b1c0*/  LDL.64 R28, [R1+0x358] ;  /* 0x00035800011c7983 */ /* 0x000f620000100a00 */
        /* <DEDUP_REMOVED lines=16> */
[----:B------:R-:W5:Y:S01]  /*b2d0*/  LDL.64 R14, [R1+0x3f8] ;  /* 0x0003f800010e7983 */ /* 0x000f620000100a00 */
[----:B------:R-:W-:-:S03]  /*b2e0*/  IADD3 R168, P0, PT, R132, R26, RZ ;  /* 0x0000001a84a87210 */ /* 0x000fc60007f1e0ff */
[----:B------:R0:W5:Y:S02]  /*b2f0*/  LDG.E.U8 R165, desc[UR26][R6.64] ;  /* 0x0000001a06a57981 */ /* 0x000164000c1e1100 */
[----:B------:R-:W-:Y:S02]  /*b300*/  IMAD.X R169, R8, 0x1, R27, P0 ;  /* 0x0000000108a97824 */ /* 0x000fe400000e061b */
[----:B------:R-:W5:Y:S04]  /*b310*/  LDG.E.U8 R166, desc[UR26][R166.64] ;  /* 0x0000001aa6a67981 */ /* 0x000f68000c1e1100 */
[----:B------:R-:W5:Y:S01]  /*b320*/  LDL.64 R26, [R1+0x338] ;  /* 0x00033800011a7983 */ /* 0x000f620000100a00 */
[----:B------:R-:W-:-:S03]  /*b330*/  IADD3 R170, P0, PT, R132, R10, RZ ;  /* 0x0000000a84aa7210 */ /* 0x000fc60007f1e0ff */
[----:B------:R-:W5:Y:S02]  /*b340*/  LDG.E.U8 R168, desc[UR26][R168.64] ;  /* 0x0000001aa8a87981 */ /* 0x000f64000c1e1100 */
[----:B------:R-:W-:Y:S02]  /*b350*/  IMAD.X R171, R8, 0x1, R11, P0 ;  /* 0x0000000108ab7824 */ /* 0x000fe400000e060b */
[----:B------:R1:W5:Y:S04]  /*b360*/  LDG.E.U8 R167, desc[UR26][R4.64] ;  /* 0x0000001a04a77981 */ /* 0x000368000c1e1100 */
[----:B------:R-:W5:Y:S01]  /*b370*/  LDL.64 R10, [R1+0x398] ;  /* 0x00039800010a7983 */ /* 0x000f620000100a00 */
[----:B0-----:R-:W-:-:S03]  /*b380*/  IADD3 R6, P1, PT, R132, R24, RZ ;  /* 0x0000001884067210 */ /* 0x001fc60007f3e0ff */
[----:B------:R-:W5:Y:S02]  /*b390*/  LDG.E.U8 R170, desc[UR26][R170.64] ;  /* 0x0000001aaaaa7981 */ /* 0x000f64000c1e1100 */
[----:B------:R-:W-:Y:S01]  /*b3a0*/  IMAD.X R7, R8, 0x1, R25, P1 ;  /* 0x0000000108077824 */ /* 0x000fe200008e0619 */
[----:B-1----:R-:W-:Y:S01]  /*b3b0*/  IADD3 R4, P1, PT, R132, R22, RZ ;  /* 0x0000001684047210 */ /* 0x002fe20007f3e0ff */
[----:B------:R-:W5:Y:S04]  /*b3c0*/  LDL.64 R24, [R1+0x318] ;  /* 0x0003180001187983 */ /* 0x000f680000100a00 */
[----:B------:R4:W5:Y:S01]  /*b3d0*/  LDG.E.U8 R169, desc[UR26][R6.64] ;  /* 0x0000001a06a97981 */ /* 0x000962000c1e1100 */
[----:B------:R-:W-:-:S03]  /*b3e0*/  IMAD.X R5, R8, 0x1, R23, P1 ;  /* 0x0000000108057824 */ /* 0x000fc600008e0617 */
        /* <DEDUP_REMOVED lines=23> */
[----:B------:R-:W5:Y:S04]  /*b560*/  LDG.E.U8 R176, desc[UR26][R176.64] ;  /* 0x0000001ab0b07981 */ /* 0x000f68000c1e1100 */
[----:B------:R-:W5:Y:S01]  /*b570*/  LDL.64 R10, [R1+0x238] ;  /* 0x00023800010a7983 */ /* 0x000f620000100a00 */
[C---:B-1----:R-:W-:Y:S02]  /*b580*/  IADD3 R6, P1, PT, R132.reuse, R32, RZ ;  /* 0x0000002084067210 */ /* 0x042fe40007f3e0ff */
[----:B------:R-:W-:Y:S01]  /*b590*/  IADD3 R180, P0, PT, R132, R28, RZ ;  /* 0x0000001c84b47210 */ /* 0x000fe20007f1e0ff */
[----:B------:R-:W5:Y:S02]  /*b5a0*/  LDG.E.U8 R178, desc[UR26][R178.64] ;  /* 0x0000001ab2b27981 */ /* 0x000f64000c1e1100 */
[----:B------:R-:W-:Y:S01]  /*b5b0*/  IMAD.X R7, R8, 0x1, R33, P1 ;  /* 0x0000000108077824 */ /* 0x000fe200008e0621 */
[----:B0-----:R-:W-:-:S04]  /*b5c0*/  IADD3 R4, P1, PT, R132, R30, RZ ;  /* 0x0000001e84047210 */ /* 0x001fc80007f3e0ff */
[----:B------:R0:W5:Y:S01]  /*b5d0*/  LDG.E.U8 R177, desc[UR26][R6.64] ;  /* 0x0000001a06b17981 */ /* 0x000162000c1e1100 */
[C---:B------:R-:W-:Y:S02]  /*b5e0*/  IMAD.X R5, R8.reuse, 0x1, R31, P1 ;  /* 0x0000000108057824 */ /* 0x040fe400008e061f */
[----:B------:R-:W-:Y:S01]  /*b5f0*/  IMAD.X R181, R8, 0x1, R29, P0 ;  /* 0x0000000108b57824 */ /* 0x000fe200000e061d */
[C---:B------:R-:W-:Y:S02]  /*b600*/  IADD3 R182, P0, PT, R132.reuse, R24, RZ ;  /* 0x0000001884b67210 */ /* 0x040fe40007f1e0ff */
[----:B------:R1:W5:Y:S01]  /*b610*/  LDG.E.U8 R179, desc[UR26][R4.64] ;  /* 0x0000001a04b37981 */ /* 0x000362000c1e1100 */
[----:B0-----:R-:W-:Y:S02]  /*b620*/  IADD3 R6, P1, PT, R132, R26, RZ ;  /* 0x0000001a84067210 */ /* 0x001fe40007f3e0ff */
[C---:B------:R-:W-:Y:S01]  /*b630*/  IMAD.X R183, R8.reuse, 0x1, R25, P0 ;  /* 0x0000000108b77824 */ /* 0x040fe200000e0619 */
[----:B------:R-:W5:Y:S02]  /*b640*/  LDG.E.U8 R180, desc[UR26][R180.64] ;  /* 0x0000001ab4b47981 */ /* 0x000f64000c1e1100 */
[----:B------:R-:W-:Y:S01]  /*b650*/  IMAD.X R7, R8, 0x1, R27, P1 ;  /* 0x0000000108077824 */ /* 0x000fe200008e061b */
[----:B-1----:R-:W-:Y:S01]  /*b660*/  IADD3 R4, P1, PT, R132, R22, RZ ;  /* 0x0000001684047210 */ /* 0x002fe20007f3e0ff */
[----:B------:R-:W5:Y:S04]  /*b670*/  LDG.E.U8 R182, desc[UR26][R182.64] ;  /* 0x0000001ab6b67981 */ /* 0x000f68000c1e1100 */
[----:B------:R-:W-:Y:S01]  /*b680*/  IMAD.X R5, R8, 0x1, R23, P1 ;  /* 0x0000000108057824 */ /* 0x000fe200008e0617 */
[----:B------:R3:W5:Y:S04]  /*b690*/  LDG.E.U8 R181, desc[UR26][R6.64] ;  /* 0x0000001a06b57981 */ /* 0x000768000c1e1100 */
[----:B------:R0:W5:Y:S01]  /*b6a0*/  LDG.E.U8 R183, desc[UR26][R4.64] ;  /* 0x0000001a04b77981 */ /* 0x000162000c1e1100 */
[----:B------:R-:W1:Y:S01]  /*b6b0*/  S2R R190, SR_TID.X ;  /* 0x0000000000be7919 */ /* 0x000e620000002100 */
[----:B--2---:R-:W-:-:S05]  /*b6c0*/  IADD3 R184, P0, PT, R132, R20, RZ ;  /* 0x0000001484b87210 */ /* 0x004fca0007f1e0ff */
[----:B------:R-:W-:Y:S01]  /*b6d0*/  IMAD.X R185, R8, 0x1, R21, P0 ;  /* 0x0000000108b97824 */ /* 0x000fe200000e0615 */
[----:B---3--:R-:W-:-:S04]  /*b6e0*/  IADD3 R6, P1, PT, R132, R18, RZ ;  /* 0x0000001284067210 */ /* 0x008fc80007f3e0ff */
[----:B------:R-:W2:Y:S01]  /*b6f0*/  LDG.E.U8 R184, desc[UR26][R184.64] ;  /* 0x0000001ab8b87981 */ /* 0x000ea2000c1e1100 */
[----:B----4-:R-:W-:Y:S01]  /*b700*/  IADD3 R186, P0, PT, R132, R16, RZ ;  /* 0x0000001084ba7210 */ /* 0x010fe20007f1e0ff */
[----:B------:R-:W-:-:S04]  /*b710*/  IMAD.X R7, R8, 0x1, R19, P1 ;  /* 0x0000000108077824 */ /* 0x000fc800008e0613 */
[----:B------:R-:W-:Y:S01]  /*b720*/  IMAD.X R187, R8, 0x1, R17, P0 ;  /* 0x0000000108bb7824 */ /* 0x000fe200000e0611 */
[----:B------:R-:W3:Y:S01]  /*b730*/  LDG.E.U8 R185, desc[UR26][R6.64] ;  /* 0x0000001a06b97981 */ /* 0x000ee2000c1e1100 */
[----:B-----5:R-:W-:-:S03]  /*b740*/  IADD3 R188, P1, PT, R132, R12, RZ ;  /* 0x0000000c84bc7210 */ /* 0x020fc60007f3e0ff */
[----:B------:R-:W4:Y:S01]  /*b750*/  LDG.E.U8 R186, desc[UR26][R186.64] ;  /* 0x0000001ababa7981 */ /* 0x000f22000c1e1100 */
[----:B0-----:R-:W-:Y:S01]  /*b760*/  IADD3 R4, P2, PT, R132, R14, RZ ;  /* 0x0000000e84047210 */ /* 0x001fe20007f5e0ff */
[----:B------:R-:W-:-:S04]  /*b770*/  IMAD.X R189, R8, 0x1, R13, P1 ;  /* 0x0000000108bd7824 */ /* 0x000fc800008e060d */
[----:B------:R-:W-:Y:S01]  /*b780*/  IMAD.X R5, R8, 0x1, R15, P2 ;  /* 0x0000000108057824 */ /* 0x000fe200010e060f */
[----:B------:R-:W5:Y:S04]  /*b790*/  LDG.E.U8 R188, desc[UR26][R188.64] ;  /* 0x0000001abcbc7981 */ /* 0x000f68000c1e1100 */
[----:B------:R0:W2:Y:S02]  /*b7a0*/  LDG.E.U8 R187, desc[UR26][R4.64] ;  /* 0x0000001a04bb7981 */ /* 0x0000a4000c1e1100 */
[----:B0-----:R-:W-:-:S05]  /*b7b0*/  IADD3 R4, P0, PT, R132, R10, RZ ;  /* 0x0000000a84047210 */ /* 0x001fca0007f1e0ff */
[----:B------:R-:W-:-:S05]  /*b7c0*/  IMAD.X R5, R8, 0x1, R11, P0 ;  /* 0x0000000108057824 */ /* 0x000fca00000e060b */
[----:B------:R0:W2:Y:S01]  /*b7d0*/  LDG.E.U8 R70, desc[UR26][R4.64] ;  /* 0x0000001a04467981 */ /* 0x0000a2000c1e1100 */
[C---:B------:R-:W-:Y:S02]  /*b7e0*/  IADD3 R61, P1, PT, R0.reuse, 0x84, RZ ;  /* 0x00000084003d7810 */ /* 0x040fe40007f3e0ff */
[----:B------:R-:W-:-:S03]  /*b7f0*/  IADD3 R62, P0, PT, R0, 0x83, RZ ;  /* 0x00000083003e7810 */ /* 0x000fc60007f1e0ff */
[--C-:B------:R-:W-:Y:S01]  /*b800*/  IMAD.X R54, RZ, RZ, R2.reuse, P1 ;  /* 0x000000ffff367224 */ /* 0x100fe200008e0602 */
[C---:B------:R-:W-:Y:S01]  /*b810*/  IADD3 R53, P1, PT, R0.reuse, 0x88, RZ ;  /* 0x0000008800357810 */ /* 0x040fe20007f3e0ff */
[----:B------:R-:W-:Y:S01]  /*b820*/  IMAD.X R56, RZ, RZ, R2, P0 ;  /* 0x000000ffff387224 */ /* 0x000fe200000e0602 */
        /* <DEDUP_REMOVED lines=22> */
[C---:B0-----:R-:W-:Y:S01]  /*b990*/  IADD3 R5, P1, PT, R0.reuse, 0xa0, RZ ;  /* 0x000000a000057810 */ /* 0x041fe20007f3e0ff */
        /* <DEDUP_REMOVED lines=20> */
[--C-:B------:R-:W-:Y:S01]  /*bae0*/  IMAD.X R95, RZ, RZ, R2.reuse, P0 ;  /* 0x000000ffff5f7224 */ /* 0x100fe200000e0602 */
[----:B------:R-:W-:Y:S02]  /*baf0*/  IADD3 R94, P0, PT, R0, 0xb3, RZ ;  /* 0x000000b3005e7810 */ /* 0x000fe40007f1e0ff */
[----:B-1----:R-:W-:Y:S01]  /*bb00*/  LOP3.LUT R191, R190, 0x7f, RZ, 0xc0, !PT ;  /* 0x0000007fbebf7812 */ /* 0x002fe200078ec0ff */
[--C-:B------:R-:W-:Y:S01]  /*bb10*/  IMAD.X R85, RZ, RZ, R2.reuse, P1 ;  /* 0x000000ffff557224 */ /* 0x100fe200008e0602 */
[C---:B------:R-:W-:Y:S01]  /*bb20*/  IADD3 R84, P1, PT, R0.reuse, 0xb8, RZ ;  /* 0x000000b800547810 */ /* 0x040fe20007f3e0ff */
[--C-:B------:R-:W-:Y:S01]  /*bb30*/  IMAD.X R87, RZ, RZ, R2.reuse, P0 ;  /* 0x000000ffff577224 */ /* 0x100fe200000e0602 */
[C---:B------:R-:W-:Y:S02]  /*bb40*/  IADD3 R64, P4, PT, R0.reuse, 0x81, RZ ;  /* 0x0000008100407810 */ /* 0x040fe40007f9e0ff */
[C---:B------:R-:W-:Y:S01]  /*bb50*/  IADD3 R86, P0, PT, R0.reuse, 0xb7, RZ ;  /* 0x000000b700567810 */ /* 0x040fe20007f1e0ff */
[----:B------:R-:W-:Y:S01]  /*bb60*/  STS.U8 [R191+UR13+0x8000], R68 ;  /* 0x00800044bf007988 */ /* 0x000fe2000800000d */
[C---:B------:R-:W-:Y:S01]  /*bb70*/  IADD3 R63, P3, PT, R0.reuse, 0x82, RZ ;  /* 0x00000082003f7810 */ /* 0x040fe20007f7e0ff */
[--C-:B------:R-:W-:Y:S01]  /*bb80*/  IMAD.X R78, RZ, RZ, R2.reuse, P1 ;  /* 0x000000ffff4e7224 */ /* 0x100fe200008e0602 */
[C---:B------:R-:W-:Y:S01]  /*bb90*/  IADD3 R189, P1, PT, R0.reuse, 0xbb, RZ ;  /* 0x000000bb00bd7810 */ /* 0x040fe20007f3e0ff */
[----:B------:R-:W-:Y:S01]  /*bba0*/  STS.U8 [R191+UR13+0x8200], R69 ;  /* 0x00820045bf007988 */ /* 0x000fe2000800000d */
[--C-:B------:R-:W-:Y:S01]  /*bbb0*/  IMAD.X R60, RZ, RZ, R2.reuse, P4 ;  /* 0x000000ffff3c7224 */ /* 0x100fe200020e0602 */
[C---:B------:R-:W-:Y:S01]  /*bbc0*/  IADD3 R59, P4, PT, R0.reuse, 0x85, RZ ;  /* 0x00000085003b7810 */ /* 0x040fe20007f9e0ff */
[--C-:B------:R-:W-:Y:S01]  /*bbd0*/  IMAD.X R79, RZ, RZ, R2.reuse, P0 ;  /* 0x000000ffff4f7224 */ /* 0x100fe200000e0602 */
[----:B------:R-:W-:Y:S01]  /*bbe0*/  STS.U8 [R191+UR13+0x8400], R71 ;  /* 0x00840047bf007988 */ /* 0x000fe2000800000d */
[----:B------:R-:W-:Y:S01]  /*bbf0*/  IADD3 R76, P0, PT, R0, 0xbc, RZ ;  /* 0x000000bc004c7810 */ /* 0x000fe20007f1e0ff */
[----:B------:R-:W-:-:S02]  /*bc00*/  IMAD.X R58, RZ, RZ, R2, P3 ;  /* 0x000000ffff3a7224 */ /* 0x000fc400018e0602 */
[----:B------:R-:W-:Y:S01]  /*bc10*/  STS.U8 [R191+UR13+0x8600], R72 ;  /* 0x00860048bf007988 */ /* 0x000fe2000800000d */
[----:B------:R-:W-:-:S03]  /*bc20*/  IADD3 R57, P3, PT, R0, 0x86, RZ ;  /* 0x0000008600397810 */ /* 0x000fc60007f7e0ff */
[----:B------:R-:W-:Y:S04]  /*bc30*/  STS.U8 [R191+UR13+0x8800], R73 ;  /* 0x00880049bf007988 */ /* 0x000fe8000800000d */
[----:B------:R0:W-:Y:S01]  /*bc40*/  STS.U8 [R191+UR13+0x8a00], R74 ;  /* 0x008a004abf007988 */ /* 0x0001e2000800000d */
[----:B------:R-:W-:-:S03]  /*bc50*/  IMAD.X R52, RZ, RZ, R2, P4 ;  /* 0x000000ffff347224 */ /* 0x000fc600020e0602 */
[----:B------:R1:W-:Y:S01]  /*bc60*/  STS.U8 [R191+UR13+0x8c00], R75 ;  /* 0x008c004bbf007988 */ /* 0x0003e2000800000d */
[C---:B------:R-:W-:Y:S01]  /*bc70*/  IADD3 R51, P4, PT, R0.reuse, 0x89, RZ ;  /* 0x0000008900337810 */ /* 0x040fe20007f9e0ff */
[--C-:B------:R-:W-:Y:S01]  /*bc80*/  IMAD.X R50, RZ, RZ, R2.reuse, P3 ;  /* 0x000000ffff327224 */ /* 0x100fe200018e0602 */
[C---:B------:R-:W-:Y:S01]  /*bc90*/  IADD3 R4, P2, PT, R0.reuse, 0xbe, RZ ;  /* 0x000000be00047810 */ /* 0x040fe20007f5e0ff */
[--C-:B0-----:R-:W-:Y:S01]  /*bca0*/  IMAD.X R74, RZ, RZ, R2.reuse, P0 ;  /* 0x000000ffff4a7224 */ /* 0x101fe200000e0602 */
[C---:B------:R-:W-:Y:S01]  /*bcb0*/  IADD3 R73, P0, PT, R0.reuse, 0xbf, RZ ;  /* 0x000000bf00497810 */ /* 0x040fe20007f1e0ff */
[--C-:B-1----:R-:W-:Y:S01]  /*bcc0*/  IMAD.X R75, RZ, RZ, R2.reuse, P1 ;  /* 0x000000ffff4b7224 */ /* 0x102fe200008e0602 */
[C---:B------:R-:W-:Y:S02]  /*bcd0*/  IADD3 R68, P1, PT, R0.reuse, 0xbd, RZ ;  /* 0x000000bd00447810 */ /* 0x040fe40007f3e0ff */
[----:B------:R-:W-:Y:S01]  /*bce0*/  IADD3 R49, P3, PT, R0, 0x8a, RZ ;  /* 0x0000008a00317810 */ /* 0x000fe20007f7e0ff */
[----:B------:R-:W-:-:S02]  /*bcf0*/  IMAD.X R44, RZ, RZ, R2, P4 ;  /* 0x000000ffff2c7224 */ /* 0x000fc400020e0602 */
[--C-:B------:R-:W-:Y:S01]  /*bd00*/  IMAD.X R72, RZ, RZ, R2.reuse, P1 ;  /* 0x000000ffff487224 */ /* 0x100fe200008e0602 */
[----:B------:R0:W-:Y:S01]  /*bd10*/  STL [R1+0xc], R73 ;  /* 0x00000c4901007387 */ /* 0x0001e20000100800 */
[C---:B------:R-:W-:Y:S01]  /*bd20*/  IADD3 R43, P4, PT, R0.reuse, 0x8d, RZ ;  /* 0x0000008d002b7810 */ /* 0x040fe20007f9e0ff */
[--C-:B------:R-:W-:Y:S02]  /*bd30*/  IMAD.X R42, RZ, RZ, R2.reuse, P3 ;  /* 0x000000ffff2a7224 */ /* 0x100fe400018e0602 */
[----:B------:R1:W-:Y:S01]  /*bd40*/  STS.U8 [R191+UR13+0x8e00], R128 ;  /* 0x008e0080bf007988 */ /* 0x0003e2000800000d */
[C---:B------:R-:W-:Y:S02]  /*bd50*/  IADD3 R41, P3, PT, R0.reuse, 0x8e, RZ ;  /* 0x0000008e00297810 */ /* 0x040fe40007f7e0ff */
[----:B------:R-:W-:Y:S01]  /*bd60*/  IADD3 R69, P1, PT, R0, 0xc0, RZ ;  /* 0x000000c000457810 */ /* 0x000fe20007f3e0ff */
[----:B------:R1:W-:Y:S01]  /*bd70*/  STS.U8 [R191+UR13+0x9000], R129 ;  /* 0x00900081bf007988 */ /* 0x0003e2000800000d */
[----:B0-----:R-:W-:-:S03]  /*bd80*/  IMAD.X R73, RZ, RZ, R2, P2 ;  /* 0x000000ffff497224 */ /* 0x001fc600010e0602 */
[----:B------:R0:W-:Y:S01]  /*bd90*/  STL [R1+0x10], R72 ;  /* 0x0000104801007387 */ /* 0x0001e20000100800 */
[C---:B-1----:R-:W-:Y:S01]  /*bda0*/  IADD3 R128, P2, PT, R0.reuse, 0xc1, RZ ;  /* 0x000000c100807810 */ /* 0x042fe20007f5e0ff */
[--C-:B------:R-:W-:Y:S02]  /*bdb0*/  IMAD.X R36, RZ, RZ, R2.reuse, P4 ;  /* 0x000000ffff247224 */ /* 0x100fe400020e0602 */
[--C-:B------:R-:W-:Y:S01]  /*bdc0*/  IMAD.X R129, RZ, RZ, R2.reuse, P0 ;  /* 0x000000ffff817224 */ /* 0x100fe200000e0602 */
[C---:B------:R-:W-:Y:S02]  /*bdd0*/  IADD3 R35, P4, PT, R0.reuse, 0x91, RZ ;  /* 0x0000009100237810 */ /* 0x040fe40007f9e0ff */
[C---:B0-----:R-:W-:Y:S01]  /*bde0*/  IADD3 R72, P0, PT, R0.reuse, 0xc2, RZ ;  /* 0x000000c200487810 */ /* 0x041fe20007f1e0ff */
[----:B------:R0:W-:Y:S01]  /*bdf0*/  STL [R1+0x20], R128 ;  /* 0x0000208001007387 */ /* 0x0001e20000100800 */
[----:B------:R-:W-:Y:S01]  /*be00*/  IMAD.X R34, RZ, RZ, R2, P3 ;  /* 0x000000ffff227224 */ /* 0x000fe200018e0602 */
[----:B------:R-:W-:-:S02]  /*be10*/  IADD3 R33, P3, PT, R0, 0x92, RZ ;  /* 0x0000009200217810 */ /* 0x000fc40007f7e0ff */
[----:B------:R1:W-:Y:S01]  /*be20*/  STL [R1+0x14], R129 ;  /* 0x0000148101007387 */ /* 0x0003e20000100800 */
[----:B------:R-:W-:-:S03]  /*be30*/  IMAD.X R28, RZ, RZ, R2, P4 ;  /* 0x000000ffff1c7224 */ /* 0x000fc600020e0602 */
[----:B------:R1:W-:Y:S01]  /*be40*/  STL [R1+0x4], R72 ;  /* 0x0000044801007387 */ /* 0x0003e20000100800 */
[----:B0-----:R-:W-:Y:S01]  /*be50*/  IMAD.X R128, RZ, RZ, R2, P1 ;  /* 0x000000ffff807224 */ /* 0x001fe200008e0602 */
[----:B-1----:R-:W-:-:S04]  /*be60*/  IADD3 R129, P1, PT, R0, 0xc3, RZ ;  /* 0x000000c300817810 */ /* 0x002fc80007f3e0ff */
[----:B------:R0:W-:Y:S01]  /*be70*/  STL [R1+0x8], R128 ;  /* 0x0000088001007387 */ /* 0x0001e20000100800 */
[--C-:B------:R-:W-:Y:S01]  /*be80*/  IMAD.X R72, RZ, RZ, R2.reuse, P2 ;  /* 0x000000ffff487224 */ /* 0x100fe200010e0602 */
[C---:B------:R-:W-:Y:S01]  /*be90*/  IADD3 R27, P4, PT, R0.reuse, 0x95, RZ ;  /* 0x00000095001b7810 */ /* 0x040fe20007f9e0ff */
[--C-:B------:R-:W-:Y:S01]  /*bea0*/  IMAD.X R26, RZ, RZ, R2.reuse, P3 ;  /* 0x000000ffff1a7224 */ /* 0x100fe200018e0602 */
[----:B------:R1:W-:Y:S01]  /*beb0*/  STL [R1+0x30], R129 ;  /* 0x0000308101007387 */ /* 0x0003e20000100800 */
[C---:B------:R-:W-:Y:S02]  /*bec0*/  IADD3 R25, P3, PT, R0.reuse, 0x96, RZ ;  /* 0x0000009600197810 */ /* 0x040fe40007f7e0ff */
[----:B0-----:R-:W-:Y:S01]  /*bed0*/  IADD3 R128, P2, PT, R0, 0xc4, RZ ;  /* 0x000000c400807810 */ /* 0x001fe20007f5e0ff */
[----:B------:R0:W-:Y:S01]  /*bee0*/  STL [R1+0x2c], R72 ;  /* 0x00002c4801007387 */ /* 0x0001e20000100800 */
[----:B------:R-:W-:Y:S01]  /*bef0*/  LOP3.LUT R190, R190, 0x7f, RZ, 0xc0, !PT ;  /* 0x0000007fbebe7812 */ /* 0x000fe200078ec0ff */
[----:B------:R-:W-:-:S02]  /*bf00*/  IMAD.X R20, RZ, RZ, R2, P4 ;  /* 0x000000ffff147224 */ /* 0x000fc400020e0602 */
[--C-:B-1----:R-:W-:Y:S01]  /*bf10*/  IMAD.X R129, RZ, RZ, R2.reuse, P0 ;  /* 0x000000ffff817224 */ /* 0x102fe200000e0602 */
[----:B------:R-:W-:Y:S01]  /*bf20*/  STS.U8 [R191+UR13+0x9200], R130 ;  /* 0x00920082bf007988 */ /* 0x000fe2000800000d */
[C---:B------:R-:W-:Y:S02]  /*bf30*/  IADD3 R19, P4, PT, R0.reuse, 0x99, RZ ;  /* 0x0000009900137810 */ /* 0x040fe40007f9e0ff */
[----:B0-----:R-:W-:Y:S01]  /*bf40*/  IADD3 R72, P0, PT, R0, 0xc5, RZ ;  /* 0x000000c500487810 */ /* 0x001fe20007f1e0ff */
[----:B------:R-:W-:Y:S01]  /*bf50*/  STS.U8 [R191+UR13+0x9400], R131 ;  /* 0x00940083bf007988 */ /* 0x000fe2000800000d */
[----:B------:R-:W-:Y:S01]  /*bf60*/  IMAD.X R18, RZ, RZ, R2, P3 ;  /* 0x000000ffff127224 */ /* 0x000fe200018e0602 */
[----:B------:R-:W-:Y:S02]  /*bf70*/  LOP3.LUT R192, R190, 0x10, RZ, 0x3c, !PT ;  /* 0x00000010bec07812 */ /* 0x000fe400078e3cff */
[----:B------:R0:W-:Y:S01]  /*bf80*/  STL [R1+0x24], R128 ;  /* 0x0000248001007387 */ /* 0x0001e20000100800 */
[----:B------:R-:W-:-:S03]  /*bf90*/  IADD3 R17, P3, PT, R0, 0x9a, RZ ;  /* 0x0000009a00117810 */ /* 0x000fc60007f7e0ff */
[----:B------:R1:W-:Y:S04]  /*bfa0*/  STS.U8 [R191+UR13+0x9600], R137 ;  /* 0x00960089bf007988 */ /* 0x0003e8000800000d */
[----:B------:R-:W-:Y:S01]  /*bfb0*/  STL [R1+0x28], R129 ;  /* 0x0000288101007387 */ /* 0x000fe20000100800 */
[----:B0-----:R-:W-:-:S03]  /*bfc0*/  IMAD.X R128, RZ, RZ, R2, P1 ;  /* 0x000000ffff807224 */ /* 0x001fc600008e0602 */
[----:B------:R-:W-:Y:S01]  /*bfd0*/  STS.U8 [R191+UR13+0x9800], R138 ;  /* 0x0098008abf007988 */ /* 0x000fe2000800000d */
[----:B------:R-:W-:Y:S01]  /*bfe0*/  IMAD.X R12, RZ, RZ, R2, P4 ;  /* 0x000000ffff0c7224 */ /* 0x000fe200020e0602 */
[C---:B-1----:R-:W-:Y:S02]  /*bff0*/  IADD3 R137, P1, PT, R0.reuse, 0xc6, RZ ;  /* 0x000000c600897810 */ /* 0x042fe40007f3e0ff */
[----:B------:R0:W-:Y:S01]  /*c000*/  STL [R1], R72 ;  /* 0x0000004801007387 */ /* 0x0001e20000100800 */
[----:B------:R-:W-:-:S03]  /*c010*/  IADD3 R11, P4, PT, R0, 0x9d, RZ ;  /* 0x0000009d000b7810 */ /* 0x000fc60007f9e0ff */
[----:B------:R1:W-:Y:S01]  /*c020*/  STS.U8 [R191+UR13+0x9a00], R139 ;  /* 0x009a008bbf007988 */ /* 0x0003e2000800000d */
[----:B------:R-:W-:-:S03]  /*c030*/  IMAD.X R10, RZ, RZ, R2, P3 ;  /* 0x000000ffff0a7224 */ /* 0x000fc600018e0602 */
[----:B------:R1:W-:Y:S01]  /*c040*/  STS.U8 [R191+UR13+0x9c00], R140 ;  /* 0x009c008cbf007988 */ /* 0x0003e2000800000d */
[--C-:B0-----:R-:W-:Y:S01]  /*c050*/  IMAD.X R72, RZ, RZ, R2.reuse, P2 ;  /* 0x000000ffff487224 */ /* 0x101fe200010e0602 */
[----:B------:R-:W-:Y:S02]  /*c060*/  IADD3 R138, P2, PT, R0, 0xc7, RZ ;  /* 0x000000c7008a7810 */ /* 0x000fe40007f5e0ff */
[----:B------:R0:W-:Y:S01]  /*c070*/  STS.U8 [R191+UR13+0x9e00], R141 ;  /* 0x009e008dbf007988 */ /* 0x0001e2000800000d */
[----:B-1----:R-:W-:-:S03]  /*c080*/  IMAD.X R139, RZ, RZ, R2, P0 ;  /* 0x000000ffff8b7224 */ /* 0x002fc600000e0602 */
[----:B------:R1:W-:Y:S01]  /*c090*/  STS.U8 [R192+UR13+0x8080], R142 ;  /* 0x0080808ec0007988 */ /* 0x0003e2000800000d */
[----:B------:R-:W-:-:S03]  /*c0a0*/  IADD3 R140, P0, PT, R0, 0xc8, RZ ;  /* 0x000000c8008c7810 */ /* 0x000fc60007f1e0ff */
[----:B------:R1:W-:Y:S01]  /*c0b0*/  STS.U8 [R192+UR13+0x8280], R143 ;  /* 0x0082808fc0007988 */ /* 0x0003e2000800000d */
[----:B------:R-:W-:Y:S01]  /*c0c0*/  IADD3 R9, P3, PT, R0, 0x9e, RZ ;  /* 0x0000009e00097810 */ /* 0x000fe20007f7e0ff */
[--C-:B0-----:R-:W-:Y:S02]  /*c0d0*/  IMAD.X R141, RZ, RZ, R2.reuse, P1 ;  /* 0x000000ffff8d7224 */ /* 0x101fe400008e0602 */
[----:B------:R0:W-:Y:S01]  /*c0e0*/  STS.U8 [R192+UR13+0x8480], R144 ;  /* 0x00848090c0007988 */ /* 0x0001e2000800000d */
[----:B------:R-:W-:Y:S01]  /*c0f0*/  ISETP.GT.U32.AND P5, PT, R4, R133, PT ;  /* 0x000000850400720c */ /* 0x000fe20003fa4070 */
[--C-:B------:R-:W-:Y:S01]  /*c100*/  IMAD.X R4, RZ, RZ, R2.reuse, P4 ;  /* 0x000000ffff047224 */ /* 0x100fe200020e0602 */
[----:B-1----:R-:W-:Y:S01]  /*c110*/  IADD3 R142, P1, PT, R0, 0xc9, RZ ;  /* 0x000000c9008e7810 */ /* 0x002fe20007f3e0ff */
[----:B------:R1:W-:Y:S01]  /*c120*/  STS.U8 [R192+UR13+0x8680], R145 ;  /* 0x00868091c0007988 */ /* 0x0003e2000800000d */
[----:B------:R-:W-:-:S03]  /*c130*/  IMAD.X R143, RZ, RZ, R2, P2 ;  /* 0x000000ffff8f7224 */ /* 0x000fc600010e0602 */
[----:B------:R3:W-:Y:S01]  /*c140*/  STS.U8 [R192+UR13+0x8880], R146 ;  /* 0x00888092c0007988 */ /* 0x0007e2000800000d */
[----:B0-----:R-:W-:-:S03]  /*c150*/  IADD3 R144, P2, PT, R0, 0xca, RZ ;  /* 0x000000ca00907810 */ /* 0x001fc60007f5e0ff */
[----:B------:R0:W-:Y:S01]  /*c160*/  STS.U8 [R192+UR13+0x8a80], R147 ;  /* 0x008a8093c0007988 */ /* 0x0001e2000800000d */
[--C-:B-1----:R-:W-:Y:S01]  /*c170*/  IMAD.X R145, RZ, RZ, R2.reuse, P0 ;  /* 0x000000ffff917224 */ /* 0x102fe200000e0602 */
[C---:B------:R-:W-:Y:S02]  /*c180*/  IADD3 R127, P4, PT, R0.reuse, 0xa1, RZ ;  /* 0x000000a1007f7810 */ /* 0x040fe40007f9e0ff */
[----:B------:R1:W-:Y:S01]  /*c190*/  STS.U8 [R192+UR13+0x8c80], R148 ;  /* 0x008c8094c0007988 */ /* 0x0003e2000800000d */
[C---:B---3--:R-:W-:Y:S01]  /*c1a0*/  IADD3 R146, P0, PT, R0.reuse, 0xcb, RZ ;  /* 0x000000cb00927810 */ /* 0x048fe20007f1e0ff */
[--C-:B------:R-:W-:Y:S02]  /*c1b0*/  IMAD.X R65, RZ, RZ, R2.reuse, P3 ;  /* 0x000000ffff417224 */ /* 0x100fe400018e0602 */
[----:B------:R3:W-:Y:S01]  /*c1c0*/  STS.U8 [R192+UR13+0x8e80], R149 ;  /* 0x008e8095c0007988 */ /* 0x0007e2000800000d */
[----:B------:R-:W-:Y:S01]  /*c1d0*/  IADD3 R126, P3, PT, R0, 0xa2, RZ ;  /* 0x000000a2007e7810 */ /* 0x000fe20007f7e0ff */
[----:B0-----:R-:W-:-:S02]  /*c1e0*/  IMAD.X R147, RZ, RZ, R2, P1 ;  /* 0x000000ffff937224 */ /* 0x001fc400008e0602 */
[----:B------:R0:W-:Y:S01]  /*c1f0*/  STS.U8 [R192+UR13+0x9080], R150 ;  /* 0x00908096c0007988 */ /* 0x0001e2000800000d */
[--C-:B------:R-:W-:Y:S01]  /*c200*/  IMAD.X R123, RZ, RZ, R2.reuse, P4 ;  /* 0x000000ffff7b7224 */ /* 0x100fe200020e0602 */
[----:B-1----:R-:W-:Y:S02]  /*c210*/  IADD3 R148, P1, PT, R0, 0xcc, RZ ;  /* 0x000000cc00947810 */ /* 0x002fe40007f3e0ff */
[----:B------:R1:W-:Y:S01]  /*c220*/  STS.U8 [R192+UR13+0x9280], R151 ;  /* 0x00928097c0007988 */ /* 0x0003e2000800000d */
[----:B---3--:R-:W-:-:S03]  /*c230*/  IMAD.X R149, RZ, RZ, R2, P2 ;  /* 0x000000ffff957224 */ /* 0x008fc600010e0602 */
[----:B------:R-:W-:Y:S01]  /*c240*/  STL [R1+0x38], R128 ;  /* 0x0000388001007387 */ /* 0x000fe20000100800 */
[----:B------:R-:W-:Y:S02]  /*c250*/  LOP3.LUT R190, R191, 0x20, RZ, 0x3c, !PT ;  /* 0x00000020bfbe7812 */ /* 0x000fe400078e3cff */
[----:B0-----:R-:W-:Y:S01]  /*c260*/  IADD3 R150, P2, PT, R0, 0xcd, RZ ;  /* 0x000000cd00967810 */ /* 0x001fe20007f5e0ff */
[----:B------:R0:W-:Y:S01]  /*c270*/  STS.U8 [R192+UR13+0x9480], R152 ;  /* 0x00948098c0007988 */ /* 0x0001e2000800000d */
[----:B-1----:R-:W-:-:S03]  /*c280*/  IMAD.X R151, RZ, RZ, R2, P0 ;  /* 0x000000ffff977224 */ /* 0x002fc600000e0602 */
[----:B------:R1:W-:Y:S01]  /*c290*/  STL [R1+0x34], R72 ;  /* 0x0000344801007387 */ /* 0x0003e20000100800 */
[C---:B------:R-:W-:Y:S01]  /*c2a0*/  IADD3 R122, P4, PT, R0.reuse, 0xa5, RZ ;  /* 0x000000a5007a7810 */ /* 0x040fe20007f9e0ff */
[----:B------:R-:W-:Y:S02]  /*c2b0*/  IMAD.X R121, RZ, RZ, R2, P3 ;  /* 0x000000ffff797224 */ /* 0x000fe400018e0602 */
[----:B------:R3:W-:Y:S01]  /*c2c0*/  STS.U8 [R192+UR13+0x9680], R153 ;  /* 0x00968099c0007988 */ /* 0x0007e2000800000d */
[----:B0-----:R-:W-:-:S03]  /*c2d0*/  IADD3 R152, P0, PT, R0, 0xce, RZ ;  /* 0x000000ce00987810 */ /* 0x001fc60007f1e0ff */
[----:B------:R0:W-:Y:S01]  /*c2e0*/  STS.U8 [R192+UR13+0x9880], R154 ;  /* 0x0098809ac0007988 */ /* 0x0001e2000800000d */
[C---:B------:R-:W-:Y:S01]  /*c2f0*/  IADD3 R120, P3, PT, R0.reuse, 0xa6, RZ ;  /* 0x000000a600787810 */ /* 0x040fe20007f7e0ff */
[----:B-1----:R-:W1:Y:S01]  /*c300*/  S2R R72, SR_TID.X ;  /* 0x0000000000487919 */ /* 0x002e620000002100 */
[--C-:B---3--:R-:W-:Y:S01]  /*c310*/  IMAD.X R153, RZ, RZ, R2.reuse, P1 ;  /* 0x000000ffff997224 */ /* 0x108fe200008e0602 */
[----:B------:R3:W-:Y:S01]  /*c320*/  STS.U8 [R192+UR13+0x9a80], R155 ;  /* 0x009a809bc0007988 */ /* 0x0007e2000800000d */
[----:B------:R-:W-:Y:S01]  /*c330*/  IMAD.X R115, RZ, RZ, R2, P4 ;  /* 0x000000ffff737224 */ /* 0x000fe200020e0602 */
[C---:B0-----:R-:W-:Y:S02]  /*c340*/  IADD3 R154, P1, PT, R0.reuse, 0xcf, RZ ;  /* 0x000000cf009a7810 */ /* 0x041fe40007f3e0ff */
[----:B------:R0:W-:Y:S01]  /*c350*/  STS.U8 [R192+UR13+0x9c80], R156 ;  /* 0x009c809cc0007988 */ /* 0x0001e2000800000d */
[----:B------:R-:W-:-:S03]  /*c360*/  IADD3 R114, P4, PT, R0, 0xa9, RZ ;  /* 0x000000a900727810 */ /* 0x000fc60007f9e0ff */
[----:B------:R2:W-:Y:S01]  /*c370*/  STS.U8 [R192+UR13+0x9e80], R157 ;  /* 0x009e809dc0007988 */ /* 0x0005e2000800000d */
[----:B---3--:R-:W-:-:S03]  /*c380*/  IMAD.X R155, RZ, RZ, R2, P2 ;  /* 0x000000ffff9b7224 */ /* 0x008fc600010e0602 */
[----:B------:R3:W-:Y:S01]  /*c390*/  STS.U8 [R190+UR13+0x8100], R158 ;  /* 0x0081009ebe007988 */ /* 0x0007e2000800000d */
[----:B0-----:R-:W-:-:S03]  /*c3a0*/  IADD3 R156, P2, PT, R0, 0xd0, RZ ;  /* 0x000000d0009c7810 */ /* 0x001fc60007f5e0ff */
[----:B------:R0:W-:Y:S01]  /*c3b0*/  STS.U8 [R190+UR13+0x8300], R159 ;  /* 0x0083009fbe007988 */ /* 0x0001e2000800000d */
[----:B--2---:R-:W-:-:S03]  /*c3c0*/  IMAD.X R157, RZ, RZ, R2, P0 ;  /* 0x000000ffff9d7224 */ /* 0x004fc600000e0602 */
[----:B------:R2:W-:Y:S01]  /*c3d0*/  STS.U8 [R190+UR13+0x8500], R160 ;  /* 0x008500a0be007988 */ /* 0x0005e2000800000d */
[C---:B---3--:R-:W-:Y:S01]  /*c3e0*/  IADD3 R158, P0, PT, R0.reuse, 0xd1, RZ ;  /* 0x000000d1009e7810 */ /* 0x048fe20007f1e0ff */
[--C-:B------:R-:W-:Y:S02]  /*c3f0*/  IMAD.X R113, RZ, RZ, R2.reuse, P3 ;  /* 0x000000ffff717224 */ /* 0x100fe400018e0602 */
[----:B------:R3:W-:Y:S01]  /*c400*/  STS.U8 [R190+UR13+0x8700], R161 ;  /* 0x008700a1be007988 */ /* 0x0007e2000800000d */
[C---:B------:R-:W-:Y:S01]  /*c410*/  IADD3 R112, P3, PT, R0.reuse, 0xaa, RZ ;  /* 0x000000aa00707810 */ /* 0x040fe20007f7e0ff */
[--C-:B0-----:R-:W-:Y:S02]  /*c420*/  IMAD.X R159, RZ, RZ, R2.reuse, P1 ;  /* 0x000000ffff9f7224 */ /* 0x101fe400008e0602 */
[----:B------:R0:W-:Y:S01]  /*c430*/  STS.U8 [R190+UR13+0x8900], R162 ;  /* 0x008900a2be007988 */ /* 0x0001e2000800000d */
[----:B------:R-:W-:Y:S01]  /*c440*/  IMAD.X R107, RZ, RZ, R2, P4 ;  /* 0x000000ffff6b7224 */ /* 0x000fe200020e0602 */
[----:B--2---:R-:W-:-:S02]  /*c450*/  IADD3 R160, P1, PT, R0, 0xd2, RZ ;  /* 0x000000d200a07810 */ /* 0x004fc40007f3e0ff */
[----:B------:R2:W-:Y:S01]  /*c460*/  STS.U8 [R190+UR13+0x8b00], R163 ;  /* 0x008b00a3be007988 */ /* 0x0005e2000800000d */
[----:B---3--:R-:W-:-:S03]  /*c470*/  IMAD.X R161, RZ, RZ, R2, P2 ;  /* 0x000000ffffa17224 */ /* 0x008fc600010e0602 */
[----:B------:R3:W-:Y:S01]  /*c480*/  STS.U8 [R190+UR13+0x8d00], R164 ;  /* 0x008d00a4be007988 */ /* 0x0007e2000800000d */
[----:B0-----:R-:W-:-:S03]  /*c490*/  IADD3 R162, P2, PT, R0, 0xd3, RZ ;  /* 0x000000d300a27810 */ /* 0x001fc60007f5e0ff */
[----:B------:R0:W-:Y:S01]  /*c4a0*/  STS.U8 [R190+UR13+0x8f00], R165 ;  /* 0x008f00a5be007988 */ /* 0x0001e2000800000d */
[--C-:B--2---:R-:W-:Y:S01]  /*c4b0*/  IMAD.X R163, RZ, RZ, R2.reuse, P0 ;  /* 0x000000ffffa37224 */ /* 0x104fe200000e0602 */
[C---:B------:R-:W-:Y:S02]  /*c4c0*/  IADD3 R106, P4, PT, R0.reuse, 0xad, RZ ;  /* 0x000000ad006a7810 */ /* 0x040fe40007f9e0ff */
[----:B------:R2:W-:Y:S01]  /*c4d0*/  STS.U8 [R190+UR13+0x9100], R166 ;  /* 0x009100a6be007988 */ /* 0x0005e2000800000d */
[C---:B---3--:R-:W-:Y:S01]  /*c4e0*/  IADD3 R164, P0, PT, R0.reuse, 0xd4, RZ ;  /* 0x000000d400a47810 */ /* 0x048fe20007f1e0ff */
[--C-:B------:R-:W-:Y:S02]  /*c4f0*/  IMAD.X R105, RZ, RZ, R2.reuse, P3 ;  /* 0x000000ffff697224 */ /* 0x100fe400018e0602 */
[----:B------:R3:W-:Y:S01]  /*c500*/  STS.U8 [R190+UR13+0x9300], R167 ;  /* 0x009300a7be007988 */ /* 0x0007e2000800000d */
[C---:B------:R-:W-:Y:S01]  /*c510*/  IADD3 R104, P3, PT, R0.reuse, 0xae, RZ ;  /* 0x000000ae00687810 */ /* 0x040fe20007f7e0ff */
[--C-:B0-----:R-:W-:Y:S01]  /*c520*/  IMAD.X R165, RZ, RZ, R2.reuse, P1 ;  /* 0x000000ffffa57224 */ /* 0x101fe200008e0602 */
[----:B------:R-:W-:Y:S01]  /*c530*/  LOP3.LUT R71, R191, 0x30, RZ, 0x3c, !PT ;  /* 0x00000030bf477812 */ /* 0x000fe200078e3cff */
        /* <DEDUP_REMOVED lines=18> */
[----:B--2---:R-:W-:Y:S02]  /*c660*/  IADD3 R172, P1, PT, R0, 0xd8, RZ ;  /* 0x000000d800ac7810 */ /* 0x004fe40007f3e0ff */
        /* <DEDUP_REMOVED lines=24> */
[----:B---3--:R-:W-:Y:S01]  /*c7f0*/  IADD3 R182, P0, PT, R0, 0xdd, RZ ;  /* 0x000000dd00b67810 */ /* 0x008fe20007f1e0ff */
[--C-:B------:R-:W-:Y:S02]  /*c800*/  IMAD.X R81, RZ, RZ, R2.reuse, P3 ;  /* 0x000000ffff517224 */ /* 0x100fe400018e0602 */
[----:B------:R3:W-:Y:S01]  /*c810*/  STS.U8 [R71+UR13+0x9780], R185 ;  /* 0x009780b947007988 */ /* 0x0007e2000800000d */
[----:B-1----:R-:W-:Y:S01]  /*c820*/  LOP3.LUT P6, RZ, R72, 0x7f, RZ, 0xc0, !PT ;  /* 0x0000007f48ff7812 */ /* 0x002fe200078cc0ff */
[--C-:B0-----:R-:W-:Y:S01]  /*c830*/  IMAD.X R183, RZ, RZ, R2.reuse, P1 ;  /* 0x000000ffffb77224 */ /* 0x101fe200008e0602 */
[C---:B------:R-:W-:Y:S01]  /*c840*/  IADD3 R80, P3, PT, R0.reuse, 0xba, RZ ;  /* 0x000000ba00507810 */ /* 0x040fe20007f7e0ff */
[----:B----4-:R0:W-:Y:S01]  /*c850*/  STS.U8 [R71+UR13+0x9980], R186 ;  /* 0x009980ba47007988 */ /* 0x0101e2000800000d */
[----:B------:R-:W-:Y:S01]  /*c860*/  IMAD.X R77, RZ, RZ, R2, P4 ;  /* 0x000000ffff4d7224 */ /* 0x000fe200020e0602 */
[----:B--2---:R-:W-:-:S02]  /*c870*/  IADD3 R184, P1, PT, R0, 0xde, RZ ;  /* 0x000000de00b87810 */ /* 0x004fc40007f3e0ff */
[----:B------:R1:W-:Y:S01]  /*c880*/  STS.U8 [R71+UR13+0x9b80], R187 ;  /* 0x009b80bb47007988 */ /* 0x0003e2000800000d */
[--C-:B---3--:R-:W-:Y:S01]  /*c890*/  IMAD.X R185, RZ, RZ, R2.reuse, P2 ;  /* 0x000000ffffb97224 */ /* 0x108fe200010e0602 */
[----:B------:R-:W-:Y:S02]  /*c8a0*/  UMOV UR8, 0x1 ;  /* 0x0000000100087882 */ /* 0x000fe40000000000 */
[----:B-----5:R2:W-:Y:S01]  /*c8b0*/  STS.U8 [R71+UR13+0x9d80], R188 ;  /* 0x009d80bc47007988 */ /* 0x0205e2000800000d */
[----:B0-----:R-:W-:Y:S02]  /*c8c0*/  IADD3 R186, P2, PT, R0, 0xdf, RZ ;  /* 0x000000df00ba7810 */ /* 0x001fe40007f5e0ff */
[----:B------:R-:W-:Y:S01]  /*c8d0*/  ISETP.GT.U32.AND P4, PT, R76, R133, PT ;  /* 0x000000854c00720c */ /* 0x000fe20003f84070 */
[----:B-1----:R-:W-:Y:S01]  /*c8e0*/  IMAD.X R187, RZ, RZ, R2, P0 ;  /* 0x000000ffffbb7224 */ /* 0x002fe200000e0602 */
[----:B------:R-:W-:-:S04]  /*c8f0*/  @!UP1 UIADD3 UR8, UPT, UPT, -UR8, 0x100000, URZ ;  /* 0x0010000008089890 */ /* 0x000fc8000fffe1ff */
[----:B------:R-:W-:Y:S02]  /*c900*/  @!UP1 USHF.L.U32 UR9, UR8, 0xb, URZ ;  /* 0x0000000b08099899 */ /* 0x000fe400080006ff */
[----:B------:R-:W-:Y:S01]  /*c910*/  @!UP1 USHF.L.U32 UR8, UR8, 0x1, URZ ;  /* 0x0000000108089899 */ /* 0x000fe200080006ff */
[--C-:B------:R-:W-:Y:S01]  /*c920*/  IMAD.X R76, RZ, RZ, R2.reuse, P3 ;  /* 0x000000ffff4c7224 */ /* 0x100fe200018e0602 */
[C---:B--2---:R-:W-:Y:S01]  /*c930*/  IADD3 R188, P0, PT, R0.reuse, 0xe0, RZ ;  /* 0x000000e000bc7810 */ /* 0x044fe20007f1e0ff */
[--C-:B------:R-:W-:Y:S01]  /*c940*/  IMAD.X R191, RZ, RZ, R2.reuse, P2 ;  /* 0x000000ffffbf7224 */ /* 0x100fe200010e0602 */
[----:B------:R-:W-:Y:S01]  /*c950*/  ISETP.GT.U32.AND P3, PT, R189, R133, PT ;  /* 0x00000085bd00720c */ /* 0x000fe20003f64070 */
[--C-:B------:R-:W-:Y:S01]  /*c960*/  IMAD.X R189, RZ, RZ, R2.reuse, P1 ;  /* 0x000000ffffbd7224 */ /* 0x100fe200008e0602 */
[C---:B------:R-:W-:Y:S01]  /*c970*/  IADD3 R190, P1, PT, R0.reuse, 0xe1, RZ ;  /* 0x000000e100be7810 */ /* 0x040fe20007f3e0ff */
[----:B------:R-:W-:Y:S01]  /*c980*/  IMAD.X R193, RZ, RZ, R2, P0 ;  /* 0x000000ffffc17224 */ /* 0x000fe200000e0602 */
[----:B------:R-:W-:-:S02]  /*c990*/  IADD3 R192, P2, PT, R0, 0xe2, RZ ;  /* 0x000000e200c07810 */ /* 0x000fc40007f5e0ff */
[C---:B------:R-:W-:Y:S01]  /*c9a0*/  IADD3 R194, P0, PT, R0.reuse, 0xe3, RZ ;  /* 0x000000e300c27810 */ /* 0x040fe20007f1e0ff */
[----:B------:R-:W-:Y:S01]  /*c9b0*/  VOTEU.ALL UP3, P6 ;  /* 0x0000000000ff7886 */ /* 0x000fe20003060000 */
[--C-:B------:R-:W-:Y:S01]  /*c9c0*/  IMAD.X R195, RZ, RZ, R2.reuse, P1 ;  /* 0x000000ffffc37224 */ /* 0x100fe200008e0602 */
[C---:B------:R-:W-:Y:S01]  /*c9d0*/  IADD3 R196, P1, PT, R0.reuse, 0xe4, RZ ;  /* 0x000000e400c47810 */ /* 0x040fe20007f3e0ff */
[--C-:B------:R-:W-:Y:S01]  /*c9e0*/  IMAD.X R197, RZ, RZ, R2.reuse, P2 ;  /* 0x000000ffffc57224 */ /* 0x100fe200010e0602 */
[C---:B------:R-:W-:Y:S01]  /*c9f0*/  IADD3 R198, P2, PT, R0.reuse, 0xe5, RZ ;  /* 0x000000e500c67810 */ /* 0x040fe20007f5e0ff */
[--C-:B------:R-:W-:Y:S01]  /*ca00*/  IMAD.X R199, RZ, RZ, R2.reuse, P0 ;  /* 0x000000ffffc77224 */ /* 0x100fe200000e0602 */
[C---:B------:R-:W-:Y:S01]  /*ca10*/  IADD3 R200, P0, PT, R0.reuse, 0xe6, RZ ;  /* 0x000000e600c87810 */ /* 0x040fe20007f1e0ff */
[----:B------:R0:W-:Y:S01]  /*ca20*/  STS.U8 [R71+UR13+0x9f80], R70 ;  /* 0x009f804647007988 */ /* 0x0001e2000800000d */
[--C-:B------:R-:W-:Y:S01]  /*ca30*/  IMAD.X R201, RZ, RZ, R2.reuse, P1 ;  /* 0x000000ffffc97224 */ /* 0x100fe200008e0602 */
[----:B------:R1:W-:Y:S06]  /*ca40*/  MEMBAR.ALL.CTA ;  /* 0x0000000000007992 */ /* 0x0003ec0000008000 */
[----:B-1----:R-:W-:Y:S04]  /*ca50*/  FENCE.VIEW.ASYNC.S ;  /* 0x00000000000073c6 */ /* 0x002fe80000000000 */
[----:B------:R-:W1:Y:S02]  /*ca60*/  FENCE.VIEW.ASYNC.S ;  /* 0x00000000000073c6 */ /* 0x000e640000000000 */
[----:B-1----:R0:W1:Y:S01]  /*ca70*/  @!UP3 SYNCS.EXCH.64 URZ, [UR13+0xc010], UR8 ;  /* 0x00c010080dffb5b2 */ /* 0x0020620008000100 */
[--C-:B------:R-:W-:Y:S01]  /*ca80*/  IMAD.X R203, RZ, RZ, R2.reuse, P2 ;  /* 0x000000ffffcb7224 */ /* 0x100fe200010e0602 */
[----:B-1----:R-:W-:Y:S01]  /*ca90*/  BAR.SYNC.DEFER_BLOCKING 0x0 ;  /* 0x0000000000007b1d */ /* 0x002fe20000010000 */
[C---:B------:R-:W-:Y:S01]  /*caa0*/  IADD3 R202, P1, PT, R0.reuse, 0xe7, RZ ;  /* 0x000000e700ca7810 */ /* 0x040fe20007f3e0ff */
[----:B------:R-:W-:Y:S01]  /*cab0*/  IMAD.X R205, RZ, RZ, R2, P0 ;  /* 0x000000ffffcd7224 */ /* 0x000fe200000e0602 */
[----:B------:R-:W-:-:S02]  /*cac0*/  IADD3 R204, P2, PT, R0, 0xe8, RZ ;  /* 0x000000e800cc7810 */ /* 0x000fc40007f5e0ff */
[C---:B------:R-:W-:Y:S01]  /*cad0*/  IADD3 R206, P0, PT, R0.reuse, 0xe9, RZ ;  /* 0x000000e900ce7810 */ /* 0x040fe20007f1e0ff */
[--C-:B------:R-:W-:Y:S01]  /*cae0*/  IMAD.X R207, RZ, RZ, R2.reuse, P1 ;  /* 0x000000ffffcf7224 */ /* 0x100fe200008e0602 */
        /* <DEDUP_REMOVED lines=14> */
[----:B------:R-:W-:Y:S01]  /*cbd0*/  IADD3 R222, P2, PT, R0, 0xf1, RZ ;  /* 0x000000f100de7810 */ /* 0x000fe20007f5e0ff */
[----:B------:R-:W-:Y:S01]  /*cbe0*/  IMAD.X R223, RZ, RZ, R2, P0 ;  /* 0x000000ffffdf7224 */ /* 0x000fe200000e0602 */
[----:B0-----:R-:W-:Y:S11]  /*cbf0*/  BRA.U UP2, `(.L_x_12) ;  /* 0x0000000102387547 */ /* 0x001ff6000b800000 */
[----:B------:R-:W-:Y:S01]  /*cc00*/  UIADD3 UR8, UPT, UPT, UR13, 0xc010, URZ ;  /* 0x0000c0100d087890 */ /* 0x000fe2000fffe0ff */
[----:B------:R-:W-:Y:S01]  /*cc10*/  UMOV UR23, 0x40004040 ;  /* 0x4000404000177882 */ /* 0x000fe20000000000 */
[----:B------:R-:W-:Y:S01]  /*cc20*/  UMOV UR28, UR4 ;  /* 0x00000004001c7c82 */ /* 0x000fe20008000000 */
[----:B------:R-:W-:Y:S01]  /*cc30*/  UMOV UR29, 0x80004020 ;  /* 0x80004020001d7882 */ /* 0x000fe20000000000 */
[----:B------:R-:W-:Y:S01]  /*cc40*/  UMOV UR30, 0x0 ;  /* 0x00000000001e7882 */ /* 0x000fe20000000000 */
[----:B------:R-:W-:Y:S01]  /*cc50*/  UMOV UR31, 0x8208010 ;  /* 0x08208010001f7882 */ /* 0x000fe20000000000 */
[----:B------:R-:W-:Y:S01]  /*cc60*/  UMOV UR9, URZ ;  /* 0x000000ff00097c82 */ /* 0x000fe20008000000 */
[----:B------:R-:W-:Y:S01]  /*cc70*/  UMOV UR50, 0x0 ;  /* 0x0000000000327882 */ /* 0x000fe20000000000 */
[----:B------:R-:W-:Y:S01]  /*cc80*/  UMOV UR51, 0x8208010 ;  /* 0x0820801000337882 */ /* 0x000fe20000000000 */
[----:B------:R0:W-:Y:S01]  /*cc90*/  UTCQMMA gdesc[UR22], gdesc[UR28], tmem[UR16], tmem[UR30], idesc[UR31], !UPT ;  /* 0x00ff1e1c160075ea */ /* 0x0001e2000f800310 */
[----:B------:R-:W-:Y:S01]  /*cca0*/  UMOV UR8, UR8 ;  /* 0x0000000800087c82 */ /* 0x000fe20008000000 */
[----:B------:R0:W-:Y:S01]  /*ccb0*/  UTCQMMA gdesc[UR34], gdesc[UR18], tmem[UR16], tmem[UR50], idesc[UR51], UPT ;  /* 0x00ff3212220075ea */ /* 0x0001e2000b800310 */
[----:B------:R0:W-:Y:S01]  /*ccc0*/  UTCBAR [UR8], URZ ;  /* 0x000000ff080073e9 */ /* 0x0001e200080000ff */
[----:B------:R-:W-:-:S02]  /*ccd0*/  NOP ;  /* 0x0000000000007918 */ /* 0x000fc40000000000 */
.L_x_12:
[--C-:B------:R-:W-:Y:S01]  /*cce0*/  IMAD.X R224, RZ, RZ, R2.reuse, P1 ;  /* 0x000000ffffe07224 */ /* 0x100fe200008e0602 */
[C---:B------:R-:W-:Y:S01]  /*ccf0*/  IADD3 R225, P1, PT, R0.reuse, 0xf2, RZ ;  /* 0x000000f200e17810 */ /* 0x040fe20007f3e0ff */
[--C-:B------:R-:W-:Y:S01]  /*cd00*/  IMAD.X R226, RZ, RZ, R2.reuse, P2 ;  /* 0x000000ffffe27224 */ /* 0x100fe200010e0602 */
[C---:B------:R-:W-:Y:S01]  /*cd10*/  IADD3 R227, P2, PT, R0.reuse, 0xf3, RZ ;  /* 0x000000f300e37810 */ /* 0x040fe20007f5e0ff */
[----:B------:R-:W1:Y:S02]  /*cd20*/  SYNCS.PHASECHK.TRANS64.TRYWAIT P0, [UR13+0xc010], RZ ;  /* 0x00c010ffff0075a7 */ /* 0x000e64000800110d */
        /* <DEDUP_REMOVED lines=25> */
[----:B------:R-:W-:Y:S01]  /*cec0*/  IADD3 R0, P1, PT, R0, 0x80, RZ ;  /* 0x0000008000007810 */ /* 0x000fe20007f3e0ff */
[----:B------:R-:W-:Y:S01]  /*ced0*/  IMAD.X R250, RZ, RZ, R2, P2 ;  /* 0x000000fffffa7224 */ /* 0x000fe200010e0602 */
[----:B------:R-:W-:-:S03]  /*cee0*/  ISETP.GT.U32.AND P2, PT, R80, R133, PT ;  /* 0x000000855000720c */ /* 0x000fc60003f44070 */
[----:B------:R-:W-:Y:S01]  /*cef0*/  IMAD.X R2, RZ, RZ, R2, P1 ;  /* 0x000000ffff027224 */ /* 0x000fe200008e0602 */
[----:B------:R-:W-:Y:S01]  /*cf00*/  ISETP.GT.U32.AND P1, PT, R82, R133, PT ;  /* 0x000000855200720c */ /* 0x000fe20003f24070 */
[----:B-1----:R-:W-:-:S12]  /*cf10*/  @!P0 BRA `(.L_x_13) ;  /* 0x000000a000808947 */ /* 0x002fd80003800000 */
.L_x_22:
[----:B------:R-:W-:Y:S01]  /*cf20*/  ISETP.GT.U32.AND.EX P6, PT, R73, RZ, PT, P5 ;  /* 0x000000ff4900720c */ /* 0x000fe20003fc4150 */
[----:B------:R-:W-:Y:S01]  /*cf30*/  BAR.SYNC.DEFER_BLOCKING 0x0 ;  /* 0x0000000000007b1d */ /* 0x000fe20000010000 */
[----:B------:R-:W-:Y:S02]  /*cf40*/  ISETP.GT.U32.AND.EX P5, PT, R74, RZ, PT, P4 ;  /* 0x000000ff4a00720c */ /* 0x000fe40003fa4140 */
[----:B------:R-:W-:Y:S02]  /*cf50*/  LOP3.LUT R3, R3, 0xfbffffff, RZ, 0xc0, !PT ;  /* 0xfbffffff03037812 */ /* 0x000fe400078ec0ff */
[----:B------:R-:W-:Y:S02]  /*cf60*/  ISETP.GT.U32.AND.EX P4, PT, R75, RZ, PT, P3 ;  /* 0x000000ff4b00720c */ /* 0x000fe40003f84130 */
[----:B------:R-:W-:Y:S01]  /*cf70*/  ISETP.GT.U32.AND.EX P3, PT, R76, RZ, PT, P2 ;  /* 0x000000ff4c00720c */ /* 0x000fe20003f64120 */
[----:B------:R-:W-:Y:S01]  /*cf80*/  STL [R1+0x450], R136 ;  /* 0x0004508801007387 */ /* 0x000fe20000100800 */
[----:B------:R-:W-:-:S02]  /*cf90*/  ISETP.GT.U32.AND.EX P1, PT, R77, RZ, PT, P1 ;  /* 0x000000ff4d00720c */ /* 0x000fc40003f24110 */
[-C--:B------:R-:W-:Y:S01]  /*cfa0*/  ISETP.GT.U32.AND P0, PT, R84, R133.reuse, PT ;  /* 0x000000855400720c */ /* 0x080fe20003f04070 */
[----:B------:R1:W-:Y:S01]  /*cfb0*/  STL [R1+0x44c], R134 ;  /* 0x00044c8601007387 */ /* 0x0003e20000100800 */
[----:B------:R-:W-:Y:S02]  /*cfc0*/  @P6 LOP3.LUT R3, R3, 0x4000000, RZ, 0xfc, !PT ;  /* 0x0400000003036812 */ /* 0x000fe400078efcff */
[----:B------:R-:W-:Y:S01]  /*cfd0*/  ISETP.GT.U32.AND.EX P2, PT, R78, RZ, PT, P0 ;  /* 0x000000ff4e00720c */ /* 0x000fe20003f44100 */
[----:B------:R-:W-:Y:S01]  /*cfe0*/  STL [R1+0x448], R135 ;  /* 0x0004488701007387 */ /* 0x000fe20000100800 */
[----:B------:R-:W-:Y:S02]  /*cff0*/  LOP3.LUT R3, R3, 0xfdffffff, RZ, 0xc0, !PT ;  /* 0xfdffffff03037812 */ /* 0x000fe400078ec0ff */
[----:B------:R-:W-:Y:S01]  /*d000*/  ISETP.GT.U32.AND P0, PT, R86, R133, PT ;  /* 0x000000855600720c */ /* 0x000fe20003f04070 */
[----:B------:R2:W-:Y:S01]  /*d010*/  STL [R1+0x444], R132 ;  /* 0x0004448401007387 */ /* 0x0005e20000100800 */
[----:B------:R-:W-:-:S02]  /*d020*/  @P5 LOP3.LUT R3, R3, 0x2000000, RZ, 0xfc, !PT ;  /* 0x0200000003035812 */ /* 0x000fc400078efcff */
[----:B------:R-:W-:Y:S01]  /*d030*/  LOP3.LUT R251, R251, 0x7fffffff, RZ, 0xc0, !PT ;  /* 0x7ffffffffbfb7812 */ /* 0x000fe200078ec0ff */
[----:B-1----:R-:W3:Y:S01]  /*d040*/  LDL.LU R134, [R1+0x10] ;  /* 0x0000100001867983 */ /* 0x002ee20000300800 */
[----:B------:R-:W-:Y:S02]  /*d050*/  LOP3.LUT R3, R3, 0xfeffffff, RZ, 0xc0, !PT ;  /* 0xfeffffff03037812 */ /* 0x000fe400078ec0ff */
[-C--:B------:R-:W-:Y:S01]  /*d060*/  ISETP.GT.U32.AND P5, PT, R69, R133.reuse, PT ;  /* 0x000000854500720c */ /* 0x080fe20003fa4070 */
[----:B------:R-:W4:Y:S01]  /*d070*/  LDL.LU R136, [R1+0xc] ;  /* 0x00000c0001887983 */ /* 0x000f220000300800 */
[----:B------:R-:W-:Y:S02]  /*d080*/  @P4 LOP3.LUT R3, R3, 0x1000000, RZ, 0xfc, !PT ;  /* 0x0100000003034812 */ /* 0x000fe400078efcff */
[----:B------:R-:W-:Y:S02]  /*d090*/  ISETP.GT.U32.AND P4, PT, R70, R133, PT ;  /* 0x000000854600720c */ /* 0x000fe40003f84070 */
[----:B------:R-:W-:-:S02]  /*d0a0*/  LOP3.LUT R3, R3, 0xff7fffff, RZ, 0xc0, !PT ;  /* 0xff7fffff03037812 */ /* 0x000fc400078ec0ff */
[-C--:B------:R-:W-:Y:S02]  /*d0b0*/  ISETP.GT.U32.AND P6, PT, R68, R133.reuse, PT ;  /* 0x000000854400720c */ /* 0x080fe40003fc4070 */
[----:B------:R-:W-:Y:S02]  /*d0c0*/  @P3 LOP3.LUT R3, R3, 0x800000, RZ, 0xfc, !PT ;  /* 0x0080000003033812 */ /* 0x000fe400078efcff */
[----:B------:R-:W-:Y:S02]  /*d0d0*/  ISETP.GT.U32.AND P3, PT, R71, R133, PT ;  /* 0x000000854700720c */ /* 0x000fe40003f64070 */
[----:B------:R-:W-:Y:S02]  /*d0e0*/  LOP3.LUT R3, R3, 0xffbfffff, RZ, 0xc0, !PT ;  /* 0xffbfffff03037812 */ /* 0x000fe400078ec0ff */
[----:B------:R-:W-:Y:S02]  /*d0f0*/  LOP3.LUT R252, R252, 0xfffffffe, RZ, 0xc0, !PT ;  /* 0xfffffffefcfc7812 */ /* 0x000fe400078ec0ff */
[----:B------:R-:W-:-:S02]  /*d100*/  @P1 LOP3.LUT R3, R3, 0x400000, RZ, 0xfc, !PT ;  /* 0x0040000003031812 */ /* 0x000fc400078efcff */
[----:B------:R-:W-:Y:S02]  /*d110*/  ISETP.GT.U32.AND.EX P1, PT, R79, RZ, PT, P0 ;  /* 0x000000ff4f00720c */ /* 0x000fe40003f24100 */
[----:B------:R-:W-:Y:S02]  /*d120*/  LOP3.LUT R3, R3, 0xffdfffff, RZ, 0xc0, !PT ;  /* 0xffdfffff03037812 */ /* 0x000fe400078ec0ff */
[----:B------:R-:W-:Y:S02]  /*d130*/  ISETP.GT.U32.AND P0, PT, R88, R133, PT ;  /* 0x000000855800720c */ /* 0x000fe40003f04070 */
[----:B------:R-:W-:Y:S02]  /*d140*/  @P2 LOP3.LUT R3, R3, 0x200000, RZ, 0xfc, !PT ;  /* 0x0020000003032812 */ /* 0x000fe400078efcff */
[----:B------:R-:W-:Y:S02]  /*d150*/  ISETP.GT.U32.AND.EX P2, PT, R81, RZ, PT, P0 ;  /* 0x000000ff5100720c */ /* 0x000fe40003f44100 */
[----:B------:R-:W-:-:S02]  /*d160*/  LOP3.LUT R3, R3, 0xffefffff, RZ, 0xc0, !PT ;  /* 0xffefffff03037812 */ /* 0x000fc400078ec0ff */
[-C--:B------:R-:W-:Y:S02]  /*d170*/  ISETP.GT.U32.AND P0, PT, R90, R133.reuse, PT ;  /* 0x000000855a00720c */ /* 0x080fe40003f04070 */
[----:B------:R-:W-:Y:S02]  /*d180*/  @P1 LOP3.LUT R3, R3, 0x100000, RZ, 0xfc, !PT ;  /* 0x0010000003031812 */ /* 0x000fe400078efcff */
[----:B------:R-:W-:Y:S02]  /*d190*/  ISETP.GT.U32.AND.EX P1, PT, R83, RZ, PT, P0 ;  /* 0x000000ff5300720c */ /* 0x000fe40003f24100 */
[----:B------:R-:W-:Y:S02]  /*d1a0*/  LOP3.LUT R3, R3, 0xfff7ffff, RZ, 0xc0, !PT ;  /* 0xfff7ffff03037812 */ /* 0x000fe400078ec0ff */
[----:B------:R-:W-:Y:S02]  /*d1b0*/  ISETP.GT.U32.AND P0, PT, R92, R133, PT ;  /* 0x000000855c00720c */ /* 0x000fe40003f04070 */
        /* <DEDUP_REMOVED lines=75> */
[-C--:B------:R-:W-:Y:S02]  /*d670*/  ISETP.GT.U32.AND P0, PT, R127, R133.reuse, PT ;  /* 0x000000857f00720c */ /* 0x080fe40003f04070 */
[----:B------:R-:W-:Y:S02]  /*d680*/  @P1 LOP3.LUT R3, R3, 0x1, RZ, 0xfc, !PT ;  /* 0x0000000103031812 */ /* 0x000fe400078efcff */
[----:B------:R-:W-:Y:S02]  /*d690*/  ISETP.GT.U32.AND.EX P1, PT, R123, RZ, PT, P0 ;  /* 0x000000ff7b00720c */ /* 0x000fe40003f24100 */
[----:B------:R-:W-:-:S02]  /*d6a0*/  ISETP.GT.U32.AND P0, PT, R5, R133, PT ;  /* 0x000000850500720c */ /* 0x000fc40003f04070 */
[----:B------:R-:W-:Y:S02]  /*d6b0*/  @P6 LOP3.LUT R252, R252, 0x1, RZ, 0xfc, !PT ;  /* 0x00000001fcfc6812 */ /* 0x000fe400078efcff */
        /* <DEDUP_REMOVED lines=125> */
[----:B------:R-:W-:Y:S02]  /*de90*/  ISETP.GT.U32.AND P1, PT, R64, R133, PT ;  /* 0x000000854000720c */ /* 0x000fe40003f24070 */
[----:B------:R-:W-:Y:S02]  /*dea0*/  LOP3.LUT R3, R3, 0xefffffff, RZ, 0xc0, !PT ;  /* 0xefffffff03037812 */ /* 0x000fe400078ec0ff */
[----:B------:R-:W-:Y:S02]  /*deb0*/  ISETP.GT.U32.AND.EX P1, PT, R60, RZ, PT, P1 ;  /* 0x000000ff3c00720c */ /* 0x000fe40003f24110 */
[----:B------:R-:W1:Y:S01]  /*dec0*/  LDTM.x128 R4, tmem[UR15+0x40] ;  /* 0x0000400f000479ee */ /* 0x000e6200083c0000 */
[----:B------:R-:W-:Y:S02]  /*ded0*/  LOP3.LUT R252, R252, 0xfffdffff, RZ, 0xc0, !PT ;  /* 0xfffdfffffcfc7812 */ /* 0x000fe400078ec0ff */
[----:B------:R-:W-:Y:S02]  /*dee0*/  @P2 LOP3.LUT R3, R3, 0x10000000, RZ, 0xfc, !PT ;  /* 0x1000000003032812 */ /* 0x000fe400078efcff */
[----:B------:R-:W-:-:S02]  /*def0*/  LOP3.LUT P6, RZ, R251, 0x10000, RZ, 0xc0, !PT ;  /* 0x00010000fbff7812 */ /* 0x000fc400078cc0ff */
[----:B------:R-:W-:Y:S02]  /*df00*/  LOP3.LUT R3, R3, 0xdfffffff, RZ, 0xc0, !PT ;  /* 0xdfffffff03037812 */ /* 0x000fe400078ec0ff */
[----:B------:R-:W-:Y:S02]  /*df10*/  LOP3.LUT P2, RZ, R251, 0x2, RZ, 0xc0, !PT ;  /* 0x00000002fbff7812 */ /* 0x000fe4000784c0ff */
[----:B------:R-:W-:Y:S02]  /*df20*/  @P3 LOP3.LUT R3, R3, 0x20000000, RZ, 0xfc, !PT ;  /* 0x2000000003033812 */ /* 0x000fe400078efcff */
[----:B------:R-:W-:Y:S02]  /*df30*/  LOP3.LUT P3, RZ, R251, 0x1, RZ, 0xc0, !PT ;  /* 0x00000001fbff7812 */ /* 0x000fe4000786c0ff */
[----:B------:R-:W-:-:S04]  /*df40*/  LOP3.LUT R3, R3, 0xbfffffff, RZ, 0xc0, !PT ;  /* 0xbfffffff03037812 */ /* 0x000fc800078ec0ff */
[----:B------:R-:W-:-:S04]  /*df50*/  @P4 LOP3.LUT R3, R3, 0x40000000, RZ, 0xfc, !PT ;  /* 0x4000000003034812 */ /* 0x000fc800078efcff */
[----:B------:R-:W-:Y:S01]  /*df60*/  LOP3.LUT R3, R3, 0x7fffffff, RZ, 0xc0, !PT ;  /* 0x7fffffff03037812 */ /* 0x000fe200078ec0ff */
[----:B-1----:R-:W-:Y:S01]  /*df70*/  FMUL R6, R6, UR48 ;  /* 0x0000003006067c20 */ /* 0x002fe20008400000 */
[----:B------:R-:W-:Y:S02]  /*df80*/  FMUL R5, R5, UR48 ;  /* 0x0000003005057c20 */ /* 0x000fe40008400000 */
[----:B------:R-:W-:Y:S02]  /*df90*/  @P5 LOP3.LUT R3, R3, 0x80000000, RZ, 0xfc, !PT ;  /* 0x8000000003035812 */ /* 0x000fe400078efcff */
[----:B--2---:R-:W-:Y:S02]  /*dfa0*/  FSEL R132, R6, -INF , !P0 ;  /* 0xff80000006847808 */ /* 0x004fe40004000000 */
[----:B------:R-:W-:Y:S02]  /*dfb0*/  LOP3.LUT P0, RZ, R251, 0x4000, RZ, 0xc0, !PT ;  /* 0x00004000fbff7812 */ /* 0x000fe4000780c0ff */
[----:B------:R-:W-:-:S11]  /*dfc0*/  FSEL R5, R5, -INF , !P1 ;  /* 0xff80000005057808 */ /* 0x000fd60004800000 */
[----:B------:R-:W-:Y:S02]  /*dfd0*/  @P0 LOP3.LUT R252, R252, 0x20000, RZ, 0xfc, !PT ;  /* 0x00020000fcfc0812 */ /* 0x000fe400078efcff */
[----:B------:R-:W-:Y:S02]  /*dfe0*/  LOP3.LUT P0, RZ, R251, 0x2000, RZ, 0xc0, !PT ;  /* 0x00002000fbff7812 */ /* 0x000fe4000780c0ff */
[----:B------:R-:W-:-:S11]  /*dff0*/  LOP3.LUT R252, R252, 0xfffbffff, RZ, 0xc0, !PT ;  /* 0xfffbfffffcfc7812 */ /* 0x000fd600078ec0ff */
        /* <DEDUP_REMOVED lines=14> */
[----:B------:R-:W-:Y:S01]  /*e0e0*/  LOP3.LUT R252, R252, 0xff7fffff, RZ, 0xc0, !PT ;  /* 0xff7ffffffcfc7812 */ /* 0x000fe200078ec0ff */
[----:B------:R1:W-:Y:S10]  /*e0f0*/  STL [R1+0x1c], R5 ;  /* 0x00001c0501007387 */ /* 0x0003f40000100800 */
[----:B------:R-:W-:-:S02]  /*e100*/  @P0 LOP3.LUT R252, R252, 0x800000, RZ, 0xfc, !PT ;  /* 0x00800000fcfc0812 */ /* 0x000fc400078efcff */
[----:B------:R-:W-:Y:S01]  /*e110*/  LOP3.LUT P0, RZ, R251, 0x80, RZ, 0xc0, !PT ;  /* 0x00000080fbff7812 */ /* 0x000fe2000780c0ff */
[----:B-1----:R-:W-:Y:S01]  /*e120*/  FMUL R5, R7, UR48 ;  /* 0x0000003007057c20 */ /* 0x002fe20008400000 */
[----:B------:R-:W-:Y:S01]  /*e130*/  LOP3.LUT R252, R252, 0xfeffffff, RZ, 0xc0, !PT ;  /* 0xfefffffffcfc7812 */ /* 0x000fe200078ec0ff */
[----:B------:R-:W-:Y:S01]  /*e140*/  FMUL R7, R9, UR48 ;  /* 0x0000003009077c20 */ /* 0x000fe20008400000 */
[----:B------:R-:W-:Y:S01]  /*e150*/  FMUL R9, R11, UR48 ;  /* 0x000000300b097c20 */ /* 0x000fe20008400000 */
[----:B------:R-:W-:Y:S01]  /*e160*/  FMUL R11, R13, UR48 ;  /* 0x000000300d0b7c20 */ /* 0x000fe20008400000 */
[----:B------:R-:W-:Y:S01]  /*e170*/  FMUL R6, R8, UR48 ;  /* 0x0000003008067c20 */ /* 0x000fe20008400000 */
[----:B------:R-:W-:Y:S01]  /*e180*/  FMUL R8, R10, UR48 ;  /* 0x000000300a087c20 */ /* 0x000fe20008400000 */
[----:B------:R-:W-:-:S05]  /*e190*/  FMUL R10, R12, UR48 ;  /* 0x000000300c0a7c20 */ /* 0x000fca0008400000 */
[----:B------:R-:W-:Y:S02]  /*e1a0*/  @P0 LOP3.LUT R252, R252, 0x1000000, RZ, 0xfc, !PT ;  /* 0x01000000fcfc0812 */ /* 0x000fe400078efcff */
[----:B------:R-:W-:Y:S01]  /*e1b0*/  LOP3.LUT P0, RZ, R251, 0x40, RZ, 0xc0, !PT ;  /* 0x00000040fbff7812 */ /* 0x000fe2000780c0ff */
[----:B------:R-:W-:-:S03]  /*e1c0*/  FMUL R12, R14, UR48 ;  /* 0x000000300e0c7c20 */ /* 0x000fc60008400000 */
[----:B------:R-:W-:Y:S02]  /*e1d0*/  FSEL R11, R11, -INF , !P0 ;  /* 0xff8000000b0b7808 */ /* 0x000fe40004000000 */
        /* <DEDUP_REMOVED lines=21> */
[----:B------:R-:W-:-:S04]  /*e330*/  LOP3.LUT P0, RZ, R252, 0x20000, RZ, 0xc0, !PT ;  /* 0x00020000fcff7812 */ /* 0x000fc8000780c0ff */
[----:B------:R-:W-:Y:S02]  /*e340*/  FSEL R19, R19, -INF , !P0 ;  /* 0xff80000013137808 */ /* 0x000fe40004000000 */
        /* <DEDUP_REMOVED lines=20> */
[----:B------:R-:W-:-:S10]  /*e490*/  FMUL R20, R22, UR48 ;  /* 0x0000003016147c20 */ /* 0x000fd40008400000 */
[----:B------:R-:W-:Y:S02]  /*e4a0*/  @P0 LOP3.LUT R252, R252, 0x8000, RZ, 0xfc, !PT ;  /* 0x00008000fcfc0812 */ /* 0x000fe400078efcff */
[----:B------:R-:W-:Y:S01]  /*e4b0*/  LOP3.LUT P0, RZ, R251, 0x4000000, RZ, 0xc0, !PT ;  /* 0x04000000fbff7812 */ /* 0x000fe2000780c0ff */
[----:B------:R-:W-:Y:S01]  /*e4c0*/  FMUL R22, R24, UR48 ;  /* 0x0000003018167c20 */ /* 0x000fe20008400000 */
[----:B------:R-:W-:Y:S01]  /*e4d0*/  LOP3.LUT R252, R252, 0xfffeffff, RZ, 0xc0, !PT ;  /* 0xfffefffffcfc7812 */ /* 0x000fe200078ec0ff */
[----:B------:R-:W-:Y:S01]  /*e4e0*/  FMUL R24, R26, UR48 ;  /* 0x000000301a187c20 */ /* 0x000fe20008400000 */
[----:B------:R-:W-:Y:S01]  /*e4f0*/  FMUL R26, R28, UR48 ;  /* 0x000000301c1a7c20 */ /* 0x000fe20008400000 */
[----:B------:R-:W-:Y:S01]  /*e500*/  FMUL R28, R30, UR48 ;  /* 0x000000301e1c7c20 */ /* 0x000fe20008400000 */
[----:B------:R-:W-:Y:S01]  /*e510*/  FMUL R21, R23, UR48 ;  /* 0x0000003017157c20 */ /* 0x000fe20008400000 */
[----:B------:R-:W-:Y:S01]  /*e520*/  FMUL R30, R32, UR48 ;  /* 0x00000030201e7c20 */ /* 0x000fe20008400000 */
[----:B------:R-:W-:Y:S01]  /*e530*/  FMUL R23, R25, UR48 ;  /* 0x0000003019177c20 */ /* 0x000fe20008400000 */
[----:B------:R-:W-:Y:S01]  /*e540*/  FMUL R25, R27, UR48 ;  /* 0x000000301b197c20 */ /* 0x000fe20008400000 */
[----:B------:R-:W-:-:S03]  /*e550*/  FMUL R27, R29, UR48 ;  /* 0x000000301d1b7c20 */ /* 0x000fc60008400000 */
[----:B------:R-:W-:Y:S02]  /*e560*/  @P0 LOP3.LUT R252, R252, 0x10000, RZ, 0xfc, !PT ;  /* 0x00010000fcfc0812 */ /* 0x000fe400078efcff */
[----:B------:R-:W-:Y:S01]  /*e570*/  LOP3.LUT P0, RZ, R251, 0x2000000, RZ, 0xc0, !PT ;  /* 0x02000000fbff7812 */ /* 0x000fe2000780c0ff */
[----:B------:R-:W-:Y:S01]  /*e580*/  FMUL R29, R31, UR48 ;  /* 0x000000301f1d7c20 */ /* 0x000fe20008400000 */
[----:B------:R-:W-:Y:S02]  /*e590*/  FMUL R31, R33, UR48 ;  /* 0x00000030211f7c20 */ /* 0x000fe40008400000 */
        /* <DEDUP_REMOVED lines=10> */
[----:B------:R-:W-:Y:S02]  /*e640*/  LOP3.LUT P0, RZ, R252, 0x2000, RZ, 0xc0, !PT ;  /* 0x00002000fcff7812 */ /* 0x000fe4000780c0ff */
[----:B------:R-:W-:Y:S01]  /*e650*/  LOP3.LUT P1, RZ, R251, 0x8000, RZ, 0xc0, !PT ;  /* 0x00008000fbff7812 */ /* 0x000fe2000782c0ff */
[----:B------:R-:W-:Y:S01]  /*e660*/  FMUL R35, R37, UR48 ;  /* 0x0000003025237c20 */ /* 0x000fe20008400000 */
[----:B------:R-:W-:Y:S01]  /*e670*/  FSEL R34, R34, -INF , !P0 ;  /* 0xff80000022227808 */ /* 0x000fe20004000000 */
[----:B------:R-:W-:Y:S01]  /*e680*/  FMUL R37, R39, UR48 ;  /* 0x0000003027257c20 */ /* 0x000fe20008400000 */
[----:B------:R-:W-:Y:S01]  /*e690*/  LOP3.LUT P0, RZ, R252, 0x1000, RZ, 0xc0, !PT ;  /* 0x00001000fcff7812 */ /* 0x000fe2000780c0ff */
[----:B------:R-:W-:Y:S01]  /*e6a0*/  FMUL R39, R41, UR48 ;  /* 0x0000003029277c20 */ /* 0x000fe20008400000 */
[----:B------:R-:W-:-:S02]  /*e6b0*/  FSEL R20, R20, -INF , !P1 ;  /* 0xff80000014147808 */ /* 0x000fc40004800000 */
[----:B------:R-:W-:Y:S01]  /*e6c0*/  LOP3.LUT P1, RZ, R3, 0x4, RZ, 0xc0, !PT ;  /* 0x0000000403ff7812 */ /* 0x000fe2000782c0ff */
[----:B------:R-:W-:Y:S01]  /*e6d0*/  FMUL R36, R38, UR48 ;  /* 0x0000003026247c20 */ /* 0x000fe20008400000 */
[----:B------:R-:W-:Y:S02]  /*e6e0*/  FSEL R35, R35, -INF , !P0 ;  /* 0xff80000023237808 */ /* 0x000fe40004000000 */
[----:B------:R-:W-:Y:S02]  /*e6f0*/  LOP3.LUT P0, RZ, R252, 0x800, RZ, 0xc0, !PT ;  /* 0x00000800fcff7812 */ /* 0x000fe4000780c0ff */
[----:B------:R-:W-:Y:S01]  /*e700*/  FSEL R39, R39, -INF , !P1 ;  /* 0xff80000027277808 */ /* 0x000fe20004800000 */
[----:B------:R-:W-:Y:S01]  /*e710*/  FMUL R38, R40, UR48 ;  /* 0x0000003028267c20 */ /* 0x000fe20008400000 */
[----:B------:R-:W-:Y:S01]  /*e720*/  LOP3.LUT P1, RZ, R3, 0x1000, RZ, 0xc0, !PT ;  /* 0x0000100003ff7812 */ /* 0x000fe2000782c0ff */
[----:B------:R-:W-:Y:S01]  /*e730*/  FMUL R40, R42, UR48 ;  /* 0x000000302a287c20 */ /* 0x000fe20008400000 */
[----:B------:R-:W-:-:S02]  /*e740*/  FSEL R21, R21, -INF , !P6 ;  /* 0xff80000015157808 */ /* 0x000fc40007000000 */
[----:B------:R-:W-:Y:S02]  /*e750*/  FSEL R36, R36, -INF , !P0 ;  /* 0xff80000024247808 */ /* 0x000fe40004000000 */
[----:B------:R-:W-:Y:S02]  /*e760*/  LOP3.LUT P6, RZ, R3, 0x8, RZ, 0xc0, !PT ;  /* 0x0000000803ff7812 */ /* 0x000fe400078cc0ff */
[----:B------:R-:W-:Y:S02]  /*e770*/  LOP3.LUT P0, RZ, R252, 0x400, RZ, 0xc0, !PT ;  /* 0x00000400fcff7812 */ /* 0x000fe4000780c0ff */
[----:B------:R-:W-:Y:S02]  /*e780*/  FSEL R40, R40, -INF , !P6 ;  /* 0xff80000028287808 */ /* 0x000fe40007000000 */
[----:B------:R-:W-:Y:S02]  /*e790*/  FSEL R37, R37, -INF , !P0 ;  /* 0xff80000025257808 */ /* 0x000fe40004000000 */
[----:B------:R-:W-:-:S02]  /*e7a0*/  LOP3.LUT P0, RZ, R252, 0x200, RZ, 0xc0, !PT ;  /* 0x00000200fcff7812 */ /* 0x000fc4000780c0ff */
[----:B------:R-:W-:Y:S02]  /*e7b0*/  LOP3.LUT P6, RZ, R3, 0x100000, RZ, 0xc0, !PT ;  /* 0x0010000003ff7812 */ /* 0x000fe400078cc0ff */
[----:B------:R-:W-:-:S04]  /*e7c0*/  LOP3.LUT R252, R252, 0xfffffeff, RZ, 0xc0, !PT ;  /* 0xfffffefffcfc7812 */ /* 0x000fc800078ec0ff */
[----:B------:R-:W-:-:S04]  /*e7d0*/  @P1 LOP3.LUT R252, R252, 0x100, RZ, 0xfc, !PT ;  /* 0x00000100fcfc1812 */ /* 0x000fc800078efcff */
[----:B------:R-:W-:-:S04]  /*e7e0*/  LOP3.LUT R252, R252, 0xfffffffd, RZ, 0xc0, !PT ;  /* 0xfffffffdfcfc7812 */ /* 0x000fc800078ec0ff */
        /* <DEDUP_REMOVED lines=26> */
[----:B------:R-:W-:-:S04]  /*e990*/  FMUL R47, R49, UR48 ;  /* 0x00000030312f7c20 */ /* 0x000fc80008400000 */
        /* <DEDUP_REMOVED lines=18> */
[----:B------:R-:W-:Y:S01]  /*eac0*/  FMUL R56, R58, UR48 ;  /* 0x000000303a387c20 */ /* 0x000fe20008400000 */
[----:B------:R-:W-:Y:S02]  /*ead0*/  FSEL R5, R5, -INF , !P3 ;  /* 0xff80000005057808 */ /* 0x000fe40005800000 */
[----:B------:R-:W-:Y:S02]  /*eae0*/  FSEL R55, R55, -INF , !P6 ;  /* 0xff80000037377808 */ /* 0x000fe40007000000 */
[----:B------:R-:W-:Y:S02]  /*eaf0*/  LOP3.LUT P6, RZ, R252, 0x4, RZ, 0xc0, !PT ;  /* 0x00000004fcff7812 */ /* 0x000fe400078cc0ff */
[----:B------:R-:W-:-:S02]  /*eb00*/  FSEL R6, R6, -INF , !P2 ;  /* 0xff80000006067808 */ /* 0x000fc40005000000 */
[C---:B------:R-:W-:Y:S02]  /*eb10*/  LOP3.LUT P5, RZ, R251.reuse, 0x4, RZ, 0xc0, !PT ;  /* 0x00000004fbff7812 */ /* 0x040fe400078ac0ff */
[C---:B------:R-:W-:Y:S02]  /*eb20*/  LOP3.LUT P4, RZ, R251.reuse, 0x8, RZ, 0xc0, !PT ;  /* 0x00000008fbff7812 */ /* 0x040fe4000788c0ff */
[C---:B------:R-:W-:Y:S02]  /*eb30*/  LOP3.LUT P3, RZ, R251.reuse, 0x10, RZ, 0xc0, !PT ;  /* 0x00000010fbff7812 */ /* 0x040fe4000786c0ff */
[----:B------:R-:W-:Y:S01]  /*eb40*/  LOP3.LUT P2, RZ, R251, 0x20, RZ, 0xc0, !PT ;  /* 0x00000020fbff7812 */ /* 0x000fe2000784c0ff */
[----:B------:R-:W-:Y:S01]  /*eb50*/  FMUL R57, R59, UR48 ;  /* 0x000000303b397c20 */ /* 0x000fe20008400000 */
[----:B------:R-:W-:Y:S02]  /*eb60*/  FSEL R56, R56, -INF , !P6 ;  /* 0xff80000038387808 */ /* 0x000fe40007000000 */
[----:B------:R-:W-:-:S02]  /*eb70*/  LOP3.LUT P6, RZ, R252, 0x2, RZ, 0xc0, !PT ;  /* 0x00000002fcff7812 */ /* 0x000fc400078cc0ff */
[----:B------:R-:W-:Y:S02]  /*eb80*/  FSEL R7, R7, -INF , !P5 ;  /* 0xff80000007077808 */ /* 0x000fe40006800000 */
[----:B------:R-:W-:Y:S02]  /*eb90*/  FSEL R8, R8, -INF , !P4 ;  /* 0xff80000008087808 */ /* 0x000fe40006000000 */
[----:B------:R-:W-:Y:S02]  /*eba0*/  FSEL R9, R9, -INF , !P3 ;  /* 0xff80000009097808 */ /* 0x000fe40005800000 */
[----:B------:R-:W-:Y:S02]  /*ebb0*/  FSEL R10, R10, -INF , !P2 ;  /* 0xff8000000a0a7808 */ /* 0x000fe40005000000 */
[C---:B------:R-:W-:Y:S02]  /*ebc0*/  LOP3.LUT P5, RZ, R251.reuse, 0x20000, RZ, 0xc0, !PT ;  /* 0x00020000fbff7812 */ /* 0x040fe400078ac0ff */
[----:B------:R-:W-:-:S02]  /*ebd0*/  LOP3.LUT P4, RZ, R251, 0x40000, RZ, 0xc0, !PT ;  /* 0x00040000fbff7812 */ /* 0x000fc4000788c0ff */
[C---:B------:R-:W-:Y:S02]  /*ebe0*/  LOP3.LUT P3, RZ, R251.reuse, 0x80000, RZ, 0xc0, !PT ;  /* 0x00080000fbff7812 */ /* 0x040fe4000786c0ff */
[----:B------:R-:W-:Y:S02]  /*ebf0*/  LOP3.LUT P2, RZ, R251, 0x100000, RZ, 0xc0, !PT ;  /* 0x00100000fbff7812 */ /* 0x000fe4000784c0ff */
[----:B------:R-:W-:Y:S02]  /*ec00*/  LOP3.LUT P1, RZ, R3, 0x800, RZ, 0xc0, !PT ;  /* 0x0000080003ff7812 */ /* 0x000fe4000782c0ff */
[----:B------:R-:W-:Y:S02]  /*ec10*/  FSEL R57, R57, -INF , !P6 ;  /* 0xff80000039397808 */ /* 0x000fe40007000000 */
[----:B------:R-:W-:Y:S02]  /*ec20*/  LOP3.LUT P6, RZ, R252, 0x1, RZ, 0xc0, !PT ;  /* 0x00000001fcff7812 */ /* 0x000fe400078cc0ff */
[----:B------:R-:W-:-:S02]  /*ec30*/  FSEL R22, R22, -INF , !P5 ;  /* 0xff80000016167808 */ /* 0x000fc40006800000 */
[----:B------:R-:W-:Y:S02]  /*ec40*/  FSEL R23, R23, -INF , !P4 ;  /* 0xff80000017177808 */ /* 0x000fe40006000000 */
[----:B------:R-:W-:Y:S02]  /*ec50*/  FSEL R24, R24, -INF , !P3 ;  /* 0xff80000018187808 */ /* 0x000fe40005800000 */
[----:B------:R-:W-:Y:S02]  /*ec60*/  FSEL R25, R25, -INF , !P2 ;  /* 0xff80000019197808 */ /* 0x000fe40005000000 */
[C---:B------:R-:W-:Y:S02]  /*ec70*/  LOP3.LUT P5, RZ, R251.reuse, 0x200000, RZ, 0xc0, !PT ;  /* 0x00200000fbff7812 */ /* 0x040fe400078ac0ff */
[C---:B------:R-:W-:Y:S02]  /*ec80*/  LOP3.LUT P4, RZ, R251.reuse, 0x400000, RZ, 0xc0, !PT ;  /* 0x00400000fbff7812 */ /* 0x040fe4000788c0ff */
[----:B------:R-:W-:-:S02]  /*ec90*/  LOP3.LUT P3, RZ, R251, 0x800000, RZ, 0xc0, !PT ;  /* 0x00800000fbff7812 */ /* 0x000fc4000786c0ff */
[----:B------:R-:W-:Y:S02]  /*eca0*/  LOP3.LUT P2, RZ, R251, 0x1000000, RZ, 0xc0, !PT ;  /* 0x01000000fbff7812 */ /* 0x000fe4000784c0ff */
[----:B------:R-:W-:Y:S01]  /*ecb0*/  FSEL R48, R48, -INF , !P1 ;  /* 0xff80000030307808 */ /* 0x000fe20004800000 */
[----:B------:R-:W2:Y:S01]  /*ecc0*/  LDL.LU R251, [R1+0x14] ;  /* 0x0000140001fb7983 */ /* 0x000ea20000300800 */
[----:B------:R-:W-:Y:S01]  /*ecd0*/  LOP3.LUT P1, RZ, R252, 0x100, RZ, 0xc0, !PT ;  /* 0x00000100fcff7812 */ /* 0x000fe2000782c0ff */
[----:B------:R-:W-:Y:S01]  /*ece0*/  FMUL R59, R61, UR48 ;  /* 0x000000303d3b7c20 */ /* 0x000fe20008400000 */
[----:B---3--:R-:W-:Y:S01]  /*ecf0*/  ISETP.GT.U32.AND.EX P6, PT, R134, RZ, PT, P6 ;  /* 0x000000ff8600720c */ /* 0x008fe20003fc4160 */
[----:B------:R-:W3:Y:S01]  /*ed00*/  LDL.LU R252, [R1+0x8] ;  /* 0x0000080001fc7983 */ /* 0x000ee20000300800 */
[----:B------:R-:W-:Y:S01]  /*ed10*/  FMUL R61, R63, UR48 ;  /* 0x000000303f3d7c20 */ /* 0x000fe20008400000 */
[----:B------:R-:W-:Y:S02]  /*ed20*/  FMUL R63, R65, UR48 ;  /* 0x00000030413f7c20 */ /* 0x000fe40008400000 */
[----:B------:R-:W3:Y:S04]  /*ed30*/  LDL.LU R134, [R1+0x24] ;  /* 0x0000240001867983 */ /* 0x000ee80000300800 */
[----:B------:R-:W3:Y:S04]  /*ed40*/  LDL.LU R135, [R1+0x28] ;  /* 0x0000280001877983 */ /* 0x000ee80000300800 */
[----:B------:R-:W3:Y:S01]  /*ed50*/  LDL.LU R65, [R1+0x4] ;  /* 0x0000040001417983 */ /* 0x000ee20000300800 */
[----:B------:R-:W-:-:S02]  /*ed60*/  FSEL R26, R26, -INF , !P5 ;  /* 0xff8000001a1a7808 */ /* 0x000fc40006800000 */
[C---:B------:R-:W-:Y:S02]  /*ed70*/  LOP3.LUT P5, RZ, R3.reuse, 0x10, RZ, 0xc0, !PT ;  /* 0x0000001003ff7812 */ /* 0x040fe400078ac0ff */
[----:B------:R-:W-:Y:S02]  /*ed80*/  FSEL R38, R38, -INF , !P0 ;  /* 0xff80000026267808 */ /* 0x000fe40004000000 */
        /* <DEDUP_REMOVED lines=9> */
[----:B------:R-:W-:Y:S01]  /*ee20*/  FSEL R49, R49, -INF , !P1 ;  /* 0xff80000031317808 */ /* 0x000fe20004800000 */
[----:B------:R-:W3:Y:S01]  /*ee30*/  LDL.LU R66, [R1+0x20] ;  /* 0x0000200001427983 */ /* 0x000ee20000300800 */
[----:B------:R-:W-:Y:S02]  /*ee40*/  FSEL R58, R58, -INF , !P5 ;  /* 0xff8000003a3a7808 */ /* 0x000fe40006800000 */
[C---:B------:R-:W-:Y:S02]  /*ee50*/  LOP3.LUT P1, RZ, R3.reuse, 0x4000000, RZ, 0xc0, !PT ;  /* 0x0400000003ff7812 */ /* 0x040fe4000782c0ff */
[----:B------:R-:W-:Y:S02]  /*ee60*/  LOP3.LUT P5, RZ, R3, 0x80000000, RZ, 0xc0, !PT ;  /* 0x8000000003ff7812 */ /* 0x000fe400078ac0ff */
[----:B------:R-:W-:-:S02]  /*ee70*/  FSEL R62, R62, -INF , !P0 ;  /* 0xff8000003e3e7808 */ /* 0x000fc40004000000 */
[-C--:B----4-:R-:W-:Y:S02]  /*ee80*/  ISETP.GT.U32.AND P0, PT, R136, R133.reuse, PT ;  /* 0x000000858800720c */ /* 0x090fe40003f04070 */
[----:B------:R-:W4:Y:S01]  /*ee90*/  LDL.LU R136, [R1+0x450] ;  /* 0x0004500001887983 */ /* 0x000f220000300800 */
[----:B------:R-:W-:Y:S02]  /*eea0*/  FSEL R64, R64, -INF , !P1 ;  /* 0xff80000040407808 */ /* 0x000fe40004800000 */
[----:B--2---:R-:W-:Y:S02]  /*eeb0*/  ISETP.GT.U32.AND.EX P0, PT, R251, RZ, PT, P0 ;  /* 0x000000fffb00720c */ /* 0x004fe40003f04100 */
[----:B---3--:R-:W-:Y:S02]  /*eec0*/  ISETP.GT.U32.AND.EX P5, PT, R252, RZ, PT, P5 ;  /* 0x000000fffc00720c */ /* 0x008fe40003fa4150 */
[----:B------:R-:W2:Y:S04]  /*eed0*/  LDL.LU R252, [R1+0x38] ;  /* 0x0000380001fc7983 */ /* 0x000ea80000300800 */
[----:B------:R-:W3:Y:S01]  /*eee0*/  LDL.LU R251, [R1] ;  /* 0x0000000001fb7983 */ /* 0x000ee20000300800 */
[----:B------:R-:W-:Y:S01]  /*eef0*/  ISETP.GT.U32.AND P1, PT, R65, R133, PT ;  /* 0x000000854100720c */ /* 0x000fe20003f24070 */
[----:B------:R-:W-:-:S02]  /*ef00*/  FMUL R65, R67, UR48 ;  /* 0x0000003043417c20 */ /* 0x000fc40008400000 */
[----:B------:R-:W2:Y:S01]  /*ef10*/  LDL.LU R67, [R1+0x2c] ;  /* 0x00002c0001437983 */ /* 0x000ea20000300800 */
[----:B------:R-:W-:Y:S02]  /*ef20*/  FMUL R68, R68, UR48 ;  /* 0x0000003044447c20 */ /* 0x000fe40008400000 */
[----:B------:R-:W-:Y:S02]  /*ef30*/  FSEL R65, R65, -INF , !P0 ;  /* 0xff80000041417808 */ /* 0x000fe40004000000 */
[----:B------:R-:W-:Y:S02]  /*ef40*/  ISETP.GT.U32.AND.EX P1, PT, R135, RZ, PT, P1 ;  /* 0x000000ff8700720c */ /* 0x000fe40003f24110 */
[-C--:B------:R-:W-:Y:S02]  /*ef50*/  ISETP.GT.U32.AND P0, PT, R66, R133.reuse, PT ;  /* 0x000000854200720c */ /* 0x080fe40003f04070 */
[----:B------:R-:W-:Y:S02]  /*ef60*/  FSEL R66, R68, -INF , !P5 ;  /* 0xff80000044427808 */ /* 0x000fe40006800000 */
[----:B------:R-:W3:Y:S01]  /*ef70*/  LDL.LU R68, [R1+0x34] ;  /* 0x0000340001447983 */ /* 0x000ee20000300800 */
[----:B------:R-:W-:-:S03]  /*ef80*/  ISETP.GT.U32.AND P5, PT, R134, R133, PT ;  /* 0x000000858600720c */ /* 0x000fc60003fa4070 */
[----:B------:R-:W4:Y:S04]  /*ef90*/  LDL.LU R134, [R1+0x44c] ;  /* 0x00044c0001867983 */ /* 0x000f280000300800 */
[----:B------:R-:W4:Y:S01]  /*efa0*/  LDL.LU R135, [R1+0x448] ;  /* 0x0004480001877983 */ /* 0x000f220000300800 */
[----:B--2---:R-:W-:Y:S01]  /*efb0*/  ISETP.GT.U32.AND.EX P0, PT, R67, RZ, PT, P0 ;  /* 0x000000ff4300720c */ /* 0x004fe20003f04100 */
[----:B------:R-:W-:Y:S02]  /*efc0*/  FMUL R67, R69, UR48 ;  /* 0x0000003045437c20 */ /* 0x000fe40008400000 */
[----:B------:R-:W2:Y:S03]  /*efd0*/  LDL.LU R69, [R1+0x30] ;  /* 0x0000300001457983 */ /* 0x000ea60000300800 */
[----:B------:R-:W-:Y:S01]  /*efe0*/  FSEL R67, R67, -INF , !P0 ;  /* 0xff80000043437808 */ /* 0x000fe20004000000 */
[----:B------:R-:W-:Y:S01]  /*eff0*/  FMUL R70, R70, UR48 ;  /* 0x0000003046467c20 */ /* 0x000fe20008400000 */
[----:B------:R-:W-:-:S04]  /*f000*/  FMUL R72, R72, UR48 ;  /* 0x0000003048487c20 */ /* 0x000fc80008400000 */
[----:B------:R-:W-:Y:S02]  /*f010*/  FSEL R70, R70, -INF , !P1 ;  /* 0xff80000046467808 */ /* 0x000fe40004800000 */
[----:B------:R-:W-:Y:S01]  /*f020*/  ISETP.GT.U32.AND P1, PT, R137, R133, PT ;  /* 0x000000858900720c */ /* 0x000fe20003f24070 */
[----:B------:R-:W-:-:S03]  /*f030*/  FMUL R74, R74, UR48 ;  /* 0x000000304a4a7c20 */ /* 0x000fc60008400000 */
[----:B------:R-:W-:Y:S02]  /*f040*/  ISETP.GT.U32.AND.EX P1, PT, R141, RZ, PT, P1 ;  /* 0x000000ff8d00720c */ /* 0x000fe40003f24110 */
[----:B---3--:R-:W-:Y:S02]  /*f050*/  ISETP.GT.U32.AND.EX P5, PT, R68, RZ, PT, P5 ;  /* 0x000000ff4400720c */ /* 0x008fe40003fa4150 */
[----:B------:R-:W-:Y:S02]  /*f060*/  FSEL R74, R74, -INF , !P1 ;  /* 0xff8000004a4a7808 */ /* 0x000fe40004800000 */
[----:B------:R-:W-:Y:S02]  /*f070*/  FSEL R72, R72, -INF , !P5 ;  /* 0xff80000048487808 */ /* 0x000fe40006800000 */
[----:B--2---:R-:W-:Y:S01]  /*f080*/  ISETP.GT.U32.AND P0, PT, R69, R133, PT ;  /* 0x000000854500720c */ /* 0x004fe20003f04070 */
[----:B------:R-:W-:-:S03]  /*f090*/  FMUL R69, R71, UR48 ;  /* 0x0000003047457c20 */ /* 0x000fc60008400000 */
[----:B------:R-:W-:-:S04]  /*f0a0*/  ISETP.GT.U32.AND.EX P0, PT, R252, RZ, PT, P0 ;  /* 0x000000fffc00720c */ /* 0x000fc80003f04100 */
[----:B------:R-:W-:Y:S02]  /*f0b0*/  FSEL R69, R69, -INF , !P0 ;  /* 0xff80000045457808 */ /* 0x000fe40004000000 */
[-C--:B------:R-:W-:Y:S02]  /*f0c0*/  ISETP.GT.U32.AND P0, PT, R251, R133.reuse, PT ;  /* 0x00000085fb00720c */ /* 0x080fe40003f04070 */
[----:B------:R-:W2:Y:S01]  /*f0d0*/  LDL.LU R251, [R1+0x1c] ;  /* 0x00001c0001fb7983 */ /* 0x000ea20000300800 */
[-C--:B------:R-:W-:Y:S01]  /*f0e0*/  ISETP.GT.U32.AND P5, PT, R140, R133.reuse, PT ;  /* 0x000000858c00720c */ /* 0x080fe20003fa4070 */
[----:B------:R-:W-:Y:S01]  /*f0f0*/  FMUL R71, R73, UR48 ;  /* 0x0000003049477c20 */ /* 0x000fe20008400000 */
[----:B------:R-:W-:Y:S01]  /*f100*/  ISETP.GT.U32.AND P1, PT, R144, R133, PT ;  /* 0x000000859000720c */ /* 0x000fe20003f24070 */
[----:B------:R-:W-:Y:S01]  /*f110*/  FMUL R73, R75, UR48 ;  /* 0x000000304b497c20 */ /* 0x000fe20008400000 */
[----:B------:R-:W-:Y:S01]  /*f120*/  FMUL R76, R76, UR48 ;  /* 0x000000304c4c7c20 */ /* 0x000fe20008400000 */
[----:B------:R-:W-:Y:S01]  /*f130*/  FMUL R75, R77, UR48 ;  /* 0x000000304d4b7c20 */ /* 0x000fe20008400000 */
[----:B------:R-:W-:Y:S01]  /*f140*/  ISETP.GT.U32.AND.EX P5, PT, R145, RZ, PT, P5 ;  /* 0x000000ff9100720c */ /* 0x000fe20003fa4150 */
[----:B------:R-:W-:Y:S01]  /*f150*/  FMUL R77, R78, UR48 ;  /* 0x000000304e4d7c20 */ /* 0x000fe20008400000 */
[----:B------:R-:W-:-:S02]  /*f160*/  ISETP.GT.U32.AND.EX P1, PT, R149, RZ, PT, P1 ;  /* 0x000000ff9500720c */ /* 0x000fc40003f24110 */
[----:B------:R-:W-:Y:S02]  /*f170*/  FSEL R76, R76, -INF , !P5 ;  /* 0xff8000004c4c7808 */ /* 0x000fe40006800000 */
[-C--:B------:R-:W-:Y:S02]  /*f180*/  ISETP.GT.U32.AND P5, PT, R148, R133.reuse, PT ;  /* 0x000000859400720c */ /* 0x080fe40003fa4070 */
[----:B------:R-:W-:Y:S01]  /*f190*/  FSEL R77, R77, -INF , !P1 ;  /* 0xff8000004d4d7808 */ /* 0x000fe20004800000 */
[----:B------:R-:W-:Y:S01]  /*f1a0*/  FMUL R78, R79, UR48 ;  /* 0x000000304f4e7c20 */ /* 0x000fe20008400000 */
[----:B------:R-:W-:Y:S01]  /*f1b0*/  ISETP.GT.U32.AND P1, PT, R150, R133, PT ;  /* 0x000000859600720c */ /* 0x000fe20003f24070 */
[----:B------:R-:W-:Y:S01]  /*f1c0*/  FMUL R79, R80, UR48 ;  /* 0x00000030504f7c20 */ /* 0x000fe20008400000 */
[----:B------:R-:W-:Y:S01]  /*f1d0*/  ISETP.GT.U32.AND.EX P5, PT, R153, RZ, PT, P5 ;  /* 0x000000ff9900720c */ /* 0x000fe20003fa4150 */
[----:B------:R-:W-:Y:S01]  /*f1e0*/  FMUL R80, R81, UR48 ;  /* 0x0000003051507c20 */ /* 0x000fe20008400000 */
[----:B------:R-:W-:-:S02]  /*f1f0*/  ISETP.GT.U32.AND.EX P1, PT, R155, RZ, PT, P1 ;  /* 0x000000ff9b00720c */ /* 0x000fc40003f24110 */
[----:B------:R-:W-:Y:S02]  /*f200*/  FSEL R79, R79, -INF , !P5 ;  /* 0xff8000004f4f7808 */ /* 0x000fe40006800000 */
[-C--:B------:R-:W-:Y:S02]  /*f210*/  ISETP.GT.U32.AND P5, PT, R152, R133.reuse, PT ;  /* 0x000000859800720c */ /* 0x080fe40003fa4070 */
[----:B------:R-:W-:Y:S02]  /*f220*/  FSEL R80, R80, -INF , !P1 ;  /* 0xff80000050507808 */ /* 0x000fe40004800000 */
[----:B------:R-:W-:Y:S01]  /*f230*/  ISETP.GT.U32.AND P1, PT, R0, R133, PT ;  /* 0x000000850000720c */ /* 0x000fe20003f24070 */
[----:B------:R-:W-:Y:S01]  /*f240*/  FMUL R82, R82, UR48 ;  /* 0x0000003052527c20 */ /* 0x000fe20008400000 */
[----:B------:R-:W-:Y:S01]  /*f250*/  ISETP.GT.U32.AND.EX P5, PT, R157, RZ, PT, P5 ;  /* 0x000000ff9d00720c */ /* 0x000fe20003fa4150 */
[----:B------:R-:W-:Y:S01]  /*f260*/  FMUL R68, R4, UR48 ;  /* 0x0000003004447c20 */ /* 0x000fe20008400000 */
[----:B------:R-:W-:-:S02]  /*f270*/  ISETP.GT.U32.AND.EX P1, PT, R2, RZ, PT, P1 ;  /* 0x000000ff0200720c */ /* 0x000fc40003f24110 */
[----:B------:R-:W-:Y:S02]  /*f280*/  FSEL R4, R82, -INF , !P5 ;  /* 0xff80000052047808 */ /* 0x000fe40006800000 */
[----:B------:R-:W-:Y:S02]  /*f290*/  FSEL R82, R68, -INF , !P1 ;  /* 0xff80000044527808 */ /* 0x000fe40004800000 */
[----:B------:R-:W-:-:S04]  /*f2a0*/  ISETP.GT.U32.AND.EX P0, PT, R139, RZ, PT, P0 ;  /* 0x000000ff8b00720c */ /* 0x000fc80003f04100 */
[----:B------:R-:W-:Y:S02]  /*f2b0*/  FSEL R71, R71, -INF , !P0 ;  /* 0xff80000047477808 */ /* 0x000fe40004000000 */
[----:B------:R-:W-:-:S04]  /*f2c0*/  ISETP.GT.U32.AND P0, PT, R138, R133, PT ;  /* 0x000000858a00720c */ /* 0x000fc80003f04070 */
        /* <DEDUP_REMOVED lines=8> */
[-C--:B------:R-:W-:Y:S01]  /*f350*/  ISETP.GT.U32.AND P0, PT, R154, R133.reuse, PT ;  /* 0x000000859a00720c */ /* 0x080fe20003f04070 */
[----:B------:R-:W-:Y:S01]  /*f360*/  FMUL R81, R83, UR48 ;  /* 0x0000003053517c20 */ /* 0x000fe20008400000 */
[----:B------:R-:W-:Y:S02]  /*f370*/  ISETP.GT.U32.AND P1, PT, R158, R133, PT ;  /* 0x000000859e00720c */ /* 0x000fe40003f24070 */
[----:B------:R-:W-:Y:S01]  /*f380*/  ISETP.GT.U32.AND.EX P0, PT, R159, RZ, PT, P0 ;  /* 0x000000ff9f00720c */ /* 0x000fe20003f04100 */
[----:B------:R-:W-:Y:S01]  /*f390*/  FMUL R83, R84, UR48 ;  /* 0x0000003054537c20 */ /* 0x000fe20008400000 */
[----:B------:R-:W-:Y:S01]  /*f3a0*/  FMUL R84, R85, UR48 ;  /* 0x0000003055547c20 */ /* 0x000fe20008400000 */
[----:B------:R-:W-:Y:S02]  /*f3b0*/  ISETP.GT.U32.AND.EX P1, PT, R163, RZ, PT, P1 ;  /* 0x000000ffa300720c */ /* 0x000fe40003f24110 */
[----:B------:R-:W-:-:S02]  /*f3c0*/  FSEL R81, R81, -INF , !P0 ;  /* 0xff80000051517808 */ /* 0x000fc40004000000 */
[----:B------:R-:W-:Y:S02]  /*f3d0*/  ISETP.GT.U32.AND P0, PT, R156, R133, PT ;  /* 0x000000859c00720c */ /* 0x000fe40003f04070 */
[----:B------:R-:W-:Y:S02]  /*f3e0*/  FSEL R27, R27, -INF , !P4 ;  /* 0xff8000001b1b7808 */ /* 0x000fe40006000000 */
[----:B------:R-:W-:Y:S02]  /*f3f0*/  FSEL R28, R28, -INF , !P3 ;  /* 0xff8000001c1c7808 */ /* 0x000fe40005800000 */
[----:B------:R-:W-:Y:S02]  /*f400*/  ISETP.GT.U32.AND.EX P0, PT, R161, RZ, PT, P0 ;  /* 0x000000ffa100720c */ /* 0x000fe40003f04100 */
[----:B------:R-:W-:Y:S02]  /*f410*/  FSEL R84, R84, -INF , !P1 ;  /* 0xff80000054547808 */ /* 0x000fe40004800000 */
[----:B------:R-:W-:-:S02]  /*f420*/  FSEL R29, R29, -INF , !P2 ;  /* 0xff8000001d1d7808 */ /* 0x000fc40005000000 */
[-C--:B------:R-:W-:Y:S01]  /*f430*/  ISETP.GT.U32.AND P1, PT, R162, R133.reuse, PT ;  /* 0x00000085a200720c */ /* 0x080fe20003f24070 */
[----:B------:R-:W-:Y:S01]  /*f440*/  FMUL R85, R86, UR48 ;  /* 0x0000003056557c20 */ /* 0x000fe20008400000 */
[----:B------:R-:W-:Y:S01]  /*f450*/  FSEL R83, R83, -INF , !P0 ;  /* 0xff80000053537808 */ /* 0x000fe20004000000 */
[----:B------:R-:W-:Y:S01]  /*f460*/  FMUL R86, R87, UR48 ;  /* 0x0000003057567c20 */ /* 0x000fe20008400000 */
[----:B------:R-:W-:Y:S02]  /*f470*/  ISETP.GT.U32.AND P0, PT, R160, R133, PT ;  /* 0x00000085a000720c */ /* 0x000fe40003f04070 */
[----:B------:R-:W-:Y:S02]  /*f480*/  ISETP.GT.U32.AND.EX P1, PT, R167, RZ, PT, P1 ;  /* 0x000000ffa700720c */ /* 0x000fe40003f24110 */
[----:B------:R-:W-:Y:S02]  /*f490*/  ISETP.GT.U32.AND.EX P0, PT, R165, RZ, PT, P0 ;  /* 0x000000ffa500720c */ /* 0x000fe40003f04100 */
        /* <DEDUP_REMOVED lines=11> */
[----:B------:R-:W-:Y:S01]  /*f550*/  LOP3.LUT P4, RZ, R3, 0x20, RZ, 0xc0, !PT ;  /* 0x0000002003ff7812 */ /* 0x000fe2000788c0ff */
[----:B------:R-:W-:Y:S01]  /*f560*/  FMUL R90, R91, UR48 ;  /* 0x000000305b5a7c20 */ /* 0x000fe20008400000 */
[----:B------:R-:W-:Y:S02]  /*f570*/  FSEL R87, R87, -INF , !P0 ;  /* 0xff80000057577808 */ /* 0x000fe40004000000 */
[----:B------:R-:W-:Y:S02]  /*f580*/  ISETP.GT.U32.AND P0, PT, R168, R133, PT ;  /* 0x00000085a800720c */ /* 0x000fe40003f04070 */
[----:B------:R-:W-:Y:S02]  /*f590*/  ISETP.GT.U32.AND.EX P1, PT, R175, RZ, PT, P1 ;  /* 0x000000ffaf00720c */ /* 0x000fe40003f24110 */
[----:B------:R-:W-:-:S02]  /*f5a0*/  LOP3.LUT P3, RZ, R3, 0x40, RZ, 0xc0, !PT ;  /* 0x0000004003ff7812 */ /* 0x000fc4000786c0ff */
[----:B------:R-:W-:Y:S02]  /*f5b0*/  LOP3.LUT P2, RZ, R3, 0x80, RZ, 0xc0, !PT ;  /* 0x0000008003ff7812 */ /* 0x000fe4000784c0ff */
[----:B------:R-:W-:Y:S02]  /*f5c0*/  FSEL R42, R42, -INF , !P4 ;  /* 0xff8000002a2a7808 */ /* 0x000fe40006000000 */
[----:B------:R-:W-:Y:S02]  /*f5d0*/  ISETP.GT.U32.AND.EX P0, PT, R173, RZ, PT, P0 ;  /* 0x000000ffad00720c */ /* 0x000fe40003f04100 */
[----:B------:R-:W-:Y:S02]  /*f5e0*/  FSEL R90, R90, -INF , !P1 ;  /* 0xff8000005a5a7808 */ /* 0x000fe40004800000 */
[----:B------:R-:W-:Y:S02]  /*f5f0*/  FSEL R43, R43, -INF , !P3 ;  /* 0xff8000002b2b7808 */ /* 0x000fe40005800000 */
[----:B------:R-:W-:-:S02]  /*f600*/  FSEL R44, R44, -INF , !P2 ;  /* 0xff8000002c2c7808 */ /* 0x000fc40005000000 */
[-C--:B------:R-:W-:Y:S01]  /*f610*/  ISETP.GT.U32.AND P1, PT, R174, R133.reuse, PT ;  /* 0x00000085ae00720c */ /* 0x080fe20003f24070 */
[----:B------:R-:W-:Y:S01]  /*f620*/  FMUL R91, R92, UR48 ;  /* 0x000000305c5b7c20 */ /* 0x000fe20008400000 */
[C---:B------:R-:W-:Y:S02]  /*f630*/  LOP3.LUT P3, RZ, R3.reuse, 0x100, RZ, 0xc0, !PT ;  /* 0x0000010003ff7812 */ /* 0x040fe4000786c0ff */
[----:B------:R-:W-:Y:S01]  /*f640*/  LOP3.LUT P2, RZ, R3, 0x200, RZ, 0xc0, !PT ;  /* 0x0000020003ff7812 */ /* 0x000fe2000784c0ff */
[----:B------:R-:W-:Y:S01]  /*f650*/  FMUL R92, R93, UR48 ;  /* 0x000000305d5c7c20 */ /* 0x000fe20008400000 */
[----:B------:R-:W-:Y:S02]  /*f660*/  FSEL R89, R89, -INF , !P0 ;  /* 0xff80000059597808 */ /* 0x000fe40004000000 */
[----:B------:R-:W-:Y:S02]  /*f670*/  ISETP.GT.U32.AND P0, PT, R172, R133, PT ;  /* 0x00000085ac00720c */ /* 0x000fe40003f04070 */
[----:B------:R-:W-:-:S02]  /*f680*/  ISETP.GT.U32.AND.EX P1, PT, R179, RZ, PT, P1 ;  /* 0x000000ffb300720c */ /* 0x000fc40003f24110 */
[----:B------:R-:W-:Y:S02]  /*f690*/  FSEL R45, R45, -INF , !P3 ;  /* 0xff8000002d2d7808 */ /* 0x000fe40005800000 */
[----:B------:R-:W-:Y:S02]  /*f6a0*/  FSEL R46, R46, -INF , !P2 ;  /* 0xff8000002e2e7808 */ /* 0x000fe40005000000 */
[----:B------:R-:W-:Y:S02]  /*f6b0*/  ISETP.GT.U32.AND.EX P0, PT, R177, RZ, PT, P0 ;  /* 0x000000ffb100720c */ /* 0x000fe40003f04100 */
[----:B------:R-:W-:Y:S02]  /*f6c0*/  FSEL R92, R92, -INF , !P1 ;  /* 0xff8000005c5c7808 */ /* 0x000fe40004800000 */
[-C--:B------:R-:W-:Y:S01]  /*f6d0*/  ISETP.GT.U32.AND P1, PT, R178, R133.reuse, PT ;  /* 0x00000085b200720c */ /* 0x080fe20003f24070 */
[----:B------:R-:W-:Y:S01]  /*f6e0*/  FMUL R93, R94, UR48 ;  /* 0x000000305e5d7c20 */ /* 0x000fe20008400000 */
[----:B------:R-:W-:Y:S01]  /*f6f0*/  FSEL R91, R91, -INF , !P0 ;  /* 0xff8000005b5b7808 */ /* 0x000fe20004000000 */
[----:B------:R-:W-:Y:S01]  /*f700*/  FMUL R94, R95, UR48 ;  /* 0x000000305f5e7c20 */ /* 0x000fe20008400000 */
[----:B------:R-:W-:-:S02]  /*f710*/  ISETP.GT.U32.AND P0, PT, R176, R133, PT ;  /* 0x00000085b000720c */ /* 0x000fc40003f04070 */
[----:B------:R-:W-:Y:S02]  /*f720*/  ISETP.GT.U32.AND.EX P1, PT, R183, RZ, PT, P1 ;  /* 0x000000ffb700720c */ /* 0x000fe40003f24110 */
        /* <DEDUP_REMOVED lines=10> */
[----:B------:R-:W-:Y:S01]  /*f7d0*/  ISETP.GT.U32.AND P1, PT, R186, R133, PT ;  /* 0x00000085ba00720c */ /* 0x000fe20003f24070 */
[----:B------:R-:W-:Y:S01]  /*f7e0*/  FMUL R97, R98, UR48 ;  /* 0x0000003062617c20 */ /* 0x000fe20008400000 */
[----:B------:R-:W-:Y:S01]  /*f7f0*/  LOP3.LUT P4, RZ, R3, 0x400000, RZ, 0xc0, !PT ;  /* 0x0040000003ff7812 */ /* 0x000fe2000788c0ff */
[----:B------:R-:W-:Y:S01]  /*f800*/  FMUL R98, R99, UR48 ;  /* 0x0000003063627c20 */ /* 0x000fe20008400000 */
[----:B------:R-:W-:-:S02]  /*f810*/  LOP3.LUT P3, RZ, R3, 0x800000, RZ, 0xc0, !PT ;  /* 0x0080000003ff7812 */ /* 0x000fc4000786c0ff */
[----:B--2---:R-:W-:-:S04]  /*f820*/  FMNMX3 R68, R82, R251, R132, !PT ;  /* 0x000000fb52447276 */ /* 0x004fc80007800084 */
[----:B------:R-:W-:-:S04]  /*f830*/  FMNMX3 R68, R68, R5, R6, !PT ;  /* 0x0000000544447276 */ /* 0x000fc80007800006 */
        /* <DEDUP_REMOVED lines=23> */
[----:B------:R-:W-:Y:S02]  /*f9b0*/  FMNMX3 R68, R68, R53, R54, !PT ;  /* 0x0000003544447276 */ /* 0x000fe40007800036 */
[----:B------:R-:W-:Y:S02]  /*f9c0*/  FSEL R95, R95, -INF , !P0 ;  /* 0xff8000005f5f7808 */ /* 0x000fe40004000000 */
[----:B------:R-:W-:Y:S02]  /*f9d0*/  FMNMX3 R68, R68, R55, R56, !PT ;  /* 0x0000003744447276 */ /* 0x000fe40007800038 */
[----:B------:R-:W-:Y:S02]  /*f9e0*/  ISETP.GT.U32.AND P0, PT, R184, R133, PT ;  /* 0x00000085b800720c */ /* 0x000fe40003f04070 */
[----:B------:R-:W-:Y:S02]  /*f9f0*/  ISETP.GT.U32.AND.EX P1, PT, R191, RZ, PT, P1 ;  /* 0x000000ffbf00720c */ /* 0x000fe40003f24110 */
[----:B------:R-:W-:-:S02]  /*fa00*/  LOP3.LUT P2, RZ, R3, 0x1000000, RZ, 0xc0, !PT ;  /* 0x0100000003ff7812 */ /* 0x000fc4000784c0ff */
[----:B------:R-:W-:Y:S02]  /*fa10*/  FSEL R59, R59, -INF , !P4 ;  /* 0xff8000003b3b7808 */ /* 0x000fe40006000000 */
[----:B------:R-:W-:Y:S02]  /*fa20*/  FSEL R60, R60, -INF , !P3 ;  /* 0xff8000003c3c7808 */ /* 0x000fe40005800000 */
[----:B------:R-:W-:Y:S02]  /*fa30*/  FMNMX3 R68, R68, R57, R58, !PT ;  /* 0x0000003944447276 */ /* 0x000fe4000780003a */
[----:B------:R-:W-:Y:S02]  /*fa40*/  ISETP.GT.U32.AND.EX P0, PT, R189, RZ, PT, P0 ;  /* 0x000000ffbd00720c */ /* 0x000fe40003f04100 */
[----:B------:R-:W-:Y:S02]  /*fa50*/  FSEL R98, R98, -INF , !P1 ;  /* 0xff80000062627808 */ /* 0x000fe40004800000 */
[----:B------:R-:W-:Y:S01]  /*fa60*/  ISETP.GT.U32.AND P1, PT, R190, R133, PT ;  /* 0x00000085be00720c */ /* 0x000fe20003f24070 */
[----:B------:R-:W-:Y:S01]  /*fa70*/  FMUL R99, R100, UR48 ;  /* 0x0000003064637c20 */ /* 0x000fe20008400000 */
[----:B------:R-:W-:-:S02]  /*fa80*/  FSEL R61, R61, -INF , !P2 ;  /* 0xff8000003d3d7808 */ /* 0x000fc40005000000 */
[----:B------:R-:W-:Y:S01]  /*fa90*/  FMNMX3 R68, R68, R59, R60, !PT ;  /* 0x0000003b44447276 */ /* 0x000fe2000780003c */
[----:B------:R-:W-:Y:S01]  /*faa0*/  FMUL R100, R101, UR48 ;  /* 0x0000003065647c20 */ /* 0x000fe20008400000 */
[----:B------:R-:W-:Y:S02]  /*fab0*/  FSEL R97, R97, -INF , !P0 ;  /* 0xff80000061617808 */ /* 0x000fe40004000000 */
[----:B------:R-:W-:Y:S02]  /*fac0*/  ISETP.GT.U32.AND P0, PT, R188, R133, PT ;  /* 0x00000085bc00720c */ /* 0x000fe40003f04070 */
[----:B------:R-:W-:Y:S02]  /*fad0*/  ISETP.GT.U32.AND.EX P1, PT, R195, RZ, PT, P1 ;  /* 0x000000ffc300720c */ /* 0x000fe40003f24110 */
[----:B------:R-:W-:Y:S02]  /*fae0*/  FSEL R63, R63, -INF , !P6 ;  /* 0xff8000003f3f7808 */ /* 0x000fe40007000000 */
[----:B------:R-:W-:-:S02]  /*faf0*/  FMNMX3 R68, R68, R61, R62, !PT ;  /* 0x0000003d44447276 */ /* 0x000fc4000780003e */
[----:B------:R-:W-:Y:S02]  /*fb00*/  ISETP.GT.U32.AND.EX P0, PT, R193, RZ, PT, P0 ;  /* 0x000000ffc100720c */ /* 0x000fe40003f04100 */
[----:B------:R-:W-:Y:S02]  /*fb10*/  FSEL R100, R100, -INF , !P1 ;  /* 0xff80000064647808 */ /* 0x000fe40004800000 */
[----:B------:R-:W-:Y:S02]  /*fb20*/  ISETP.GT.U32.AND P1, PT, R194, R133, PT ;  /* 0x00000085c200720c */ /* 0x000fe40003f24070 */
[----:B------:R-:W-:Y:S01]  /*fb30*/  FMNMX3 R68, R68, R63, R64, !PT ;  /* 0x0000003f44447276 */ /* 0x000fe20007800040 */
[----:B------:R-:W-:Y:S01]  /*fb40*/  FMUL R101, R102, UR48 ;  /* 0x0000003066657c20 */ /* 0x000fe20008400000 */
[----:B------:R-:W-:Y:S01]  /*fb50*/  FSEL R99, R99, -INF , !P0 ;  /* 0xff80000063637808 */ /* 0x000fe20004000000 */
[----:B------:R-:W-:Y:S01]  /*fb60*/  FMUL R102, R103, UR48 ;  /* 0x0000003067667c20 */ /* 0x000fe20008400000 */
[----:B------:R-:W-:-:S02]  /*fb70*/  ISETP.GT.U32.AND P0, PT, R192, R133, PT ;  /* 0x00000085c000720c */ /* 0x000fc40003f04070 */
[----:B------:R-:W-:Y:S02]  /*fb80*/  ISETP.GT.U32.AND.EX P1, PT, R199, RZ, PT, P1 ;  /* 0x000000ffc700720c */ /* 0x000fe40003f24110 */
[----:B------:R-:W-:Y:S02]  /*fb90*/  FMNMX3 R68, R68, R65, R66, !PT ;  /* 0x0000004144447276 */ /* 0x000fe40007800042 */
[----:B------:R-:W-:Y:S02]  /*fba0*/  ISETP.GT.U32.AND.EX P0, PT, R197, RZ, PT, P0 ;  /* 0x000000ffc500720c */ /* 0x000fe40003f04100 */
[----:B------:R-:W-:Y:S02]  /*fbb0*/  FSEL R102, R102, -INF , !P1 ;  /* 0xff80000066667808 */ /* 0x000fe40004800000 */
[----:B------:R-:W-:Y:S02]  /*fbc0*/  FMNMX3 R68, R68, R67, R70, !PT ;  /* 0x0000004344447276 */ /* 0x000fe40007800046 */
[----:B------:R-:W-:Y:S01]  /*fbd0*/  ISETP.GT.U32.AND P1, PT, R198, R133, PT ;  /* 0x00000085c600720c */ /* 0x000fe20003f24070 */
[----:B------:R-:W-:Y:S01]  /*fbe0*/  FMUL R103, R104, UR48 ;  /* 0x0000003068677c20 */ /* 0x000fe20008400000 */
[----:B------:R-:W-:Y:S01]  /*fbf0*/  FSEL R101, R101, -INF , !P0 ;  /* 0xff80000065657808 */ /* 0x000fe20004000000 */
[----:B------:R-:W-:Y:S01]  /*fc00*/  FMUL R104, R105, UR48 ;  /* 0x0000003069687c20 */ /* 0x000fe20008400000 */
[----:B------:R-:W-:-:S02]  /*fc10*/  FMNMX3 R68, R68, R69, R72, !PT ;  /* 0x0000004544447276 */ /* 0x000fc40007800048 */
[----:B------:R-:W-:Y:S02]  /*fc20*/  ISETP.GT.U32.AND P0, PT, R196, R133, PT ;  /* 0x00000085c400720c */ /* 0x000fe40003f04070 */
[----:B------:R-:W-:Y:S02]  /*fc30*/  ISETP.GT.U32.AND.EX P1, PT, R203, RZ, PT, P1 ;  /* 0x000000ffcb00720c */ /* 0x000fe40003f24110 */
[----:B------:R-:W-:Y:S02]  /*fc40*/  FMNMX3 R68, R68, R71, R74, !PT ;  /* 0x0000004744447276 */ /* 0x000fe4000780004a */
[----:B------:R-:W-:Y:S02]  /*fc50*/  ISETP.GT.U32.AND.EX P0, PT, R201, RZ, PT, P0 ;  /* 0x000000ffc900720c */ /* 0x000fe40003f04100 */
[----:B------:R-:W-:Y:S02]  /*fc60*/  FSEL R104, R104, -INF , !P1 ;  /* 0xff80000068687808 */ /* 0x000fe40004800000 */
[----:B------:R-:W-:Y:S01]  /*fc70*/  ISETP.GT.U32.AND P1, PT, R202, R133, PT ;  /* 0x00000085ca00720c */ /* 0x000fe20003f24070 */
[----:B------:R-:W-:Y:S01]  /*fc80*/  FMUL R105, R106, UR48 ;  /* 0x000000306a697c20 */ /* 0x000fe20008400000 */
[----:B------:R-:W-:Y:S01]  /*fc90*/  FMNMX3 R68, R68, R73, R76, !PT ;  /* 0x0000004944447276 */ /* 0x000fe2000780004c */
[----:B------:R-:W-:Y:S01]  /*fca0*/  FMUL R106, R107, UR48 ;  /* 0x000000306b6a7c20 */ /* 0x000fe20008400000 */
[----:B------:R-:W-:-:S02]  /*fcb0*/  FSEL R103, R103, -INF , !P0 ;  /* 0xff80000067677808 */ /* 0x000fc40004000000 */
[----:B------:R-:W-:Y:S02]  /*fcc0*/  ISETP.GT.U32.AND P0, PT, R200, R133, PT ;  /* 0x00000085c800720c */ /* 0x000fe40003f04070 */
[----:B------:R-:W-:Y:S02]  /*fcd0*/  ISETP.GT.U32.AND.EX P1, PT, R207, RZ, PT, P1 ;  /* 0x000000ffcf00720c */ /* 0x000fe40003f24110 */
[----:B------:R-:W-:Y:S02]  /*fce0*/  FMNMX3 R68, R68, R75, R77, !PT ;  /* 0x0000004b44447276 */ /* 0x000fe4000780004d */
[----:B------:R-:W-:Y:S02]  /*fcf0*/  ISETP.GT.U32.AND.EX P0, PT, R205, RZ, PT, P0 ;  /* 0x000000ffcd00720c */ /* 0x000fe40003f04100 */
[----:B------:R-:W-:Y:S02]  /*fd00*/  FSEL R106, R106, -INF , !P1 ;  /* 0xff8000006a6a7808 */ /* 0x000fe40004800000 */
[----:B------:R-:W-:-:S02]  /*fd10*/  ISETP.GT.U32.AND P1, PT, R206, R133, PT ;  /* 0x00000085ce00720c */ /* 0x000fc40003f24070 */
[----:B------:R-:W-:Y:S01]  /*fd20*/  FMNMX3 R68, R68, R78, R79, !PT ;  /* 0x0000004e44447276 */ /* 0x000fe2000780004f */
[----:B------:R-:W-:Y:S01]  /*fd30*/  FMUL R137, R109, UR48 ;  /* 0x000000306d897c20 */ /* 0x000fe20008400000 */
[----:B------:R-:W-:Y:S02]  /*fd40*/  FSEL R105, R105, -INF , !P0 ;  /* 0xff80000069697808 */ /* 0x000fe40004000000 */
[----:B------:R-:W-:Y:S02]  /*fd50*/  ISETP.GT.U32.AND P0, PT, R204, R133, PT ;  /* 0x00000085cc00720c */ /* 0x000fe40003f04070 */
[----:B------:R-:W-:Y:S02]  /*fd60*/  ISETP.GT.U32.AND.EX P1, PT, R211, RZ, PT, P1 ;  /* 0x000000ffd300720c */ /* 0x000fe40003f24110 */
[----:B------:R-:W-:Y:S01]  /*fd70*/  FMNMX3 R68, R68, R80, R4, !PT ;  /* 0x0000005044447276 */ /* 0x000fe20007800004 */
[----:B------:R-:W-:Y:S01]  /*fd80*/  FMUL R108, R108, UR48 ;  /* 0x000000306c6c7c20 */ /* 0x000fe20008400000 */
[----:B------:R-:W-:-:S02]  /*fd90*/  ISETP.GT.U32.AND.EX P0, PT, R209, RZ, PT, P0 ;  /* 0x000000ffd100720c */ /* 0x000fc40003f04100 */
[----:B------:R-:W-:Y:S02]  /*fda0*/  FSEL R137, R137, -INF , !P1 ;  /* 0xff80000089897808 */ /* 0x000fe40004800000 */
[----:B------:R-:W-:Y:S02]  /*fdb0*/  ISETP.GT.U32.AND P1, PT, R210, R133, PT ;  /* 0x00000085d200720c */ /* 0x000fe40003f24070 */
[----:B------:R-:W-:Y:S01]  /*fdc0*/  FMNMX3 R68, R68, R81, R83, !PT ;  /* 0x0000005144447276 */ /* 0x000fe20007800053 */
[----:B------:R-:W-:Y:S01]  /*fdd0*/  FMUL R111, R111, UR48 ;  /* 0x000000306f6f7c20 */ /* 0x000fe20008400000 */
[----:B------:R-:W-:Y:S02]  /*fde0*/  FSEL R109, R108, -INF , !P0 ;  /* 0xff8000006c6d7808 */ /* 0x000fe40004000000 */
[----:B------:R-:W-:Y:S02]  /*fdf0*/  ISETP.GT.U32.AND P0, PT, R208, R133, PT ;  /* 0x00000085d000720c */ /* 0x000fe40003f04070 */
[----:B------:R-:W-:-:S02]  /*fe00*/  ISETP.GT.U32.AND.EX P1, PT, R215, RZ, PT, P1 ;  /* 0x000000ffd700720c */ /* 0x000fc40003f24110 */
[----:B------:R-:W-:Y:S01]  /*fe10*/  FMNMX3 R68, R68, R84, R85, !PT ;  /* 0x0000005444447276 */ /* 0x000fe20007800055 */
[----:B------:R-:W-:Y:S01]  /*fe20*/  FMUL R110, R110, UR48 ;  /* 0x000000306e6e7c20 */ /* 0x000fe20008400000 */
[----:B------:R-:W-:Y:S02]  /*fe30*/  ISETP.GT.U32.AND.EX P0, PT, R213, RZ, PT, P0 ;  /* 0x000000ffd500720c */ /* 0x000fe40003f04100 */
[----:B------:R-:W-:Y:S02]  /*fe40*/  FSEL R111, R111, -INF , !P1 ;  /* 0xff8000006f6f7808 */ /* 0x000fe40004800000 */
[----:B------:R-:W-:Y:S02]  /*fe50*/  FMNMX3 R68, R68, R86, R87, !PT ;  /* 0x0000005644447276 */ /* 0x000fe40007800057 */
[----:B------:R-:W-:Y:S01]  /*fe60*/  ISETP.GT.U32.AND P1, PT, R214, R133, PT ;  /* 0x00000085d600720c */ /* 0x000fe20003f24070 */
[----:B------:R-:W-:Y:S01]  /*fe70*/  FMUL R113, R113, UR48 ;  /* 0x0000003071717c20 */ /* 0x000fe20008400000 */
[----:B------:R-:W-:-:S02]  /*fe80*/  FSEL R110, R110, -INF , !P0 ;  /* 0xff8000006e6e7808 */ /* 0x000fc40004000000 */
[----:B------:R-:W-:Y:S02]  /*fe90*/  FMNMX3 R68, R68, R88, R89, !PT ;  /* 0x0000005844447276 */ /* 0x000fe40007800059 */
[----:B------:R-:W-:Y:S02]  /*fea0*/  ISETP.GT.U32.AND P0, PT, R212, R133, PT ;  /* 0x00000085d400720c */ /* 0x000fe40003f04070 */
[----:B------:R-:W-:Y:S01]  /*feb0*/  ISETP.GT.U32.AND.EX P1, PT, R219, RZ, PT, P1 ;  /* 0x000000ffdb00720c */ /* 0x000fe20003f24110 */
[----:B------:R-:W-:Y:S01]  /*fec0*/  FMUL R112, R112, UR48 ;  /* 0x0000003070707c20 */ /* 0x000fe20008400000 */
[----:B------:R-:W-:Y:S02]  /*fed0*/  FMNMX3 R68, R68, R90, R91, !PT ;  /* 0x0000005a44447276 */ /* 0x000fe4000780005b */
[----:B------:R-:W-:Y:S02]  /*fee0*/  ISETP.GT.U32.AND.EX P0, PT, R217, RZ, PT, P0 ;  /* 0x000000ffd900720c */ /* 0x000fe40003f04100 */
[----:B------:R-:W-:-:S02]  /*fef0*/  FSEL R113, R113, -INF , !P1 ;  /* 0xff80000071717808 */ /* 0x000fc40004800000 */
[-C--:B------:R-:W-:Y:S01]  /*ff00*/  ISETP.GT.U32.AND P1, PT, R218, R133.reuse, PT ;  /* 0x00000085da00720c */ /* 0x080fe20003f24070 */
[----:B------:R-:W-:Y:S01]  /*ff10*/  FMUL R115, R115, UR48 ;  /* 0x0000003073737c20 */ /* 0x000fe20008400000 */
[----:B------:R-:W-:Y:S02]  /*ff20*/  FMNMX3 R68, R68, R92, R93, !PT ;  /* 0x0000005c44447276 */ /* 0x000fe4000780005d */
[----:B------:R-:W-:Y:S02]  /*ff30*/  FSEL R112, R112, -INF , !P0 ;  /* 0xff80000070707808 */ /* 0x000fe40004000000 */
[----:B------:R-:W-:Y:S02]  /*ff40*/  ISETP.GT.U32.AND P0, PT, R216, R133, PT ;  /* 0x00000085d800720c */ /* 0x000fe40003f04070 */
[----:B------:R-:W-:Y:S01]  /*ff50*/  ISETP.GT.U32.AND.EX P1, PT, R223, RZ, PT, P1 ;  /* 0x000000ffdf00720c */ /* 0x000fe20003f24110 */
[----:B------:R-:W-:Y:S01]  /*ff60*/  FMUL R114, R114, UR48 ;  /* 0x0000003072727c20 */ /* 0x000fe20008400000 */
[----:B------:R-:W-:-:S02]  /*ff70*/  FMNMX3 R68, R68, R94, R95, !PT ;  /* 0x0000005e44447276 */ /* 0x000fc4000780005f */
[----:B------:R-:W-:Y:S02]  /*ff80*/  ISETP.GT.U32.AND.EX P0, PT, R221, RZ, PT, P0 ;  /* 0x000000ffdd00720c */ /* 0x000fe40003f04100 */
[----:B------:R-:W-:Y:S02]  /*ff90*/  FSEL R115, R115, -INF , !P1 ;  /* 0xff80000073737808 */ /* 0x000fe40004800000 */
[-C--:B------:R-:W-:Y:S02]  /*ffa0*/  ISETP.GT.U32.AND P1, PT, R222, R133.reuse, PT ;  /* 0x00000085de00720c */ /* 0x080fe40003f24070 */
[----:B------:R-:W-:Y:S01]  /*ffb0*/  FMNMX3 R68, R68, R96, R97, !PT ;  /* 0x0000006044447276 */ /* 0x000fe20007800061 */
[----:B------:R-:W-:Y:S01]  /*ffc0*/  FMUL R117, R117, UR48 ;  /* 0x0000003075757c20 */ /* 0x000fe20008400000 */
[----:B------:R-:W-:Y:S02]  /*ffd0*/  FSEL R114, R114, -INF , !P0 ;  /* 0xff80000072727808 */ /* 0x000fe40004000000 */
[----:B------:R-:W-:-:S02]  /*ffe0*/  ISETP.GT.U32.AND P0, PT, R220, R133, PT ;  /* 0x00000085dc00720c */ /* 0x000fc40003f04070 */
[----:B------:R-:W-:Y:S02]  /*fff0*/  ISETP.GT.U32.AND.EX P1, PT, R226, RZ, PT, P1 ;  /* 0x000000ffe200720c */ /* 0x000fe40003f24110 */
[----:B------:R-:W-:Y:S01]  /*10000*/  FMNMX3 R68, R68, R98, R99, !PT ;  /* 0x0000006244447276 */ /* 0x000fe20007800063 */
[----:B------:R-:W-:Y:S01]  /*10010*/  FMUL R116, R116, UR48 ;  /* 0x0000003074747c20 */ /* 0x000fe20008400000 */
[----:B------:R-:W-:Y:S02]  /*10020*/  ISETP.GT.U32.AND.EX P0, PT, R224, RZ, PT, P0 ;  /* 0x000000ffe000720c */ /* 0x000fe40003f04100 */
[----:B------:R-:W-:Y:S02]  /*10030*/  FSEL R117, R117, -INF , !P1 ;  /* 0xff80000075757808 */ /* 0x000fe40004800000 */
[----:B------:R-:W-:Y:S02]  /*10040*/  ISETP.GT.U32.AND P1, PT, R227, R133, PT ;  /* 0x00000085e300720c */ /* 0x000fe40003f24070 */
[----:B------:R-:W-:Y:S01]  /*10050*/  FMNMX3 R68, R68, R100, R101, !PT ;  /* 0x0000006444447276 */ /* 0x000fe20007800065 */
[----:B------:R-:W-:Y:S01]  /*10060*/  FMUL R119, R119, UR48 ;  /* 0x0000003077777c20 */ /* 0x000fe20008400000 */
[----:B------:R-:W-:-:S02]  /*10070*/  FSEL R116, R116, -INF , !P0 ;  /* 0xff80000074747808 */ /* 0x000fc40004000000 */
[----:B------:R-:W-:Y:S02]  /*10080*/  ISETP.GT.U32.AND P0, PT, R225, R133, PT ;  /* 0x00000085e100720c */ /* 0x000fe40003f04070 */
[----:B------:R-:W-:Y:S02]  /*10090*/  ISETP.GT.U32.AND.EX P1, PT, R230, RZ, PT, P1 ;  /* 0x000000ffe600720c */ /* 0x000fe40003f24110 */
[----:B------:R-:W-:Y:S01]  /*100a0*/  FMNMX3 R68, R68, R102, R103, !PT ;  /* 0x0000006644447276 */ /* 0x000fe20007800067 */
[----:B------:R-:W-:Y:S01]  /*100b0*/  FMUL R118, R118, UR48 ;  /* 0x0000003076767c20 */ /* 0x000fe20008400000 */
[----:B------:R-:W-:Y:S02]  /*100c0*/  ISETP.GT.U32.AND.EX P0, PT, R228, RZ, PT, P0 ;  /* 0x000000ffe400720c */ /* 0x000fe40003f04100 */
[----:B------:R-:W-:Y:S02]  /*100d0*/  FSEL R119, R119, -INF , !P1 ;  /* 0xff80000077777808 */ /* 0x000fe40004800000 */
[----:B------:R-:W-:-:S02]  /*100e0*/  FMNMX3 R68, R68, R104, R105, !PT ;  /* 0x0000006844447276 */ /* 0x000fc40007800069 */
[-C--:B------:R-:W-:Y:S01]  /*100f0*/  ISETP.GT.U32.AND P1, PT, R231, R133.reuse, PT ;  /* 0x00000085e700720c */ /* 0x080fe20003f24070 */
[----:B------:R-:W-:Y:S01]  /*10100*/  FMUL R121, R121, UR48 ;  /* 0x0000003079797c20 */ /* 0x000fe20008400000 */
[----:B------:R-:W-:Y:S02]  /*10110*/  FSEL R118, R118, -INF , !P0 ;  /* 0xff80000076767808 */ /* 0x000fe40004000000 */
[----:B------:R-:W-:Y:S02]  /*10120*/  FMNMX3 R68, R68, R106, R109, !PT ;  /* 0x0000006a44447276 */ /* 0x000fe4000780006d */
[----:B------:R-:W-:Y:S02]  /*10130*/  ISETP.GT.U32.AND P0, PT, R229, R133, PT ;  /* 0x00000085e500720c */ /* 0x000fe40003f04070 */
[----:B------:R-:W-:Y:S01]  /*10140*/  ISETP.GT.U32.AND.EX P1, PT, R234, RZ, PT, P1 ;  /* 0x000000ffea00720c */ /* 0x000fe20003f24110 */
[----:B------:R-:W-:Y:S01]  /*10150*/  FMUL R120, R120, UR48 ;  /* 0x0000003078787c20 */ /* 0x000fe20008400000 */
[----:B------:R-:W-:-:S02]  /*10160*/  FMNMX3 R68, R68, R137, R110, !PT ;  /* 0x0000008944447276 */ /* 0x000fc4000780006e */
[----:B------:R-:W-:Y:S02]  /*10170*/  ISETP.GT.U32.AND.EX P0, PT, R232, RZ, PT, P0 ;  /* 0x000000ffe800720c */ /* 0x000fe40003f04100 */
[----:B------:R-:W-:Y:S02]  /*10180*/  FSEL R121, R121, -INF , !P1 ;  /* 0xff80000079797808 */ /* 0x000fe40004800000 */
[----:B------:R-:W-:Y:S01]  /*10190*/  ISETP.GT.U32.AND P1, PT, R235, R133, PT ;  /* 0x00000085eb00720c */ /* 0x000fe20003f24070 */
[----:B------:R-:W-:Y:S01]  /*101a0*/  FMUL R123, R123, UR48 ;  /* 0x000000307b7b7c20 */ /* 0x000fe20008400000 */
[----:B------:R-:W-:Y:S02]  /*101b0*/  FMNMX3 R68, R68, R111, R112, !PT ;  /* 0x0000006f44447276 */ /* 0x000fe40007800070 */
[----:B------:R-:W-:Y:S02]  /*101c0*/  FSEL R120, R120, -INF , !P0 ;  /* 0xff80000078787808 */ /* 0x000fe40004000000 */
[----:B------:R-:W-:-:S02]  /*101d0*/  ISETP.GT.U32.AND P0, PT, R233, R133, PT ;  /* 0x00000085e900720c */ /* 0x000fc40003f04070 */
[----:B------:R-:W-:Y:S01]  /*101e0*/  ISETP.GT.U32.AND.EX P1, PT, R238, RZ, PT, P1 ;  /* 0x000000ffee00720c */ /* 0x000fe20003f24110 */
[----:B------:R-:W-:Y:S01]  /*101f0*/  FMUL R122, R122, UR48 ;  /* 0x000000307a7a7c20 */ /* 0x000fe20008400000 */
[----:B------:R-:W-:Y:S02]  /*10200*/  FMNMX3 R68, R68, R113, R114, !PT ;  /* 0x0000007144447276 */ /* 0x000fe40007800072 */
        /* <DEDUP_REMOVED lines=12> */
[----:B------:R-:W-:-:S02]  /*102d0*/  ISETP.GT.U32.AND P1, PT, R241, R133, PT ;  /* 0x00000085f100720c */ /* 0x000fc40003f24070 */
[----:B------:R-:W-:Y:S01]  /*102e0*/  FMNMX3 R68, R68, R119, R120, !PT ;  /* 0x0000007744447276 */ /* 0x000fe20007800078 */
[----:B------:R-:W-:Y:S01]  /*102f0*/  FMUL R126, R126, UR48 ;  /* 0x000000307e7e7c20 */ /* 0x000fe20008400000 */
[----:B------:R-:W-:Y:S02]  /*10300*/  FSEL R124, R124, -INF , !P0 ;  /* 0xff8000007c7c7808 */ /* 0x000fe40004000000 */
[-C--:B------:R-:W-:Y:S02]  /*10310*/  ISETP.GT.U32.AND P5, PT, R245, R133.reuse, PT ;  /* 0x00000085f500720c */ /* 0x080fe40003fa4070 */
[----:B------:R-:W-:Y:S02]  /*10320*/  ISETP.GT.U32.AND P0, PT, R243, R133, PT ;  /* 0x00000085f300720c */ /* 0x000fe40003f04070 */
[----:B------:R-:W-:Y:S02]  /*10330*/  ISETP.GT.U32.AND.EX P1, PT, R244, RZ, PT, P1 ;  /* 0x000000fff400720c */ /* 0x000fe40003f24110 */
[----:B------:R-:W-:Y:S01]  /*10340*/  FMNMX3 R68, R68, R121, R122, !PT ;  /* 0x0000007944447276 */ /* 0x000fe2000780007a */
[----:B------:R-:W-:Y:S01]  /*10350*/  FMUL R127, R127, UR48 ;  /* 0x000000307f7f7c20 */ /* 0x000fe20008400000 */
[----:B------:R-:W-:Y:S01]  /*10360*/  FMUL R107, R128, UR48 ;  /* 0x00000030806b7c20 */ /* 0x000fe20008400000 */
[----:B------:R-:W-:-:S02]  /*10370*/  LOP3.LUT P4, RZ, R3, 0x40000000, RZ, 0xc0, !PT ;  /* 0x4000000003ff7812 */ /* 0x000fc4000788c0ff */
[----:B------:R-:W-:Y:S02]  /*10380*/  LOP3.LUT P3, RZ, R3, 0x20000000, RZ, 0xc0, !PT ;  /* 0x2000000003ff7812 */ /* 0x000fe4000786c0ff */
[----:B------:R-:W-:Y:S02]  /*10390*/  ISETP.GT.U32.AND.EX P5, PT, R247, RZ, PT, P5 ;  /* 0x000000fff700720c */ /* 0x000fe40003fa4150 */
[----:B------:R-:W-:Y:S02]  /*103a0*/  ISETP.GT.U32.AND.EX P0, PT, R246, RZ, PT, P0 ;  /* 0x000000fff600720c */ /* 0x000fe40003f04100 */
[----:B------:R-:W-:Y:S02]  /*103b0*/  FSEL R126, R126, -INF , !P1 ;  /* 0xff8000007e7e7808 */ /* 0x000fe40004800000 */
[----:B------:R-:W-:Y:S01]  /*103c0*/  FMNMX3 R68, R68, R123, R124, !PT ;  /* 0x0000007b44447276 */ /* 0x000fe2000780007c */
[----:B------:R-:W-:Y:S01]  /*103d0*/  FMUL R108, R129, UR48 ;  /* 0x00000030816c7c20 */ /* 0x000fe20008400000 */
[----:B------:R-:W-:Y:S01]  /*103e0*/  FMUL R128, R130, UR48 ;  /* 0x0000003082807c20 */ /* 0x000fe20008400000 */
[----:B------:R-:W-:-:S02]  /*103f0*/  LOP3.LUT P2, RZ, R3, 0x10000000, RZ, 0xc0, !PT ;  /* 0x1000000003ff7812 */ /* 0x000fc4000784c0ff */
[----:B------:R-:W-:Y:S02]  /*10400*/  ISETP.GT.U32.AND.EX P3, PT, R249, RZ, PT, P3 ;  /* 0x000000fff900720c */ /* 0x000fe40003f64130 */
[----:B------:R-:W-:Y:S02]  /*10410*/  ISETP.GT.U32.AND.EX P4, PT, R248, RZ, PT, P4 ;  /* 0x000000fff800720c */ /* 0x000fe40003f84140 */
[----:B------:R-:W-:Y:S02]  /*10420*/  FSEL R127, R127, -INF , !P0 ;  /* 0xff8000007f7f7808 */ /* 0x000fe40004000000 */
[----:B------:R-:W-:Y:S02]  /*10430*/  FSEL R107, R107, -INF , !P5 ;  /* 0xff8000006b6b7808 */ /* 0x000fe40006800000 */
[----:B------:R-:W-:Y:S01]  /*10440*/  FMNMX3 R68, R68, R125, R126, !PT ;  /* 0x0000007d44447276 */ /* 0x000fe2000780007e */
[----:B------:R-:W-:Y:S01]  /*10450*/  FMUL R129, R131, UR48 ;  /* 0x0000003083817c20 */ /* 0x000fe20008400000 */
[----:B------:R-:W-:-:S02]  /*10460*/  ISETP.GT.U32.AND.EX P2, PT, R250, RZ, PT, P2 ;  /* 0x000000fffa00720c */ /* 0x000fc40003f44120 */
[----:B------:R-:W-:Y:S02]  /*10470*/  FSEL R108, R108, -INF , !P4 ;  /* 0xff8000006c6c7808 */ /* 0x000fe40006000000 */
[----:B------:R-:W-:Y:S02]  /*10480*/  FSEL R128, R128, -INF , !P3 ;  /* 0xff80000080807808 */ /* 0x000fe40005800000 */
[----:B------:R-:W-:Y:S02]  /*10490*/  FMNMX3 R68, R68, R127, R107, !PT ;  /* 0x0000007f44447276 */ /* 0x000fe4000780006b */
[----:B------:R-:W-:Y:S02]  /*104a0*/  FSEL R129, R129, -INF , !P2 ;  /* 0xff80000081817808 */ /* 0x000fe40005000000 */
[----:B------:R-:W-:-:S04]  /*104b0*/  FMNMX3 R68, R68, R108, R128, !PT ;  /* 0x0000006c44447276 */ /* 0x000fc80007800080 */
[----:B----4-:R-:W-:-:S05]  /*104c0*/  FMNMX3 R68, R68, R129, R136, !PT ;  /* 0x0000008144447276 */ /* 0x010fca0007800088 */
[--C-:B------:R-:W-:Y:S02]  /*104d0*/  FADD R131, R132, -R68.reuse ;  /* 0x8000004484837221 */ /* 0x100fe40000000000 */
[----:B------:R1:W5:Y:S04]  /*104e0*/  LDL.LU R132, [R1+0x444] ;  /* 0x0004440001847983 */ /* 0x0003680000300800 */
[----:B------:R-:W2:Y:S04]  /*104f0*/  LDL.64 R146, [R1+0x208] ;  /* 0x0002080001927983 */ /* 0x000ea80000100a00 */
[----:B------:R-:W3:Y:S01]  /*10500*/  LDL.64 R144, [R1+0x1e0] ;  /* 0x0001e00001907983 */ /* 0x000ee20000100a00 */
[----:B------:R-:W-:Y:S01]  /*10510*/  FMUL R131, R131, 1.4426950216293334961 ;  /* 0x3fb8aa3b83837820 */ /* 0x000fe20000400000 */
[----:B------:R-:W-:-:S03]  /*10520*/  FADD R138, R5, -R68 ;  /* 0x80000044058a7221 */ /* 0x000fc60000000000 */
[----:B------:R4:W0:Y:S01]  /*10530*/  MUFU.EX2 R5, R131 ;  /* 0x0000008300057308 */ /* 0x0008220000000800 */
[----:B------:R-:W-:Y:S01]  /*10540*/  FMUL R138, R138, 1.4426950216293334961 ;  /* 0x3fb8aa3b8a8a7820 */ /* 0x000fe20000400000 */
[----:B----4-:R-:W-:-:S06]  /*10550*/  FADD R131, R6, -R68 ;  /* 0x8000004406837221 */ /* 0x010fcc0000000000 */
        /* <DEDUP_REMOVED lines=14> */
[----:B------:R-:W0:Y:S01]  /*10640*/  S2R R143, SR_TID.X ;  /* 0x00000000008f7919 */ /* 0x000e220000002100 */
[----:B----4-:R-:W-:-:S05]  /*10650*/  FADD R138, R11, -R68 ;  /* 0x800000440b8a7221 */ /* 0x010fca0000000000 */
[----:B------:R4:W0:Y:S01]  /*10660*/  MUFU.EX2 R11, R131 ;  /* 0x00000083000b7308 */ /* 0x0008220000000800 */
[----:B------:R-:W-:Y:S01]  /*10670*/  FMUL R138, R138, 1.4426950216293334961 ;  /* 0x3fb8aa3b8a8a7820 */ /* 0x000fe20000400000 */
[--C-:B------:R-:W-:Y:S01]  /*10680*/  FADD R14, R14, -R68.reuse ;  /* 0x800000440e0e7221 */ /* 0x100fe20000000000 */
[----:B----4-:R-:W-:-:S05]  /*10690*/  FADD R131, R12, -R68 ;  /* 0x800000440c837221 */ /* 0x010fca0000000000 */
[----:B------:R4:W0:Y:S01]  /*106a0*/  MUFU.EX2 R12, R138 ;  /* 0x0000008a000c7308 */ /* 0x0008220000000800 */
[----:B------:R-:W-:Y:S01]  /*106b0*/  FMUL R131, R131, 1.4426950216293334961 ;  /* 0x3fb8aa3b83837820 */ /* 0x000fe20000400000 */
[----:B------:R-:W-:Y:S01]  /*106c0*/  FMUL R14, R14, 1.4426950216293334961 ;  /* 0x3fb8aa3b0e0e7820 */ /* 0x000fe20000400000 */
[--C-:B------:R-:W-:Y:S01]  /*106d0*/  FADD R15, R15, -R68.reuse ;  /* 0x800000440f0f7221 */ /* 0x100fe20000000000 */
[----:B----4-:R-:W-:-:S04]  /*106e0*/  FADD R138, R13, -R68 ;  /* 0x800000440d8a7221 */ /* 0x010fc80000000000 */
[----:B------:R4:W0:Y:S01]  /*106f0*/  MUFU.EX2 R13, R131 ;  /* 0x00000083000d7308 */ /* 0x0008220000000800 */
[----:B------:R-:W-:Y:S01]  /*10700*/  FMUL R15, R15, 1.4426950216293334961 ;  /* 0x3fb8aa3b0f0f7820 */ /* 0x000fe20000400000 */
[----:B----4-:R-:W-:-:S06]  /*10710*/  FMUL R131, R138, 1.4426950216293334961 ;  /* 0x3fb8aa3b8a837820 */ /* 0x010fcc0000400000 */
[----:B------:R4:W0:Y:S02]  /*10720*/  MUFU.EX2 R138, R14 ;  /* 0x0000000e008a7308 */ /* 0x0008240000000800 */
        /* <DEDUP_REMOVED lines=10> */
[----:B------:R4:W1:Y:S01]  /*107d0*/  MUFU.EX2 R23, R14 ;  /* 0x0000000e00177308 */ /* 0x0008620000000800 */
[----:B------:R-:W-:Y:S01]  /*107e0*/  FMUL R15, R15, 1.4426950216293334961 ;  /* 0x3fb8aa3b0f0f7820 */ /* 0x000fe20000400000 */
[----:B0-----:R-:W-:Y:S01]  /*107f0*/  LOP3.LUT P6, RZ, R143, 0x7f, RZ, 0xc0, !PT ;  /* 0x0000007f8fff7812 */ /* 0x001fe200078cc0ff */
[----:B----4-:R-:W-:-:S05]  /*10800*/  FADD R14, R24, -R68 ;  /* 0x80000044180e7221 */ /* 0x010fca0000000000 */
[----:B------:R0:W4:Y:S01]  /*10810*/  MUFU.EX2 R24, R15 ;  /* 0x0000000f00187308 */ /* 0x0001220000000800 */
[----:B------:R-:W-:Y:S01]  /*10820*/  FMUL R14, R14, 1.4426950216293334961 ;  /* 0x3fb8aa3b0e0e7820 */ /* 0x000fe20000400000 */
[----:B------:R-:W-:-:S05]  /*10830*/  USHF.L.U32 UR6, UR6, 0x1f, URZ ;  /* 0x0000001f06067899 */ /* 0x000fca00080006ff */
[----:B------:R-:W1:Y:S01]  /*10840*/  @!P6 SYNCS.CCTL.IV [UR13+0xc010] ;  /* 0x00c01000ff00e9b1 */ /* 0x000e62000800000d */
[----:B------:R-:W-:Y:S01]  /*10850*/  NOP ;  /* 0x0000000000007918 */ /* 0x000fe20000000000 */
[--C-:B0-----:R-:W-:Y:S02]  /*10860*/  FADD R15, R25, -R68.reuse ;  /* 0x80000044190f7221 */ /* 0x101fe40000000000 */
[----:B------:R0:W1:Y:S02]  /*10870*/  MUFU.EX2 R25, R14 ;  /* 0x0000000e00197308 */ /* 0x0000640000000800 */
[----:B------:R-:W-:Y:S01]  /*10880*/  FMUL R15, R15, 1.4426950216293334961 ;  /* 0x3fb8aa3b0f0f7820 */ /* 0x000fe20000400000 */
[----:B0-----:R-:W-:-:S05]  /*10890*/  FADD R14, R26, -R68 ;  /* 0x800000441a0e7221 */ /* 0x001fca0000000000 */
[----:B------:R0:W2:Y:S02]  /*108a0*/  MUFU.EX2 R26, R15 ;  /* 0x0000000f001a7308 */ /* 0x0000a40000000800 */
[----:B0-----:R-:W-:Y:S01]  /*108b0*/  FMUL R15, R14, 1.4426950216293334961 ;  /* 0x3fb8aa3b0e0f7820 */ /* 0x001fe20000400000 */
[----:B------:R-:W-:-:S04]  /*108c0*/  IMAD.U32 R14, RZ, RZ, UR6 ;  /* 0x00000006ff0e7e24 */ /* 0x000fc8000f8e00ff */
[----:B-1----:R0:W1:Y:S01]  /*108d0*/  SYNCS.PHASECHK.TRANS64.TRYWAIT P0, [UR10], R14 ;  /* 0x0000000eff0075a7 */ /* 0x002062000800110a */
[--C-:B------:R-:W-:Y:S01]  /*108e0*/  FADD R16, R16, -R68.reuse ;  /* 0x8000004410107221 */ /* 0x100fe20000000000 */
[----:B------:R-:W-:-:S03]  /*108f0*/  FADD R82, R82, -R68 ;  /* 0x8000004452527221 */ /* 0x000fc60000000000 */
[----:B------:R-:W-:Y:S01]  /*10900*/  FMUL R16, R16, 1.4426950216293334961 ;  /* 0x3fb8aa3b10107820 */ /* 0x000fe20000400000 */
[--C-:B0-----:R-:W-:Y:S01]  /*10910*/  FADD R14, R28, -R68.reuse ;  /* 0x800000441c0e7221 */ /* 0x101fe20000000000 */
[--C-:B------:R-:W-:Y:S01]  /*10920*/  FADD R130, R251, -R68.reuse ;  /* 0x80000044fb827221 */ /* 0x100fe20000000000 */
[--C-:B------:R-:W-:Y:S01]  /*10930*/  FADD R31, R31, -R68.reuse ;  /* 0x800000441f1f7221 */ /* 0x100fe20000000000 */
[----:B------:R0:W1:Y:S01]  /*10940*/  MUFU.EX2 R140, R16 ;  /* 0x00000010008c7308 */ /* 0x0000620000000800 */
[----:B------:R-:W-:Y:S01]  /*10950*/  FMUL R14, R14, 1.4426950216293334961 ;  /* 0x3fb8aa3b0e0e7820 */ /* 0x000fe20000400000 */
[--C-:B------:R-:W-:Y:S01]  /*10960*/  FADD R19, R19, -R68.reuse ;  /* 0x8000004413137221 */ /* 0x100fe20000000000 */
[----:B------:R-:W-:Y:S01]  /*10970*/  FMUL R82, R82, 1.4426950216293334961 ;  /* 0x3fb8aa3b52527820 */ /* 0x000fe20000400000 */
[----:B------:R-:W-:Y:S01]  /*10980*/  FMUL R130, R130, 1.4426950216293334961 ;  /* 0x3fb8aa3b82827820 */ /* 0x000fe20000400000 */
[----:B------:R-:W-:Y:S01]  /*10990*/  FMUL R31, R31, 1.4426950216293334961 ;  /* 0x3fb8aa3b1f1f7820 */ /* 0x000fe20000400000 */
[----:B0-----:R-:W-:-:S02]  /*109a0*/  FADD R16, R27, -R68 ;  /* 0x800000441b107221 */ /* 0x001fc40000000000 */
[----:B------:R0:W1:Y:S01]  /*109b0*/  MUFU.EX2 R27, R15 ;  /* 0x0000000f001b7308 */ /* 0x0000620000000800 */
[----:B------:R-:W-:Y:S01]  /*109c0*/  FMUL R19, R19, 1.4426950216293334961 ;  /* 0x3fb8aa3b13137820 */ /* 0x000fe20000400000 */
[--C-:B------:R-:W-:Y:S01]  /*109d0*/  FADD R18, R18, -R68.reuse ;  /* 0x8000004412127221 */ /* 0x100fe20000000000 */
[--C-:B------:R-:W-:Y:S01]  /*109e0*/  FADD R17, R17, -R68.reuse ;  /* 0x8000004411117221 */ /* 0x100fe20000000000 */
[----:B0-----:R-:W-:-:S04]  /*109f0*/  FADD R15, R29, -R68 ;  /* 0x800000441d0f7221 */ /* 0x001fc80000000000 */
[----:B------:R0:W1:Y:S01]  /*10a00*/  MUFU.EX2 R29, R14 ;  /* 0x0000000e001d7308 */ /* 0x0000620000000800 */
[----:B------:R-:W-:Y:S01]  /*10a10*/  FMUL R16, R16, 1.4426950216293334961 ;  /* 0x3fb8aa3b10107820 */ /* 0x000fe20000400000 */
[----:B------:R-:W-:Y:S01]  /*10a20*/  FMUL R18, R18, 1.4426950216293334961 ;  /* 0x3fb8aa3b12127820 */ /* 0x000fe20000400000 */
[----:B0-----:R-:W-:-:S05]  /*10a30*/  FADD R14, R30, -R68 ;  /* 0x800000441e0e7221 */ /* 0x001fca0000000000 */
[----:B------:R-:W0:Y:S01]  /*10a40*/  MUFU.EX2 R82, R82 ;  /* 0x0000005200527308 */ /* 0x000e220000000800 */
[----:B------:R-:W-:Y:S01]  /*10a50*/  FMUL R14, R14, 1.4426950216293334961 ;  /* 0x3fb8aa3b0e0e7820 */ /* 0x000fe20000400000 */
[----:B------:R-:W-:-:S06]  /*10a60*/  USHF.R.S32.HI UR8, URZ, 0x1f, UR17 ;  /* 0x0000001fff087899 */ /* 0x000fcc0008011411 */
[----:B------:R-:W0:Y:S01]  /*10a70*/  MUFU.EX2 R130, R130 ;  /* 0x0000008200827308 */ /* 0x000e220000000800 */
[----:B------:R-:W-:Y:S01]  /*10a80*/  FMUL R17, R17, 1.4426950216293334961 ;  /* 0x3fb8aa3b11117820 */ /* 0x000fe20000400000 */
[----:B------:R-:W-:-:S06]  /*10a90*/  FMUL R15, R15, 1.4426950216293334961 ;  /* 0x3fb8aa3b0f0f7820 */ /* 0x000fcc0000400000 */
[----:B------:R-:W0:Y:S08]  /*10aa0*/  MUFU.EX2 R131, R131 ;  /* 0x0000008300837308 */ /* 0x000e300000000800 */
[----:B------:R-:W0:Y:S08]  /*10ab0*/  MUFU.EX2 R20, R19 ;  /* 0x0000001300147308 */ /* 0x000e300000000800 */
[----:B------:R-:W0:Y:S08]  /*10ac0*/  MUFU.EX2 R31, R31 ;  /* 0x0000001f001f7308 */ /* 0x000e300000000800 */
[----:B------:R-:W0:Y:S08]  /*10ad0*/  MUFU.EX2 R28, R16 ;  /* 0x00000010001c7308 */ /* 0x000e300000000800 */
[----:B------:R0:W1:Y:S08]  /*10ae0*/  MUFU.EX2 R143, R14 ;  /* 0x0000000e008f7308 */ /* 0x0000700000000800 */
[----:B------:R3:W1:Y:S01]  /*10af0*/  MUFU.EX2 R142, R18 ;  /* 0x00000012008e7308 */ /* 0x0006620000000800 */
[----:B0-----:R-:W-:-:S02]  /*10b00*/  IADD3 R14, P1, PT, R134, UR17, RZ ;  /* 0x00000011860e7c10 */ /* 0x001fc4000ff3e0ff */
[----:B--2---:R-:W-:-:S05]  /*10b10*/  IADD3 R16, P2, PT, R146, UR17, RZ ;  /* 0x0000001192107c10 */ /* 0x004fca000ff5e0ff */
[----:B------:R0:W2:Y:S01]  /*10b20*/  MUFU.EX2 R141, R17 ;  /* 0x00000011008d7308 */ /* 0x0000a20000000800 */
[----:B---3--:R-:W-:Y:S01]  /*10b30*/  IADD3 R18, P3, PT, R144, UR17, RZ ;  /* 0x0000001190127c10 */ /* 0x008fe2000ff7e0ff */
[----:B------:R-:W-:-:S06]  /*10b40*/  FADD R144, R32, -R68 ;  /* 0x8000004420907221 */ /* 0x000fcc0000000000 */
[----:B------:R3:W2:Y:S01]  /*10b50*/  MUFU.EX2 R30, R15 ;  /* 0x0000000f001e7308 */ /* 0x0006a20000000800 */
[----:B0-----:R-:W-:Y:S01]  /*10b60*/  IADD3.X R17, PT, PT, R147, UR8, RZ, P2, !PT ;  /* 0x0000000893117c10 */ /* 0x001fe200097fe4ff */
[----:B------:R-:W-:Y:S01]  /*10b70*/  FMUL R144, R144, 1.4426950216293334961 ;  /* 0x3fb8aa3b90907820 */ /* 0x000fe20000400000 */
[----:B---3--:R-:W-:Y:S01]  /*10b80*/  IADD3.X R15, PT, PT, R135, UR8, RZ, P1, !PT ;  /* 0x00000008870f7c10 */ /* 0x008fe20008ffe4ff */
[----:B-1--4-:R-:W-:Y:S06]  /*10b90*/  @!P0 BRA `(.L_x_14) ;  /* 0x00000064006c8947 */ /* 0x012fec0003800000 */
.L_x_23:
[----:B------:R-:W3:Y:S04]  /*10ba0*/  LDL.64 R146, [R1+0x1e0] ;  /* 0x0001e00001927983 */ /* 0x000ee80000100a00 */
[----:B------:R-:W4:Y:S04]  /*10bb0*/  LDL.64 R156, [R1+0x1b8] ;  /* 0x0001b800019c7983 */ /* 0x000f280000100a00 */
[----:B--2---:R-:W2:Y:S04]  /*10bc0*/  LDL.64 R152, [R1+0x190] ;  /* 0x0001900001987983 */ /* 0x004ea80000100a00 */
[----:B------:R-:W2:Y:S04]  /*10bd0*/  LDL.64 R154, [R1+0x140] ;  /* 0x00014000019a7983 */ /* 0x000ea80000100a00 */
[----:B------:R-:W2:Y:S04]  /*10be0*/  LDL.64 R148, [R1+0x168] ;  /* 0x0001680001947983 */ /* 0x000ea80000100a00 */
[----:B------:R-:W2:Y:S04]  /*10bf0*/  LDL.64 R150, [R1+0x118] ;  /* 0x0001180001967983 */ /* 0x000ea80000100a00 */
[----:B------:R-:W2:Y:S04]  /*10c00*/  LDL.64 R158, [R1+0x200] ;  /* 0x00020000019e7983 */ /* 0x000ea80000100a00 */
[----:B------:R-:W2:Y:S04]  /*10c10*/  LDL.64 R160, [R1+0x230] ;  /* 0x0002300001a07983 */ /* 0x000ea80000100a00 */
[----:B------:R0:W2:Y:S04]  /*10c20*/  LDG.E.U8 R32, desc[UR26][R14.64] ;  /* 0x0000001a0e207981 */ /* 0x0000a8000c1e1100 */
[----:B------:R-:W2:Y:S04]  /*10c30*/  LDL.64 R166, [R1+0x160] ;  /* 0x0001600001a67983 */ /* 0x000ea80000100a00 */
[----:B------:R-:W2:Y:S01]  /*10c40*/  LDL.64 R162, [R1+0x138] ;  /* 0x0001380001a27983 */ /* 0x000ea20000100a00 */
[----:B0-----:R-:W-:-:S02]  /*10c50*/  FADD R14, R33, -R68 ;  /* 0x80000044210e7221 */ /* 0x001fc40000000000 */
[----:B------:R0:W1:Y:S01]  /*10c60*/  MUFU.EX2 R33, R144 ;  /* 0x0000009000217308 */ /* 0x0000620000000800 */
[----:B------:R-:W2:Y:S01]  /*10c70*/  LDL.64 R164, [R1+0x228] ;  /* 0x0002280001a47983 */ /* 0x000ea20000100a00 */
[----:B------:R-:W-:-:S03]  /*10c80*/  FMUL R15, R14, 1.4426950216293334961 ;  /* 0x3fb8aa3b0e0f7820 */ /* 0x000fc60000400000 */
[----:B------:R-:W2:Y:S04]  /*10c90*/  LDL.64 R168, [R1+0x1a8] ;  /* 0x0001a80001a87983 */ /* 0x000ea80000100a00 */
[----:B0-----:R2:W2:Y:S04]  /*10ca0*/  LDG.E.U8 R144, desc[UR26][R16.64] ;  /* 0x0000001a10907981 */ /* 0x0014a8000c1e1100 */
[----:B------:R-:W2:Y:S04]  /*10cb0*/  LDL.64 R170, [R1+0x1d0] ;  /* 0x0001d00001aa7983 */ /* 0x000ea80000100a00 */
        /* <DEDUP_REMOVED lines=15> */
[----:B------:R-:W2:Y:S01]  /*10db0*/  LDL.64 R204, [R1+0x98] ;  /* 0x0000980001cc7983 */ /* 0x000ea20000100a00 */
[----:B------:R-:W-:-:S03]  /*10dc0*/  FADD R75, R75, -R68 ;  /* 0x800000444b4b7221 */ /* 0x000fc60000000000 */
[----:B------:R-:W2:Y:S04]  /*10dd0*/  LDL.64 R202, [R1+0xb0] ;  /* 0x0000b00001ca7983 */ /* 0x000ea80000100a00 */
[----:B------:R-:W2:Y:S04]  /*10de0*/  LDL.64 R206, [R1+0x80] ;  /* 0x0000800001ce7983 */ /* 0x000ea80000100a00 */
[----:B------:R-:W2:Y:S01]  /*10df0*/  LDL.64 R208, [R1+0x68] ;  /* 0x0000680001d07983 */ /* 0x000ea20000100a00 */
[----:B------:R-:W-:-:S03]  /*10e00*/  FADD R76, R76, -R68 ;  /* 0x800000444c4c7221 */ /* 0x000fc60000000000 */
[----:B------:R-:W2:Y:S04]  /*10e10*/  LDL.64 R214, [R1+0xf0] ;  /* 0x0000f00001d67983 */ /* 0x000ea80000100a00 */
[----:B------:R-:W2:Y:S01]  /*10e20*/  LDL.64 R210, [R1+0xd8] ;  /* 0x0000d80001d27983 */ /* 0x000ea20000100a00 */
[--C-:B------:R-:W-:Y:S01]  /*10e30*/  FADD R80, R80, -R68.reuse ;  /* 0x8000004450507221 */ /* 0x100fe20000000000 */
[--C-:B------:R-:W-:Y:S02]  /*10e40*/  FADD R79, R79, -R68.reuse ;  /* 0x800000444f4f7221 */ /* 0x100fe40000000000 */
[----:B------:R-:W2:Y:S01]  /*10e50*/  LDL.64 R218, [R1+0x90] ;  /* 0x0000900001da7983 */ /* 0x000ea20000100a00 */
[----:B---3--:R-:W-:Y:S01]  /*10e60*/  FADD R146, R34, -R68 ;  /* 0x8000004422927221 */ /* 0x008fe20000000000 */
[----:B------:R-:W-:-:S02]  /*10e70*/  IADD3.X R19, PT, PT, R147, UR8, RZ, P3, !PT ;  /* 0x0000000893137c10 */ /* 0x000fc40009ffe4ff */
[----:B----4-:R-:W-:Y:S01]  /*10e80*/  IADD3 R14, P0, PT, R156, UR17, RZ ;  /* 0x000000119c0e7c10 */ /* 0x010fe2000ff1e0ff */
[----:B------:R0:W3:Y:S01]  /*10e90*/  MUFU.EX2 R34, R15 ;  /* 0x0000000f00227308 */ /* 0x0000e20000000800 */
[----:B------:R-:W-:Y:S01]  /*10ea0*/  FMUL R146, R146, 1.4426950216293334961 ;  /* 0x3fb8aa3b92927820 */ /* 0x000fe20000400000 */
[----:B------:R4:W3:Y:S01]  /*10eb0*/  LDG.E.U8 R145, desc[UR26][R18.64] ;  /* 0x0000001a12917981 */ /* 0x0008e2000c1e1100 */
[----:B--2---:R-:W-:-:S04]  /*10ec0*/  IADD3 R16, P1, PT, R152, UR17, RZ ;  /* 0x0000001198107c10 */ /* 0x004fc8000ff3e0ff */
[----:B------:R-:W-:Y:S02]  /*10ed0*/  IADD3.X R17, PT, PT, R153, UR8, RZ, P1, !PT ;  /* 0x0000000899117c10 */ /* 0x000fe40008ffe4ff */
[----:B0-----:R-:W-:Y:S01]  /*10ee0*/  IADD3.X R15, PT, PT, R157, UR8, RZ, P0, !PT ;  /* 0x000000089d0f7c10 */ /* 0x001fe200087fe4ff */
[----:B------:R-:W2:Y:S01]  /*10ef0*/  LDL.64 R152, [R1+0x1d8] ;  /* 0x0001d80001987983 */ /* 0x000ea20000100a00 */
[--C-:B----4-:R-:W-:Y:S02]  /*10f00*/  FADD R19, R35, -R68.reuse ;  /* 0x8000004423137221 */ /* 0x110fe40000000000 */
[----:B------:R0:W4:Y:S01]  /*10f10*/  MUFU.EX2 R35, R146 ;  /* 0x0000009200237308 */ /* 0x0001220000000800 */
[----:B------:R-:W-:Y:S01]  /*10f20*/  IADD3 R18, P0, PT, R148, UR17, RZ ;  /* 0x0000001194127c10 */ /* 0x000fe2000ff1e0ff */
[----:B------:R-:W-:Y:S01]  /*10f30*/  FADD R148, R36, -R68 ;  /* 0x8000004424947221 */ /* 0x000fe20000000000 */
[----:B------:R-:W3:Y:S04]  /*10f40*/  LDL.64 R156, [R1+0x1b0] ;  /* 0x0001b000019c7983 */ /* 0x000ee80000100a00 */
[----:B------:R-:W4:Y:S04]  /*10f50*/  LDG.E.U8 R147, desc[UR26][R16.64] ;  /* 0x0000001a10937981 */ /* 0x000f28000c1e1100 */
[----:B0-----:R0:W4:Y:S02]  /*10f60*/  LDG.E.U8 R146, desc[UR26][R14.64] ;  /* 0x0000001a0e927981 */ /* 0x001124000c1e1100 */
[----:B0-----:R-:W-:Y:S01]  /*10f70*/  FMUL R15, R19, 1.4426950216293334961 ;  /* 0x3fb8aa3b130f7820 */ /* 0x001fe20000400000 */
[----:B------:R-:W-:-:S03]  /*10f80*/  IADD3 R14, P1, PT, R154, UR17, RZ ;  /* 0x000000119a0e7c10 */ /* 0x000fc6000ff3e0ff */
[----:B------:R0:W1:Y:S01]  /*10f90*/  MUFU.EX2 R36, R15 ;  /* 0x0000000f00247308 */ /* 0x0000620000000800 */
[----:B------:R-:W-:Y:S01]  /*10fa0*/  IADD3.X R19, PT, PT, R149, UR8, RZ, P0, !PT ;  /* 0x0000000895137c10 */ /* 0x000fe200087fe4ff */
[----:B------:R-:W-:Y:S01]  /*10fb0*/  FMUL R17, R148, 1.4426950216293334961 ;  /* 0x3fb8aa3b94117820 */ /* 0x000fe20000400000 */
[----:B0-----:R-:W-:-:S03]  /*10fc0*/  IADD3.X R15, PT, PT, R155, UR8, RZ, P1, !PT ;  /* 0x000000089b0f7c10 */ /* 0x001fc60008ffe4ff */
[----:B------:R0:W4:Y:S04]  /*10fd0*/  LDG.E.U8 R148, desc[UR26][R18.64] ;  /* 0x0000001a12947981 */ /* 0x000128000c1e1100 */
[----:B------:R-:W4:Y:S01]  /*10fe0*/  LDL.64 R154, [R1+0x188] ;  /* 0x00018800019a7983 */ /* 0x000f220000100a00 */
[----:B------:R-:W-:-:S03]  /*10ff0*/  IADD3 R16, P0, PT, R150, UR17, RZ ;  /* 0x0000001196107c10 */ /* 0x000fc6000ff1e0ff */
[----:B------:R-:W4:Y:S01]  /*11000*/  LDG.E.U8 R149, desc[UR26][R14.64] ;  /* 0x0000001a0e957981 */ /* 0x000f22000c1e1100 */
[----:B0-----:R-:W-:Y:S02]  /*11010*/  FADD R18, R37, -R68 ;  /* 0x8000004425127221 */ /* 0x001fe40000000000 */
[----:B------:R0:W1:Y:S02]  /*11020*/  MUFU.EX2 R37, R17 ;  /* 0x0000001100257308 */ /* 0x0000640000000800 */
[----:B0-----:R-:W-:-:S05]  /*11030*/  IADD3.X R17, PT, PT, R151, UR8, RZ, P0, !PT ;  /* 0x0000000897117c10 */ /* 0x001fca00087fe4ff */
[----:B------:R0:W4:Y:S02]  /*11040*/  LDG.E.U8 R150, desc[UR26][R16.64] ;  /* 0x0000001a10967981 */ /* 0x000124000c1e1100 */
[----:B0-----:R-:W-:-:S04]  /*11050*/  IADD3 R16, P1, PT, R158, UR17, RZ ;  /* 0x000000119e107c10 */ /* 0x001fc8000ff3e0ff */
[----:B------:R-:W-:Y:S02]  /*11060*/  IADD3.X R17, PT, PT, R159, UR8, RZ, P1, !PT ;  /* 0x000000089f117c10 */ /* 0x000fe40008ffe4ff */
[----:B------:R-:W4:Y:S01]  /*11070*/  LDL.64 R158, [R1+0x110] ;  /* 0x00011000019e7983 */ /* 0x000f220000100a00 */
[----:B------:R-:W-:-:S04]  /*11080*/  IADD3 R14, P0, PT, R160, UR17, RZ ;  /* 0x00000011a00e7c10 */ /* 0x000fc8000ff1e0ff */
[----:B------:R-:W-:Y:S02]  /*11090*/  IADD3.X R15, PT, PT, R161, UR8, RZ, P0, !PT ;  /* 0x00000008a10f7c10 */ /* 0x000fe400087fe4ff */
[----:B------:R-:W4:Y:S01]  /*110a0*/  LDL.64 R160, [R1+0x1f8] ;  /* 0x0001f80001a07983 */ /* 0x000f220000100a00 */
[----:B------:R-:W-:Y:S01]  /*110b0*/  FADD R151, R38, -R68 ;  /* 0x8000004426977221 */ /* 0x000fe20000000000 */
[----:B------:R-:W-:-:S03]  /*110c0*/  FMUL R18, R18, 1.4426950216293334961 ;  /* 0x3fb8aa3b12127820 */ /* 0x000fc60000400000 */
[----:B------:R-:W-:Y:S01]  /*110d0*/  FMUL R151, R151, 1.4426950216293334961 ;  /* 0x3fb8aa3b97977820 */ /* 0x000fe20000400000 */
[----:B------:R-:W0:Y:S01]  /*110e0*/  MUFU.EX2 R38, R18 ;  /* 0x0000001200267308 */ /* 0x000e220000000800 */
[----:B------:R-:W-:-:S07]  /*110f0*/  FADD R19, R39, -R68 ;  /* 0x8000004427137221 */ /* 0x000fce0000000000 */
[----:B------:R0:W1:Y:S02]  /*11100*/  MUFU.EX2 R39, R151 ;  /* 0x0000009700277308 */ /* 0x0000640000000800 */
[----:B0-----:R0:W4:Y:S02]  /*11110*/  LDG.E.U8 R151, desc[UR26][R14.64] ;  /* 0x0000001a0e977981 */ /* 0x001124000c1e1100 */
[----:B0-----:R-:W-:Y:S01]  /*11120*/  FMUL R15, R19, 1.4426950216293334961 ;  /* 0x3fb8aa3b130f7820 */ /* 0x001fe20000400000 */
[----:B--2---:R-:W-:Y:S02]  /*11130*/  IADD3 R18, P0, PT, R152, UR17, RZ ;  /* 0x0000001198127c10 */ /* 0x004fe4000ff1e0ff */
[----:B------:R0:W2:Y:S02]  /*11140*/  LDG.E.U8 R152, desc[UR26][R16.64] ;  /* 0x0000001a10987981 */ /* 0x0000a4000c1e1100 */
[----:B------:R-:W-:Y:S01]  /*11150*/  IADD3.X R19, PT, PT, R153, UR8, RZ, P0, !PT ;  /* 0x0000000899137c10 */ /* 0x000fe200087fe4ff */
[----:B------:R-:W-:Y:S01]  /*11160*/  FADD R153, R40, -R68 ;  /* 0x8000004428997221 */ /* 0x000fe20000000000 */
[----:B---3--:R-:W-:Y:S01]  /*11170*/  IADD3 R14, P1, PT, R156, UR17, RZ ;  /* 0x000000119c0e7c10 */ /* 0x008fe2000ff3e0ff */
[----:B------:R3:W1:Y:S02]  /*11180*/  MUFU.EX2 R40, R15 ;  /* 0x0000000f00287308 */ /* 0x0006640000000800 */
[----:B0-----:R-:W-:-:S02]  /*11190*/  FMUL R17, R153, 1.4426950216293334961 ;  /* 0x3fb8aa3b99117820 */ /* 0x001fc40000400000 */
[----:B------:R0:W2:Y:S01]  /*111a0*/  LDG.E.U8 R153, desc[UR26][R18.64] ;  /* 0x0000001a12997981 */ /* 0x0000a2000c1e1100 */
[----:B---3--:R-:W-:Y:S01]  /*111b0*/  IADD3.X R15, PT, PT, R157, UR8, RZ, P1, !PT ;  /* 0x000000089d0f7c10 */ /* 0x008fe20008ffe4ff */
[--C-:B------:R-:W-:Y:S01]  /*111c0*/  FADD R156, R42, -R68.reuse ;  /* 0x800000442a9c7221 */ /* 0x100fe20000000000 */
[--C-:B0-----:R-:W-:Y:S02]  /*111d0*/  FADD R18, R41, -R68.reuse ;  /* 0x8000004429127221 */ /* 0x101fe40000000000 */
[----:B------:R0:W3:Y:S01]  /*111e0*/  MUFU.EX2 R41, R17 ;  /* 0x0000001100297308 */ /* 0x0000e20000000800 */
[----:B------:R-:W-:Y:S01]  /*111f0*/  FMUL R156, R156, 1.4426950216293334961 ;  /* 0x3fb8aa3b9c9c7820 */ /* 0x000fe20000400000 */
[----:B------:R-:W-:Y:S01]  /*11200*/  FADD R19, R43, -R68 ;  /* 0x800000442b137221 */ /* 0x000fe20000000000 */
[----:B----4-:R-:W-:Y:S02]  /*11210*/  IADD3 R16, P0, PT, R154, UR17, RZ ;  /* 0x000000119a107c10 */ /* 0x010fe4000ff1e0ff */
[----:B------:R4:W2:Y:S02]  /*11220*/  LDG.E.U8 R154, desc[UR26][R14.64] ;  /* 0x0000001a0e9a7981 */ /* 0x0008a4000c1e1100 */
[----:B0-----:R-:W-:-:S05]  /*11230*/  IADD3.X R17, PT, PT, R155, UR8, RZ, P0, !PT ;  /* 0x000000089b117c10 */ /* 0x001fca00087fe4ff */
[----:B------:R0:W2:Y:S01]  /*11240*/  LDG.E.U8 R155, desc[UR26][R16.64] ;  /* 0x0000001a109b7981 */ /* 0x0000a2000c1e1100 */
[----:B----4-:R-:W-:Y:S01]  /*11250*/  IADD3 R14, P0, PT, R166, UR17, RZ ;  /* 0x00000011a60e7c10 */ /* 0x010fe2000ff1e0ff */
[----:B------:R-:W-:-:S03]  /*11260*/  FMUL R18, R18, 1.4426950216293334961 ;  /* 0x3fb8aa3b12127820 */ /* 0x000fc60000400000 */
[----:B------:R-:W-:Y:S02]  /*11270*/  IADD3.X R15, PT, PT, R167, UR8, RZ, P0, !PT ;  /* 0x00000008a70f7c10 */ /* 0x000fe400087fe4ff */
[----:B0-----:R-:W-:Y:S01]  /*11280*/  IADD3 R16, P1, PT, R162, UR17, RZ ;  /* 0x00000011a2107c10 */ /* 0x001fe2000ff3e0ff */
[----:B------:R0:W-:Y:S01]  /*11290*/  MUFU.EX2 R43, R156 ;  /* 0x0000009c002b7308 */ /* 0x0001e20000000800 */
[----:B------:R-:W4:Y:S02]  /*112a0*/  LDL.64 R166, [R1+0x158] ;  /* 0x0001580001a67983 */ /* 0x000f240000100a00 */
[----:B------:R-:W-:Y:S02]  /*112b0*/  IADD3.X R17, PT, PT, R163, UR8, RZ, P1, !PT ;  /* 0x00000008a3117c10 */ /* 0x000fe40008ffe4ff */
[----:B------:R-:W2:Y:S04]  /*112c0*/  LDL.64 R162, [R1+0x180] ;  /* 0x0001800001a27983 */ /* 0x000ea80000100a00 */
[----:B0-----:R0:W3:Y:S01]  /*112d0*/  LDG.E.U8 R156, desc[UR26][R14.64] ;  /* 0x0000001a0e9c7981 */ /* 0x0010e2000c1e1100 */
[----:B------:R0:W1:Y:S03]  /*112e0*/  MUFU.EX2 R42, R18 ;  /* 0x00000012002a7308 */ /* 0x0000660000000800 */
[----:B------:R1:W3:Y:S01]  /*112f0*/  LDG.E.U8 R157, desc[UR26][R16.64] ;  /* 0x0000001a109d7981 */ /* 0x0002e2000c1e1100 */
[----:B0-----:R-:W-:Y:S01]  /*11300*/  FMUL R15, R19, 1.4426950216293334961 ;  /* 0x3fb8aa3b130f7820 */ /* 0x001fe20000400000 */
[----:B------:R-:W-:-:S02]  /*11310*/  IADD3 R14, P0, PT, R164, UR17, RZ ;  /* 0x00000011a40e7c10 */ /* 0x000fc4000ff1e0ff */
[----:B------:R-:W-:Y:S01]  /*11320*/  IADD3 R18, P2, PT, R158, UR17, RZ ;  /* 0x000000119e127c10 */ /* 0x000fe2000ff5e0ff */
[----:B------:R-:W-:Y:S02]  /*11330*/  FADD R158, R44, -R68 ;  /* 0x800000442c9e7221 */ /* 0x000fe40000000000 */
[----:B------:R0:W2:Y:S01]  /*11340*/  MUFU.EX2 R44, R15 ;  /* 0x0000000f002c7308 */ /* 0x0000a20000000800 */
[----:B------:R-:W-:Y:S01]  /*11350*/  IADD3.X R19, PT, PT, R159, UR8, RZ, P2, !PT ;  /* 0x000000089f137c10 */ /* 0x000fe200097fe4ff */
[----:B-1----:R-:W-:Y:S01]  /*11360*/  FMUL R17, R158, 1.4426950216293334961 ;  /* 0x3fb8aa3b9e117820 */ /* 0x002fe20000400000 */
[----:B------:R-:W-:-:S03]  /*11370*/  IADD3 R16, P1, PT, R160, UR17, RZ ;  /* 0x00000011a0107c10 */ /* 0x000fc6000ff3e0ff */
[----:B------:R1:W3:Y:S01]  /*11380*/  LDG.E.U8 R158, desc[UR26][R18.64] ;  /* 0x0000001a129e7981 */ /* 0x0002e2000c1e1100 */
[----:B0-----:R-:W-:-:S03]  /*11390*/  IADD3.X R15, PT, PT, R165, UR8, RZ, P0, !PT ;  /* 0x00000008a50f7c10 */ /* 0x001fc600087fe4ff */
[----:B------:R-:W3:Y:S04]  /*113a0*/  LDL.64 R164, [R1+0x130] ;  /* 0x0001300001a47983 */ /* 0x000ee80000100a00 */
[----:B------:R-:W3:Y:S01]  /*113b0*/  LDG.E.U8 R159, desc[UR26][R14.64] ;  /* 0x0000001a0e9f7981 */ /* 0x000ee2000c1e1100 */
[----:B-1----:R-:W-:Y:S02]  /*113c0*/  FADD R18, R45, -R68 ;  /* 0x800000442d127221 */ /* 0x002fe40000000000 */
[----:B------:R0:W1:Y:S02]  /*113d0*/  MUFU.EX2 R45, R17 ;  /* 0x00000011002d7308 */ /* 0x0000640000000800 */
[----:B0-----:R-:W-:-:S05]  /*113e0*/  IADD3.X R17, PT, PT, R161, UR8, RZ, P1, !PT ;  /* 0x00000008a1117c10 */ /* 0x001fca0008ffe4ff */
[----:B------:R0:W3:Y:S02]  /*113f0*/  LDG.E.U8 R160, desc[UR26][R16.64] ;  /* 0x0000001a10a07981 */ /* 0x0000e4000c1e1100 */
[----:B0-----:R-:W-:-:S04]  /*11400*/  IADD3 R16, P1, PT, R168, UR17, RZ ;  /* 0x00000011a8107c10 */ /* 0x001fc8000ff3e0ff */
[----:B------:R-:W-:Y:S02]  /*11410*/  IADD3.X R17, PT, PT, R169, UR8, RZ, P1, !PT ;  /* 0x00000008a9117c10 */ /* 0x000fe40008ffe4ff */
[----:B------:R-:W3:Y:S01]  /*11420*/  LDL.64 R168, [R1+0x1f0] ;  /* 0x0001f00001a87983 */ /* 0x000ee20000100a00 */
[----:B------:R-:W-:-:S04]  /*11430*/  IADD3 R14, P0, PT, R170, UR17, RZ ;  /* 0x00000011aa0e7c10 */ /* 0x000fc8000ff1e0ff */
[----:B------:R-:W-:Y:S02]  /*11440*/  IADD3.X R15, PT, PT, R171, UR8, RZ, P0, !PT ;  /* 0x00000008ab0f7c10 */ /* 0x000fe400087fe4ff */
[----:B------:R-:W3:Y:S01]  /*11450*/  LDL.64 R170, [R1+0x1a0] ;  /* 0x0001a00001aa7983 */ /* 0x000ee20000100a00 */
[----:B------:R-:W-:Y:S01]  /*11460*/  FADD R161, R46, -R68 ;  /* 0x800000442ea17221 */ /* 0x000fe20000000000 */
[----:B------:R-:W-:-:S03]  /*11470*/  FMUL R18, R18, 1.4426950216293334961 ;  /* 0x3fb8aa3b12127820 */ /* 0x000fc60000400000 */
[----:B------:R-:W-:Y:S01]  /*11480*/  FMUL R161, R161, 1.4426950216293334961 ;  /* 0x3fb8aa3ba1a17820 */ /* 0x000fe20000400000 */
[----:B------:R-:W0:Y:S01]  /*11490*/  MUFU.EX2 R46, R18 ;  /* 0x00000012002e7308 */ /* 0x000e220000000800 */
[----:B------:R-:W-:-:S07]  /*114a0*/  FADD R19, R47, -R68 ;  /* 0x800000442f137221 */ /* 0x000fce0000000000 */
[----:B------:R0:W1:Y:S02]  /*114b0*/  MUFU.EX2 R47, R161 ;  /* 0x000000a1002f7308 */ /* 0x0000640000000800 */
[----:B0-----:R0:W3:Y:S02]  /*114c0*/  LDG.E.U8 R161, desc[UR26][R14.64] ;  /* 0x0000001a0ea17981 */ /* 0x0010e4000c1e1100 */
[----:B0-----:R-:W-:Y:S01]  /*114d0*/  FMUL R15, R19, 1.4426950216293334961 ;  /* 0x3fb8aa3b130f7820 */ /* 0x001fe20000400000 */
[----:B--2---:R-:W-:Y:S02]  /*114e0*/  IADD3 R18, P0, PT, R162, UR17, RZ ;  /* 0x00000011a2127c10 */ /* 0x004fe4000ff1e0ff */
[----:B------:R0:W2:Y:S02]  /*114f0*/  LDG.E.U8 R162, desc[UR26][R16.64] ;  /* 0x0000001a10a27981 */ /* 0x0000a4000c1e1100 */
[----:B------:R-:W-:Y:S01]  /*11500*/  IADD3.X R19, PT, PT, R163, UR8, RZ, P0, !PT ;  /* 0x00000008a3137c10 */ /* 0x000fe200087fe4ff */
[----:B------:R-:W-:Y:S01]  /*11510*/  FADD R163, R48, -R68 ;  /* 0x8000004430a37221 */ /* 0x000fe20000000000 */
[----:B----4-:R-:W-:Y:S01]  /*11520*/  IADD3 R14, P1, PT, R166, UR17, RZ ;  /* 0x00000011a60e7c10 */ /* 0x010fe2000ff3e0ff */
[----:B------:R4:W1:Y:S02]  /*11530*/  MUFU.EX2 R48, R15 ;  /* 0x0000000f00307308 */ /* 0x0008640000000800 */
[----:B0-----:R-:W-:-:S02]  /*11540*/  FMUL R17, R163, 1.4426950216293334961 ;  /* 0x3fb8aa3ba3117820 */ /* 0x001fc40000400000 */
[----:B------:R0:W2:Y:S01]  /*11550*/  LDG.E.U8 R163, desc[UR26][R18.64] ;  /* 0x0000001a12a37981 */ /* 0x0000a2000c1e1100 */
[----:B----4-:R-:W-:Y:S01]  /*11560*/  IADD3.X R15, PT, PT, R167, UR8, RZ, P1, !PT ;  /* 0x00000008a70f7c10 */ /* 0x010fe20008ffe4ff */
[--C-:B------:R-:W-:Y:S01]  /*11570*/  FADD R166, R50, -R68.reuse ;  /* 0x8000004432a67221 */ /* 0x100fe20000000000 */
[----:B0-----:R-:W-:Y:S02]  /*11580*/  FADD R18, R49, -R68 ;  /* 0x8000004431127221 */ /* 0x001fe40000000000 */
[----:B------:R0:W4:Y:S01]  /*11590*/  MUFU.EX2 R49, R17 ;  /* 0x0000001100317308 */ /* 0x0001220000000800 */
[----:B---3--:R-:W-:Y:S02]  /*115a0*/  IADD3 R16, P0, PT, R164, UR17, RZ ;  /* 0x00000011a4107c10 */ /* 0x008fe4000ff1e0ff */
[----:B------:R3:W2:Y:S02]  /*115b0*/  LDG.E.U8 R164, desc[UR26][R14.64] ;  /* 0x0000001a0ea47981 */ /* 0x0006a4000c1e1100 */
[----:B0-----:R-:W-:Y:S01]  /*115c0*/  IADD3.X R17, PT, PT, R165, UR8, RZ, P0, !PT ;  /* 0x00000008a5117c10 */ /* 0x001fe200087fe4ff */
[----:B------:R-:W-:-:S04]  /*115d0*/  FMUL R166, R166, 1.4426950216293334961 ;  /* 0x3fb8aa3ba6a67820 */ /* 0x000fc80000400000 */
[----:B------:R0:W2:Y:S01]  /*115e0*/  LDG.E.U8 R165, desc[UR26][R16.64] ;  /* 0x0000001a10a57981 */ /* 0x0000a2000c1e1100 */
[----:B---3--:R-:W-:Y:S01]  /*115f0*/  IADD3 R14, P1, PT, R176, UR17, RZ ;  /* 0x00000011b00e7c10 */ /* 0x008fe2000ff3e0ff */
[----:B------:R-:W-:-:S03]  /*11600*/  FADD R19, R51, -R68 ;  /* 0x8000004433137221 */ /* 0x000fc60000000000 */
[----:B------:R-:W-:Y:S02]  /*11610*/  IADD3.X R15, PT, PT, R177, UR8, RZ, P1, !PT ;  /* 0x00000008b10f7c10 */ /* 0x000fe40008ffe4ff */
[----:B0-----:R-:W-:Y:S01]  /*11620*/  IADD3 R16, P0, PT, R172, UR17, RZ ;  /* 0x00000011ac107c10 */ /* 0x001fe2000ff1e0ff */
[----:B------:R-:W-:Y:S01]  /*11630*/  FMUL R18, R18, 1.4426950216293334961 ;  /* 0x3fb8aa3b12127820 */ /* 0x000fe20000400000 */
[----:B------:R0:W-:Y:S01]  /*11640*/  MUFU.EX2 R51, R166 ;  /* 0x000000a600337308 */ /* 0x0001e20000000800 */
[----:B------:R-:W3:Y:S01]  /*11650*/  LDL.64 R176, [R1+0x100] ;  /* 0x0001000001b07983 */ /* 0x000ee20000100a00 */
[----:B------:R-:W-:-:S03]  /*11660*/  IADD3.X R17, PT, PT, R173, UR8, RZ, P0, !PT ;  /* 0x00000008ad117c10 */ /* 0x000fc600087fe4ff */
[----:B------:R-:W2:Y:S04]  /*11670*/  LDL.64 R172, [R1+0x128] ;  /* 0x0001280001ac7983 */ /* 0x000ea80000100a00 */
[----:B0-----:R0:W4:Y:S01]  /*11680*/  LDG.E.U8 R166, desc[UR26][R14.64] ;  /* 0x0000001a0ea67981 */ /* 0x001122000c1e1100 */
[----:B------:R0:W1:Y:S03]  /*11690*/  MUFU.EX2 R50, R18 ;  /* 0x0000001200327308 */ /* 0x0000660000000800 */
[----:B------:R1:W4:Y:S01]  /*116a0*/  LDG.E.U8 R167, desc[UR26][R16.64] ;  /* 0x0000001a10a77981 */ /* 0x000322000c1e1100 */
[----:B0-----:R-:W-:Y:S01]  /*116b0*/  FMUL R15, R19, 1.4426950216293334961 ;  /* 0x3fb8aa3b130f7820 */ /* 0x001fe20000400000 */
[----:B------:R-:W-:-:S02]  /*116c0*/  IADD3 R14, P0, PT, R174, UR17, RZ ;  /* 0x00000011ae0e7c10 */ /* 0x000fc4000ff1e0ff */
[----:B------:R-:W-:Y:S01]  /*116d0*/  IADD3 R18, P1, PT, R168, UR17, RZ ;  /* 0x00000011a8127c10 */ /* 0x000fe2000ff3e0ff */
[--C-:B------:R-:W-:Y:S02]  /*116e0*/  FADD R168, R52, -R68.reuse ;  /* 0x8000004434a87221 */ /* 0x100fe40000000000 */
[----:B------:R0:W2:Y:S02]  /*116f0*/  MUFU.EX2 R52, R15 ;  /* 0x0000000f00347308 */ /* 0x0000a40000000800 */
[----:B0-----:R-:W-:Y:S02]  /*11700*/  IADD3.X R15, PT, PT, R175, UR8, RZ, P0, !PT ;  /* 0x00000008af0f7c10 */ /* 0x001fe400087fe4ff */
[----:B------:R-:W4:Y:S01]  /*11710*/  LDL.64 R174, [R1+0x218] ;  /* 0x0002180001ae7983 */ /* 0x000f220000100a00 */
[----:B------:R-:W-:Y:S01]  /*11720*/  IADD3.X R19, PT, PT, R169, UR8, RZ, P1, !PT ;  /* 0x00000008a9137c10 */ /* 0x000fe20008ffe4ff */
[----:B-1----:R-:W-:Y:S01]  /*11730*/  FMUL R17, R168, 1.4426950216293334961 ;  /* 0x3fb8aa3ba8117820 */ /* 0x002fe20000400000 */
[----:B------:R-:W-:Y:S01]  /*11740*/  IADD3 R16, P1, PT, R170, UR17, RZ ;  /* 0x00000011aa107c10 */ /* 0x000fe2000ff3e0ff */
[----:B------:R-:W4:Y:S04]  /*11750*/  LDG.E.U8 R169, desc[UR26][R14.64] ;  /* 0x0000001a0ea97981 */ /* 0x000f28000c1e1100 */
[----:B------:R0:W4:Y:S02]  /*11760*/  LDG.E.U8 R168, desc[UR26][R18.64] ;  /* 0x0000001a12a87981 */ /* 0x000124000c1e1100 */
[----:B0-----:R-:W-:-:S02]  /*11770*/  FADD R18, R53, -R68 ;  /* 0x8000004435127221 */ /* 0x001fc40000000000 */
[----:B------:R0:W1:Y:S02]  /*11780*/  MUFU.EX2 R53, R17 ;  /* 0x0000001100357308 */ /* 0x0000640000000800 */
[----:B0-----:R-:W-:-:S05]  /*11790*/  IADD3.X R17, PT, PT, R171, UR8, RZ, P1, !PT ;  /* 0x00000008ab117c10 */ /* 0x001fca0008ffe4ff */
[----:B------:R0:W4:Y:S02]  /*117a0*/  LDG.E.U8 R170, desc[UR26][R16.64] ;  /* 0x0000001a10aa7981 */ /* 0x000124000c1e1100 */
[----:B0-----:R-:W-:-:S04]  /*117b0*/  IADD3 R16, P1, PT, R178, UR17, RZ ;  /* 0x00000011b2107c10 */ /* 0x001fc8000ff3e0ff */
[----:B------:R-:W-:Y:S02]  /*117c0*/  IADD3.X R17, PT, PT, R179, UR8, RZ, P1, !PT ;  /* 0x00000008b3117c10 */ /* 0x000fe40008ffe4ff */
[----:B------:R-:W4:Y:S01]  /*117d0*/  LDL.64 R178, [R1+0x198] ;  /* 0x0001980001b27983 */ /* 0x000f220000100a00 */
[--C-:B------:R-:W-:Y:S01]  /*117e0*/  FADD R171, R54, -R68.reuse ;  /* 0x8000004436ab7221 */ /* 0x100fe20000000000 */
[----:B------:R-:W-:Y:S01]  /*117f0*/  IADD3 R14, P0, PT, R180, UR17, RZ ;  /* 0x00000011b40e7c10 */ /* 0x000fe2000ff1e0ff */
[----:B------:R-:W-:Y:S02]  /*11800*/  FMUL R18, R18, 1.4426950216293334961 ;  /* 0x3fb8aa3b12127820 */ /* 0x000fe40000400000 */
[----:B------:R-:W-:Y:S01]  /*11810*/  FMUL R171, R171, 1.4426950216293334961 ;  /* 0x3fb8aa3babab7820 */ /* 0x000fe20000400000 */
[----:B------:R-:W-:Y:S01]  /*11820*/  IADD3.X R15, PT, PT, R181, UR8, RZ, P0, !PT ;  /* 0x00000008b50f7c10 */ /* 0x000fe200087fe4ff */
[----:B------:R-:W0:Y:S01]  /*11830*/  MUFU.EX2 R54, R18 ;  /* 0x0000001200367308 */ /* 0x000e220000000800 */
[----:B------:R-:W-:Y:S01]  /*11840*/  FADD R19, R55, -R68 ;  /* 0x8000004437137221 */ /* 0x000fe20000000000 */
[----:B------:R-:W4:Y:S06]  /*11850*/  LDL.64 R180, [R1+0x148] ;  /* 0x0001480001b47983 */ /* 0x000f2c0000100a00 */
[----:B------:R0:W1:Y:S02]  /*11860*/  MUFU.EX2 R55, R171 ;  /* 0x000000ab00377308 */ /* 0x0000640000000800 */
[----:B0-----:R0:W4:Y:S02]  /*11870*/  LDG.E.U8 R171, desc[UR26][R14.64] ;  /* 0x0000001a0eab7981 */ /* 0x001124000c1e1100 */
[----:B0-----:R-:W-:Y:S01]  /*11880*/  FMUL R15, R19, 1.4426950216293334961 ;  /* 0x3fb8aa3b130f7820 */ /* 0x001fe20000400000 */
[----:B--2---:R-:W-:-:S02]  /*11890*/  IADD3 R18, P0, PT, R172, UR17, RZ ;  /* 0x00000011ac127c10 */ /* 0x004fc4000ff1e0ff */
[----:B---3--:R-:W-:Y:S01]  /*118a0*/  IADD3 R14, P1, PT, R176, UR17, RZ ;  /* 0x00000011b00e7c10 */ /* 0x008fe2000ff3e0ff */
[----:B------:R0:W2:Y:S01]  /*118b0*/  LDG.E.U8 R172, desc[UR26][R16.64] ;  /* 0x0000001a10ac7981 */ /* 0x0000a2000c1e1100 */
[----:B------:R-:W-:Y:S01]  /*118c0*/  IADD3.X R19, PT, PT, R173, UR8, RZ, P0, !PT ;  /* 0x00000008ad137c10 */ /* 0x000fe200087fe4ff */
[--C-:B------:R-:W-:Y:S02]  /*118d0*/  FADD R173, R56, -R68.reuse ;  /* 0x8000004438ad7221 */ /* 0x100fe40000000000 */
[----:B------:R3:W1:Y:S02]  /*118e0*/  MUFU.EX2 R56, R15 ;  /* 0x0000000f00387308 */ /* 0x0006640000000800 */
[----:B0-----:R-:W-:Y:S02]  /*118f0*/  FMUL R17, R173, 1.4426950216293334961 ;  /* 0x3fb8aa3bad117820 */ /* 0x001fe40000400000 */
[----:B------:R0:W2:Y:S01]  /*11900*/  LDG.E.U8 R173, desc[UR26][R18.64] ;  /* 0x0000001a12ad7981 */ /* 0x0000a2000c1e1100 */
[----:B---3--:R-:W-:Y:S01]  /*11910*/  IADD3.X R15, PT, PT, R177, UR8, RZ, P1, !PT ;  /* 0x00000008b10f7c10 */ /* 0x008fe20008ffe4ff */
[----:B0-----:R-:W-:-:S02]  /*11920*/  FADD R18, R57, -R68 ;  /* 0x8000004439127221 */ /* 0x001fc40000000000 */
[----:B------:R0:W3:Y:S01]  /*11930*/  MUFU.EX2 R57, R17 ;  /* 0x0000001100397308 */ /* 0x0000e20000000800 */
[----:B----4-:R-:W-:Y:S02]  /*11940*/  IADD3 R16, P0, PT, R174, UR17, RZ ;  /* 0x00000011ae107c10 */ /* 0x010fe4000ff1e0ff */
[----:B------:R4:W2:Y:S02]  /*11950*/  LDG.E.U8 R174, desc[UR26][R14.64] ;  /* 0x0000001a0eae7981 */ /* 0x0008a4000c1e1100 */
[----:B0-----:R-:W-:Y:S01]  /*11960*/  IADD3.X R17, PT, PT, R175, UR8, RZ, P0, !PT ;  /* 0x00000008af117c10 */ /* 0x001fe200087fe4ff */
[--C-:B------:R-:W-:Y:S01]  /*11970*/  FADD R176, R58, -R68.reuse ;  /* 0x800000443ab07221 */ /* 0x100fe20000000000 */
[----:B------:R-:W-:-:S03]  /*11980*/  FADD R19, R59, -R68 ;  /* 0x800000443b137221 */ /* 0x000fc60000000000 */
[----:B------:R0:W2:Y:S01]  /*11990*/  LDG.E.U8 R175, desc[UR26][R16.64] ;  /* 0x0000001a10af7981 */ /* 0x0000a2000c1e1100 */
[----:B----4-:R-:W-:-:S04]  /*119a0*/  IADD3 R14, P0, PT, R182, UR17, RZ ;  /* 0x00000011b60e7c10 */ /* 0x010fc8000ff1e0ff */
[----:B------:R-:W-:Y:S02]  /*119b0*/  IADD3.X R15, PT, PT, R183, UR8, RZ, P0, !PT ;  /* 0x00000008b70f7c10 */ /* 0x000fe400087fe4ff */
[----:B------:R-:W4:Y:S01]  /*119c0*/  LDL.64 R182, [R1+0x58] ;  /* 0x0000580001b67983 */ /* 0x000f220000100a00 */
[----:B------:R-:W-:Y:S01]  /*119d0*/  FMUL R176, R176, 1.4426950216293334961 ;  /* 0x3fb8aa3bb0b07820 */ /* 0x000fe20000400000 */
[----:B0-----:R-:W-:Y:S01]  /*119e0*/  IADD3 R16, P1, PT, R184, UR17, RZ ;  /* 0x00000011b8107c10 */ /* 0x001fe2000ff3e0ff */
[----:B------:R-:W-:Y:S02]  /*119f0*/  FMUL R18, R18, 1.4426950216293334961 ;  /* 0x3fb8aa3b12127820 */ /* 0x000fe40000400000 */
[----:B------:R0:W-:Y:S01]  /*11a00*/  MUFU.EX2 R59, R176 ;  /* 0x000000b0003b7308 */ /* 0x0001e20000000800 */
[----:B------:R-:W-:Y:S02]  /*11a10*/  IADD3.X R17, PT, PT, R185, UR8, RZ, P1, !PT ;  /* 0x00000008b9117c10 */ /* 0x000fe40008ffe4ff */
[----:B------:R-:W2:Y:S04]  /*11a20*/  LDL.64 R184, [R1+0xe8] ;  /* 0x0000e80001b87983 */ /* 0x000ea80000100a00 */
[----:B------:R-:W2:Y:S01]  /*11a30*/  LDG.E.U8 R177, desc[UR26][R16.64] ;  /* 0x0000001a10b17981 */ /* 0x000ea2000c1e1100 */
[----:B------:R1:W1:Y:S03]  /*11a40*/  MUFU.EX2 R58, R18 ;  /* 0x00000012003a7308 */ /* 0x0002660000000800 */
[----:B0-----:R0:W2:Y:S02]  /*11a50*/  LDG.E.U8 R176, desc[UR26][R14.64] ;  /* 0x0000001a0eb07981 */ /* 0x0010a4000c1e1100 */
[----:B0-----:R-:W-:Y:S01]  /*11a60*/  FMUL R15, R19, 1.4426950216293334961 ;  /* 0x3fb8aa3b130f7820 */ /* 0x001fe20000400000 */
[----:B------:R-:W-:-:S02]  /*11a70*/  IADD3 R14, P1, PT, R186, UR17, RZ ;  /* 0x00000011ba0e7c10 */ /* 0x000fc4000ff3e0ff */
[----:B-1----:R-:W-:Y:S01]  /*11a80*/  IADD3 R18, P0, PT, R178, UR17, RZ ;  /* 0x00000011b2127c10 */ /* 0x002fe2000ff1e0ff */
[--C-:B------:R-:W-:Y:S02]  /*11a90*/  FADD R178, R60, -R68.reuse ;  /* 0x800000443cb27221 */ /* 0x100fe40000000000 */
[----:B------:R0:W1:Y:S02]  /*11aa0*/  MUFU.EX2 R60, R15 ;  /* 0x0000000f003c7308 */ /* 0x0000640000000800 */
[----:B0-----:R-:W-:Y:S02]  /*11ab0*/  IADD3.X R15, PT, PT, R187, UR8, RZ, P1, !PT ;  /* 0x00000008bb0f7c10 */ /* 0x001fe40008ffe4ff */
[----:B------:R-:W3:Y:S01]  /*11ac0*/  LDL.64 R186, [R1+0xd0] ;  /* 0x0000d00001ba7983 */ /* 0x000ee20000100a00 */
[----:B------:R-:W-:Y:S01]  /*11ad0*/  IADD3.X R19, PT, PT, R179, UR8, RZ, P0, !PT ;  /* 0x00000008b3137c10 */ /* 0x000fe200087fe4ff */
[----:B------:R-:W-:Y:S01]  /*11ae0*/  FMUL R17, R178, 1.4426950216293334961 ;  /* 0x3fb8aa3bb2117820 */ /* 0x000fe20000400000 */
[----:B------:R-:W-:Y:S01]  /*11af0*/  IADD3 R16, P0, PT, R180, UR17, RZ ;  /* 0x00000011b4107c10 */ /* 0x000fe2000ff1e0ff */
[----:B------:R-:W3:Y:S04]  /*11b00*/  LDG.E.U8 R179, desc[UR26][R14.64] ;  /* 0x0000001a0eb37981 */ /* 0x000ee8000c1e1100 */
[----:B------:R0:W3:Y:S02]  /*11b10*/  LDG.E.U8 R178, desc[UR26][R18.64] ;  /* 0x0000001a12b27981 */ /* 0x0000e4000c1e1100 */
[----:B0-----:R-:W-:-:S02]  /*11b20*/  FADD R18, R61, -R68 ;  /* 0x800000443d127221 */ /* 0x001fc40000000000 */
[----:B------:R0:W1:Y:S01]  /*11b30*/  MUFU.EX2 R61, R17 ;  /* 0x00000011003d7308 */ /* 0x0000620000000800 */
[----:B------:R-:W-:Y:S01]  /*11b40*/  FADD R19, R62, -R68 ;  /* 0x800000443e137221 */ /* 0x000fe20000000000 */
[----:B------:R-:W-:Y:S01]  /*11b50*/  FMUL R18, R18, 1.4426950216293334961 ;  /* 0x3fb8aa3b12127820 */ /* 0x000fe20000400000 */
[----:B0-----:R-:W-:Y:S02]  /*11b60*/  IADD3.X R17, PT, PT, R181, UR8, RZ, P0, !PT ;  /* 0x00000008b5117c10 */ /* 0x001fe400087fe4ff */
[----:B------:R-:W-:-:S03]  /*11b70*/  IADD3 R14, P0, PT, R190, UR17, RZ ;  /* 0x00000011be0e7c10 */ /* 0x000fc6000ff1e0ff */
[----:B------:R0:W1:Y:S01]  /*11b80*/  MUFU.EX2 R62, R18 ;  /* 0x00000012003e7308 */ /* 0x0000620000000800 */
[----:B------:R-:W-:Y:S01]  /*11b90*/  FMUL R19, R19, 1.4426950216293334961 ;  /* 0x3fb8aa3b13137820 */ /* 0x000fe20000400000 */
[----:B------:R4:W3:Y:S01]  /*11ba0*/  LDG.E.U8 R180, desc[UR26][R16.64] ;  /* 0x0000001a10b47981 */ /* 0x0008e2000c1e1100 */
[----:B------:R-:W-:-:S03]  /*11bb0*/  IADD3.X R15, PT, PT, R191, UR8, RZ, P0, !PT ;  /* 0x00000008bf0f7c10 */ /* 0x000fc600087fe4ff */
[----:B------:R-:W3:Y:S01]  /*11bc0*/  LDL.64 R190, [R1+0x70] ;  /* 0x0000700001be7983 */ /* 0x000ee20000100a00 */
[----:B0-----:R-:W-:-:S03]  /*11bd0*/  IADD3 R18, P0, PT, R188, UR17, RZ ;  /* 0x00000011bc127c10 */ /* 0x001fc6000ff1e0ff */
[----:B------:R0:W3:Y:S01]  /*11be0*/  LDG.E.U8 R181, desc[UR26][R14.64] ;  /* 0x0000001a0eb57981 */ /* 0x0000e2000c1e1100 */
[----:B----4-:R-:W-:Y:S01]  /*11bf0*/  IADD3 R16, P1, PT, R182, UR17, RZ ;  /* 0x00000011b6107c10 */ /* 0x010fe2000ff3e0ff */
[----:B------:R-:W-:Y:S02]  /*11c00*/  FADD R182, R63, -R68 ;  /* 0x800000443fb67221 */ /* 0x000fe40000000000 */
[----:B------:R4:W1:Y:S02]  /*11c10*/  MUFU.EX2 R63, R19 ;  /* 0x00000013003f7308 */ /* 0x0008640000000800 */
[----:B----4-:R-:W-:Y:S02]  /*11c20*/  IADD3.X R19, PT, PT, R189, UR8, RZ, P0, !PT ;  /* 0x00000008bd137c10 */ /* 0x010fe400087fe4ff */
[----:B------:R-:W4:Y:S01]  /*11c30*/  LDL.64 R188, [R1+0x88] ;  /* 0x0000880001bc7983 */ /* 0x000f220000100a00 */
[----:B------:R-:W-:Y:S01]  /*11c40*/  IADD3.X R17, PT, PT, R183, UR8, RZ, P1, !PT ;  /* 0x00000008b7117c10 */ /* 0x000fe20008ffe4ff */
[----:B0-----:R-:W-:-:S02]  /*11c50*/  FMUL R14, R182, 1.4426950216293334961 ;  /* 0x3fb8aa3bb60e7820 */ /* 0x001fc40000400000 */
[----:B------:R0:W4:Y:S04]  /*11c60*/  LDG.E.U8 R183, desc[UR26][R18.64] ;  /* 0x0000001a12b77981 */ /* 0x000128000c1e1100 */
[----:B------:R1:W4:Y:S01]  /*11c70*/  LDG.E.U8 R182, desc[UR26][R16.64] ;  /* 0x0000001a10b67981 */ /* 0x000322000c1e1100 */
[----:B0-----:R-:W-:Y:S01]  /*11c80*/  FADD R19, R82, R130 ;  /* 0x0000008252137221 */ /* 0x001fe20000000000 */
[----:B-1----:R-:W-:Y:S02]  /*11c90*/  FADD R17, R64, -R68 ;  /* 0x8000004440117221 */ /* 0x002fe40000000000 */
[----:B------:R2:W0:Y:S01]  /*11ca0*/  MUFU.EX2 R64, R14 ;  /* 0x0000000e00407308 */ /* 0x0004220000000800 */
[----:B------:R-:W-:Y:S01]  /*11cb0*/  FADD R19, R5, R19 ;  /* 0x0000001305137221 */ /* 0x000fe20000000000 */
[----:B--2---:R-:W-:-:S04]  /*11cc0*/  IADD3 R14, P0, PT, R184, UR17, RZ ;  /* 0x00000011b80e7c10 */ /* 0x004fc8000ff1e0ff */
[----:B------:R-:W-:Y:S02]  /*11cd0*/  IADD3.X R15, PT, PT, R185, UR8, RZ, P0, !PT ;  /* 0x00000008b90f7c10 */ /* 0x000fe400087fe4ff */
[----:B------:R-:W-:Y:S02]  /*11ce0*/  IADD3 R18, P0, PT, R194, UR17, RZ ;  /* 0x00000011c2127c10 */ /* 0x000fe4000ff1e0ff */
[----:B---3--:R-:W-:Y:S01]  /*11cf0*/  IADD3 R16, P1, PT, R186, UR17, RZ ;  /* 0x00000011ba107c10 */ /* 0x008fe2000ff3e0ff */
[----:B------:R-:W-:Y:S01]  /*11d00*/  FADD R186, R6, R19 ;  /* 0x0000001306ba7221 */ /* 0x000fe20000000000 */
[----:B------:R-:W-:Y:S02]  /*11d10*/  IADD3.X R19, PT, PT, R195, UR8, RZ, P0, !PT ;  /* 0x00000008c3137c10 */ /* 0x000fe400087fe4ff */
[----:B------:R-:W2:Y:S01]  /*11d20*/  LDL.64 R194, [R1+0x50] ;  /* 0x0000500001c27983 */ /* 0x000ea20000100a00 */
[--C-:B------:R-:W-:Y:S01]  /*11d30*/  FADD R184, R65, -R68.reuse ;  /* 0x8000004441b87221 */ /* 0x100fe20000000000 */
[----:B------:R-:W-:Y:S01]  /*11d40*/  FMUL R17, R17, 1.4426950216293334961 ;  /* 0x3fb8aa3b11117820 */ /* 0x000fe20000400000 */
[----:B------:R-:W-:-:S02]  /*11d50*/  FADD R185, R66, -R68 ;  /* 0x8000004442b97221 */ /* 0x000fc40000000000 */
[----:B------:R-:W-:Y:S01]  /*11d60*/  FMUL R184, R184, 1.4426950216293334961 ;  /* 0x3fb8aa3bb8b87820 */ /* 0x000fe20000400000 */
[----:B------:R-:W-:Y:S01]  /*11d70*/  FADD R186, R7, R186 ;  /* 0x000000ba07ba7221 */ /* 0x000fe20000000000 */
[----:B------:R1:W3:Y:S01]  /*11d80*/  MUFU.EX2 R65, R17 ;  /* 0x0000001100417308 */ /* 0x0002e20000000800 */
[----:B------:R-:W-:Y:S02]  /*11d90*/  FMUL R185, R185, 1.4426950216293334961 ;  /* 0x3fb8aa3bb9b97820 */ /* 0x000fe40000400000 */
[----:B------:R-:W-:-:S05]  /*11da0*/  FADD R186, R8, R186 ;  /* 0x000000ba08ba7221 */ /* 0x000fca0000000000 */
[----:B------:R0:W2:Y:S01]  /*11db0*/  MUFU.EX2 R66, R184 ;  /* 0x000000b800427308 */ /* 0x0000a20000000800 */
[----:B-1----:R-:W-:Y:S01]  /*11dc0*/  IADD3.X R17, PT, PT, R187, UR8, RZ, P1, !PT ;  /* 0x00000008bb117c10 */ /* 0x002fe20008ffe4ff */
[----:B0-----:R0:W2:Y:S01]  /*11dd0*/  LDG.E.U8 R184, desc[UR26][R14.64] ;  /* 0x0000001a0eb87981 */ /* 0x0010a2000c1e1100 */
[----:B------:R-:W-:Y:S01]  /*11de0*/  FMUL R75, R75, 1.4426950216293334961 ;  /* 0x3fb8aa3b4b4b7820 */ /* 0x000fe20000400000 */
[----:B0-----:R-:W-:-:S04]  /*11df0*/  FADD R14, R67, -R68 ;  /* 0x80000044430e7221 */ /* 0x001fc80000000000 */
[----:B------:R0:W1:Y:S02]  /*11e00*/  MUFU.EX2 R67, R185 ;  /* 0x000000b900437308 */ /* 0x0000640000000800 */
[----:B0-----:R0:W3:Y:S02]  /*11e10*/  LDG.E.U8 R185, desc[UR26][R16.64] ;  /* 0x0000001a10b97981 */ /* 0x0010e4000c1e1100 */
[----:B0-----:R-:W-:Y:S02]  /*11e20*/  FADD R16, R9, R186 ;  /* 0x000000ba09107221 */ /* 0x001fe40000000000 */
[----:B------:R0:W3:Y:S02]  /*11e30*/  LDG.E.U8 R186, desc[UR26][R18.64] ;  /* 0x0000001a12ba7981 */ /* 0x0000e4000c1e1100 */
[----:B0-----:R-:W-:Y:S01]  /*11e40*/  FADD R19, R10, R16 ;  /* 0x000000100a137221 */ /* 0x001fe20000000000 */
[----:B------:R-:W-:Y:S01]  /*11e50*/  IADD3 R16, P0, PT, R192, UR17, RZ ;  /* 0x00000011c0107c10 */ /* 0x000fe2000ff1e0ff */
[----:B------:R-:W-:-:S03]  /*11e60*/  FADD R192, R74, -R68 ;  /* 0x800000444ac07221 */ /* 0x000fc60000000000 */
[----:B------:R-:W-:Y:S02]  /*11e70*/  IADD3.X R17, PT, PT, R193, UR8, RZ, P0, !PT ;  /* 0x00000008c1117c10 */ /* 0x000fe400087fe4ff */
[----:B------:R0:W-:Y:S01]  /*11e80*/  MUFU.EX2 R193, R75 ;  /* 0x0000004b00c17308 */ /* 0x0001e20000000800 */
[----:B------:R-:W-:Y:S01]  /*11e90*/  FADD R19, R11, R19 ;  /* 0x000000130b137221 */ /* 0x000fe20000000000 */
[----:B------:R-:W-:Y:S01]  /*11ea0*/  FMUL R14, R14, 1.4426950216293334961 ;  /* 0x3fb8aa3b0e0e7820 */ /* 0x000fe20000400000 */
[----:B------:R-:W-:Y:S01]  /*11eb0*/  FADD R15, R70, -R68 ;  /* 0x80000044460f7221 */ /* 0x000fe20000000000 */
[----:B0-----:R-:W3:Y:S01]  /*11ec0*/  LDL.64 R74, [R1+0x48] ;  /* 0x00004800014a7983 */ /* 0x001ee20000100a00 */
[----:B------:R-:W-:-:S03]  /*11ed0*/  FADD R19, R12, R19 ;  /* 0x000000130c137221 */ /* 0x000fc60000000000 */
[----:B------:R4:W0:Y:S01]  /*11ee0*/  MUFU.EX2 R70, R14 ;  /* 0x0000000e00467308 */ /* 0x0008220000000800 */
[----:B------:R-:W-:Y:S01]  /*11ef0*/  FMUL R15, R15, 1.4426950216293334961 ;  /* 0x3fb8aa3b0f0f7820 */ /* 0x000fe20000400000 */
[----:B------:R-:W-:Y:S01]  /*11f00*/  FADD R187, R69, -R68 ;  /* 0x8000004445bb7221 */ /* 0x000fe20000000000 */
[----:B------:R-:W-:-:S05]  /*11f10*/  FADD R19, R13, R19 ;  /* 0x000000130d137221 */ /* 0x000fca0000000000 */
[----:B------:R0:W0:Y:S01]  /*11f20*/  MUFU.EX2 R69, R15 ;  /* 0x0000000f00457308 */ /* 0x0000220000000800 */
[----:B------:R-:W-:Y:S01]  /*11f30*/  FMUL R187, R187, 1.4426950216293334961 ;  /* 0x3fb8aa3bbbbb7820 */ /* 0x000fe20000400000 */
[----:B------:R-:W-:Y:S01]  /*11f40*/  IADD3 R18, P0, PT, R190, UR17, RZ ;  /* 0x00000011be127c10 */ /* 0x000fe2000ff1e0ff */
[----:B------:R-:W-:Y:S01]  /*11f50*/  FMUL R76, R76, 1.4426950216293334961 ;  /* 0x3fb8aa3b4c4c7820 */ /* 0x000fe20000400000 */
[----:B----4-:R-:W-:-:S04]  /*11f60*/  IADD3 R14, P1, PT, R188, UR17, RZ ;  /* 0x00000011bc0e7c10 */ /* 0x010fc8000ff3e0ff */
[----:B0-----:R-:W-:Y:S01]  /*11f70*/  IADD3.X R15, PT, PT, R189, UR8, RZ, P1, !PT ;  /* 0x00000008bd0f7c10 */ /* 0x001fe20008ffe4ff */
[----:B------:R-:W-:Y:S01]  /*11f80*/  FADD R189, R131, R19 ;  /* 0x0000001383bd7221 */ /* 0x000fe20000000000 */
[----:B------:R-:W-:-:S03]  /*11f90*/  FADD R188, R72, -R68 ;  /* 0x8000004448bc7221 */ /* 0x000fc60000000000 */
[----:B------:R-:W-:Y:S01]  /*11fa0*/  FADD R189, R138, R189 ;  /* 0x000000bd8abd7221 */ /* 0x000fe20000000000 */
[----:B------:R0:W4:Y:S01]  /*11fb0*/  MUFU.EX2 R72, R187 ;  /* 0x000000bb00487308 */ /* 0x0001220000000800 */
[----:B------:R-:W-:-:S05]  /*11fc0*/  IADD3.X R19, PT, PT, R191, UR8, RZ, P0, !PT ;  /* 0x00000008bf137c10 */ /* 0x000fca00087fe4ff */
[----:B------:R-:W4:Y:S04]  /*11fd0*/  LDG.E.U8 R190, desc[UR26][R18.64] ;  /* 0x0000001a12be7981 */ /* 0x000f28000c1e1100 */
[----:B0-----:R0:W4:Y:S01]  /*11fe0*/  LDG.E.U8 R187, desc[UR26][R16.64] ;  /* 0x0000001a10bb7981 */ /* 0x001122000c1e1100 */
[----:B------:R0:W-:Y:S02]  /*11ff0*/  MUFU.EX2 R191, R76 ;  /* 0x0000004c00bf7308 */ /* 0x0001e40000000800 */
[----:B0-----:R-:W-:Y:S02]  /*12000*/  FADD R17, R139, R189 ;  /* 0x000000bd8b117221 */ /* 0x001fe40000000000 */
[----:B------:R0:W4:Y:S02]  /*12010*/  LDG.E.U8 R189, desc[UR26][R14.64] ;  /* 0x0000001a0ebd7981 */ /* 0x000124000c1e1100 */
[----:B0-----:R-:W-:-:S04]  /*12020*/  IADD3 R14, P0, PT, R198, UR17, RZ ;  /* 0x00000011c60e7c10 */ /* 0x001fc8000ff1e0ff */
[----:B------:R-:W-:Y:S01]  /*12030*/  IADD3.X R15, PT, PT, R199, UR8, RZ, P0, !PT ;  /* 0x00000008c70f7c10 */ /* 0x000fe200087fe4ff */
[----:B------:R-:W-:Y:S02]  /*12040*/  FADD R199, R77, -R68 ;  /* 0x800000444dc77221 */ /* 0x000fe40000000000 */
[----:B------:R-:W4:Y:S01]  /*12050*/  LDL.64 R76, [R1+0xc0] ;  /* 0x0000c000014c7983 */ /* 0x000f220000100a00 */
[----:B------:R-:W-:-:S04]  /*12060*/  FADD R17, R140, R17 ;  /* 0x000000118c117221 */ /* 0x000fc80000000000 */
[----:B------:R-:W-:Y:S01]  /*12070*/  FADD R19, R141, R17 ;  /* 0x000000118d137221 */ /* 0x000fe20000000000 */
[----:B------:R-:W-:-:S03]  /*12080*/  FADD R16, R71, -R68 ;  /* 0x8000004447107221 */ /* 0x000fc60000000000 */
[----:B------:R-:W-:Y:S01]  /*12090*/  FADD R19, R142, R19 ;  /* 0x000000138e137221 */ /* 0x000fe20000000000 */
[----:B------:R-:W-:Y:S01]  /*120a0*/  FMUL R188, R188, 1.4426950216293334961 ;  /* 0x3fb8aa3bbcbc7820 */ /* 0x000fe20000400000 */
[----:B------:R-:W-:Y:S02]  /*120b0*/  FMUL R16, R16, 1.4426950216293334961 ;  /* 0x3fb8aa3b10107820 */ /* 0x000fe40000400000 */
[----:B------:R-:W-:Y:S01]  /*120c0*/  FADD R19, R20, R19 ;  /* 0x0000001314137221 */ /* 0x000fe20000000000 */
[----:B------:R-:W0:Y:S03]  /*120d0*/  MUFU.EX2 R71, R188 ;  /* 0x000000bc00477308 */ /* 0x000e260000000800 */
[----:B------:R-:W-:-:S05]  /*120e0*/  FADD R19, R21, R19 ;  /* 0x0000001315137221 */ /* 0x000fca0000000000 */
[----:B------:R2:W0:Y:S02]  /*120f0*/  MUFU.EX2 R188, R16 ;  /* 0x0000001000bc7308 */ /* 0x0004240000000800 */
[----:B--2---:R-:W-:Y:S01]  /*12100*/  IADD3 R16, P1, PT, R194, UR17, RZ ;  /* 0x00000011c2107c10 */ /* 0x004fe2000ff3e0ff */
[----:B------:R-:W-:Y:S01]  /*12110*/  FADD R194, R73, -R68 ;  /* 0x8000004449c27221 */ /* 0x000fe20000000000 */
[----:B------:R-:W-:Y:S02]  /*12120*/  FADD R73, R22, R19 ;  /* 0x0000001316497221 */ /* 0x000fe40000000000 */
[----:B------:R-:W-:Y:S02]  /*12130*/  IADD3.X R17, PT, PT, R195, UR8, RZ, P1, !PT ;  /* 0x00000008c3117c10 */ /* 0x000fe40008ffe4ff */
[----:B------:R-:W-:Y:S01]  /*12140*/  FADD R73, R23, R73 ;  /* 0x0000004917497221 */ /* 0x000fe20000000000 */
[----:B------:R-:W-:Y:S02]  /*12150*/  IADD3 R18, P1, PT, R196, UR17, RZ ;  /* 0x00000011c4127c10 */ /* 0x000fe4000ff3e0ff */
[----:B------:R-:W2:Y:S01]  /*12160*/  LDG.E.U8 R195, desc[UR26][R16.64] ;  /* 0x0000001a10c37981 */ /* 0x000ea2000c1e1100 */
[----:B------:R-:W-:Y:S01]  /*12170*/  FADD R73, R24, R73 ;  /* 0x0000004918497221 */ /* 0x000fe20000000000 */
[----:B------:R-:W-:-:S02]  /*12180*/  IADD3.X R19, PT, PT, R197, UR8, RZ, P1, !PT ;  /* 0x00000008c5137c10 */ /* 0x000fc40008ffe4ff */
[----:B------:R-:W2:Y:S01]  /*12190*/  LDG.E.U8 R197, desc[UR26][R14.64] ;  /* 0x0000001a0ec57981 */ /* 0x000ea2000c1e1100 */
[----:B------:R-:W-:-:S03]  /*121a0*/  FADD R73, R25, R73 ;  /* 0x0000004919497221 */ /* 0x000fc60000000000 */
[----:B------:R0:W2:Y:S02]  /*121b0*/  LDG.E.U8 R198, desc[UR26][R18.64] ;  /* 0x0000001a12c67981 */ /* 0x0000a4000c1e1100 */
[----:B0-----:R-:W-:-:S04]  /*121c0*/  FADD R19, R26, R73 ;  /* 0x000000491a137221 */ /* 0x001fc80000000000 */
[----:B------:R-:W-:-:S04]  /*121d0*/  FADD R19, R27, R19 ;  /* 0x000000131b137221 */ /* 0x000fc80000000000 */
[----:B------:R-:W-:-:S04]  /*121e0*/  FADD R19, R28, R19 ;  /* 0x000000131c137221 */ /* 0x000fc80000000000 */
[----:B------:R-:W-:Y:S01]  /*121f0*/  FADD R19, R29, R19 ;  /* 0x000000131d137221 */ /* 0x000fe20000000000 */
[----:B------:R-:W-:-:S03]  /*12200*/  IADD3 R16, P0, PT, R200, UR17, RZ ;  /* 0x00000011c8107c10 */ /* 0x000fc6000ff1e0ff */
[----:B------:R-:W-:Y:S01]  /*12210*/  FADD R73, R30, R19 ;  /* 0x000000131e497221 */ /* 0x000fe20000000000 */
[----:B------:R-:W-:-:S03]  /*12220*/  IADD3.X R17, PT, PT, R201, UR8, RZ, P0, !PT ;  /* 0x00000008c9117c10 */ /* 0x000fc600087fe4ff */
[----:B------:R-:W-:Y:S01]  /*12230*/  FADD R73, R143, R73 ;  /* 0x000000498f497221 */ /* 0x000fe20000000000 */
[----:B------:R-:W-:-:S03]  /*12240*/  IADD3 R18, P0, PT, R204, UR17, RZ ;  /* 0x00000011cc127c10 */ /* 0x000fc6000ff1e0ff */
[----:B------:R-:W-:Y:S01]  /*12250*/  FADD R73, R31, R73 ;  /* 0x000000491f497221 */ /* 0x000fe20000000000 */
[----:B------:R-:W-:-:S03]  /*12260*/  IADD3.X R19, PT, PT, R205, UR8, RZ, P0, !PT ;  /* 0x00000008cd137c10 */ /* 0x000fc600087fe4ff */
[----:B------:R-:W-:Y:S02]  /*12270*/  FADD R73, R33, R73 ;  /* 0x0000004921497221 */ /* 0x000fe40000000000 */
[----:B------:R0:W2:Y:S01]  /*12280*/  LDG.E.U8 R205, desc[UR26][R18.64] ;  /* 0x0000001a12cd7981 */ /* 0x0000a2000c1e1100 */
[----:B------:R-:W-:-:S03]  /*12290*/  IADD3 R14, P1, PT, R202, UR17, RZ ;  /* 0x00000011ca0e7c10 */ /* 0x000fc6000ff3e0ff */
[----:B------:R1:W2:Y:S01]  /*122a0*/  LDG.E.U8 R202, desc[UR26][R16.64] ;  /* 0x0000001a10ca7981 */ /* 0x0002a2000c1e1100 */
[----:B0-----:R-:W-:-:S04]  /*122b0*/  FADD R19, R34, R73 ;  /* 0x0000004922137221 */ /* 0x001fc80000000000 */
[----:B------:R-:W-:Y:S01]  /*122c0*/  FADD R19, R35, R19 ;  /* 0x0000001323137221 */ /* 0x000fe20000000000 */
[----:B-1----:R-:W-:-:S03]  /*122d0*/  IADD3 R16, P0, PT, R206, UR17, RZ ;  /* 0x00000011ce107c10 */ /* 0x002fc6000ff1e0ff */
[----:B------:R-:W-:Y:S01]  /*122e0*/  FADD R19, R36, R19 ;  /* 0x0000001324137221 */ /* 0x000fe20000000000 */
[----:B------:R-:W-:-:S03]  /*122f0*/  IADD3.X R17, PT, PT, R207, UR8, RZ, P0, !PT ;  /* 0x00000008cf117c10 */ /* 0x000fc600087fe4ff */
[----:B------:R-:W-:Y:S01]  /*12300*/  FADD R19, R37, R19 ;  /* 0x0000001325137221 */ /* 0x000fe20000000000 */
[----:B---3--:R-:W-:Y:S02]  /*12310*/  IADD3 R18, P0, PT, R74, UR17, RZ ;  /* 0x000000114a127c10 */ /* 0x008fe4000ff1e0ff */
[----:B------:R-:W-:Y:S01]  /*12320*/  IADD3.X R15, PT, PT, R203, UR8, RZ, P1, !PT ;  /* 0x00000008cb0f7c10 */ /* 0x000fe20008ffe4ff */
[----:B------:R-:W-:Y:S01]  /*12330*/  FADD R73, R38, R19 ;  /* 0x0000001326497221 */ /* 0x000fe20000000000 */
[----:B------:R-:W-:Y:S01]  /*12340*/  IADD3.X R19, PT, PT, R75, UR8, RZ, P0, !PT ;  /* 0x000000084b137c10 */ /* 0x000fe200087fe4ff */
[----:B------:R-:W-:Y:S01]  /*12350*/  FMUL R80, R80, 1.4426950216293334961 ;  /* 0x3fb8aa3b50507820 */ /* 0x000fe20000400000 */
[----:B------:R-:W3:Y:S01]  /*12360*/  LDL.64 R74, [R1+0xa8] ;  /* 0x0000a800014a7983 */ /* 0x000ee20000100a00 */
[----:B------:R-:W-:-:S03]  /*12370*/  FADD R73, R39, R73 ;  /* 0x0000004927497221 */ /* 0x000fc60000000000 */
[----:B------:R0:W2:Y:S01]  /*12380*/  LDG.E.U8 R204, desc[UR26][R14.64] ;  /* 0x0000001a0ecc7981 */ /* 0x0000a2000c1e1100 */
[----:B------:R-:W-:Y:S01]  /*12390*/  FADD R73, R40, R73 ;  /* 0x0000004928497221 */ /* 0x000fe20000000000 */
[----:B------:R-:W-:Y:S02]  /*123a0*/  FADD R206, R81, -R68 ;  /* 0x8000004451ce7221 */ /* 0x000fe40000000000 */
[----:B------:R1:W2:Y:S01]  /*123b0*/  LDG.E.U8 R207, desc[UR26][R16.64] ;  /* 0x0000001a10cf7981 */ /* 0x0002a2000c1e1100 */
[----:B------:R-:W-:Y:S01]  /*123c0*/  FADD R73, R41, R73 ;  /* 0x0000004929497221 */ /* 0x000fe20000000000 */
[----:B0-----:R-:W-:-:S04]  /*123d0*/  IADD3 R14, P1, PT, R208, UR17, RZ ;  /* 0x00000011d00e7c10 */ /* 0x001fc8000ff3e0ff */
[----:B------:R-:W-:Y:S02]  /*123e0*/  IADD3.X R15, PT, PT, R209, UR8, RZ, P1, !PT ;  /* 0x00000008d10f7c10 */ /* 0x000fe40008ffe4ff */
[----:B------:R0:W2:Y:S01]  /*123f0*/  LDG.E.U8 R209, desc[UR26][R18.64] ;  /* 0x0000001a12d17981 */ /* 0x0000a2000c1e1100 */
[----:B------:R0:W-:Y:S01]  /*12400*/  MUFU.EX2 R200, R80 ;  /* 0x0000005000c87308 */ /* 0x0001e20000000800 */
[----:B-1----:R-:W-:Y:S01]  /*12410*/  IADD3 R16, P0, PT, R214, UR17, RZ ;  /* 0x00000011d6107c10 */ /* 0x002fe2000ff1e0ff */
[----:B------:R-:W-:Y:S01]  /*12420*/  FMUL R79, R79, 1.4426950216293334961 ;  /* 0x3fb8aa3b4f4f7820 */ /* 0x000fe20000400000 */
[----:B------:R-:W-:Y:S01]  /*12430*/  FADD R201, R78, -R68 ;  /* 0x800000444ec97221 */ /* 0x000fe20000000000 */
[----:B------:R1:W2:Y:S01]  /*12440*/  LDG.E.U8 R208, desc[UR26][R14.64] ;  /* 0x0000001a0ed07981 */ /* 0x0002a2000c1e1100 */
[----:B0-----:R-:W-:-:S03]  /*12450*/  FADD R19, R42, R73 ;  /* 0x000000492a137221 */ /* 0x001fc60000000000 */
[----:B------:R-:W2:Y:S01]  /*12460*/  LDL.64 R80, [R1+0x78] ;  /* 0x0000780001507983 */ /* 0x000ea20000100a00 */
[----:B------:R-:W-:-:S04]  /*12470*/  FADD R19, R43, R19 ;  /* 0x000000132b137221 */ /* 0x000fc80000000000 */
[----:B------:R-:W-:Y:S01]  /*12480*/  FADD R19, R44, R19 ;  /* 0x000000132c137221 */ /* 0x000fe20000000000 */
[----:B------:R-:W-:-:S03]  /*12490*/  IADD3.X R17, PT, PT, R215, UR8, RZ, P0, !PT ;  /* 0x00000008d7117c10 */ /* 0x000fc600087fe4ff */
[----:B------:R-:W-:Y:S01]  /*124a0*/  FADD R19, R45, R19 ;  /* 0x000000132d137221 */ /* 0x000fe20000000000 */
[----:B------:R0:W-:Y:S03]  /*124b0*/  MUFU.EX2 R196, R79 ;  /* 0x0000004f00c47308 */ /* 0x0001e60000000800 */
[----:B------:R-:W-:Y:S01]  /*124c0*/  FADD R73, R46, R19 ;  /* 0x000000132e497221 */ /* 0x000fe20000000000 */
[----:B0-----:R-:W2:Y:S01]  /*124d0*/  LDL.64 R78, [R1+0x60] ;  /* 0x00006000014e7983 */ /* 0x001ea20000100a00 */
[----:B----4-:R-:W-:-:S04]  /*124e0*/  IADD3 R18, P0, PT, R76, UR17, RZ ;  /* 0x000000114c127c10 */ /* 0x010fc8000ff1e0ff */
[----:B------:R-:W-:Y:S02]  /*124f0*/  IADD3.X R19, PT, PT, R77, UR8, RZ, P0, !PT ;  /* 0x000000084d137c10 */ /* 0x000fe400087fe4ff */
[----:B------:R-:W4:Y:S01]  /*12500*/  LDL.64 R76, [R1+0x40] ;  /* 0x00004000014c7983 */ /* 0x000f220000100a00 */
[----:B------:R-:W-:Y:S01]  /*12510*/  FADD R73, R47, R73 ;  /* 0x000000492f497221 */ /* 0x000fe20000000000 */
[----:B-1----:R-:W-:Y:S02]  /*12520*/  IADD3 R14, P1, PT, R210, UR17, RZ ;  /* 0x00000011d20e7c10 */ /* 0x002fe4000ff3e0ff */
[----:B------:R0:W4:Y:S01]  /*12530*/  LDG.E.U8 R210, desc[UR26][R16.64] ;  /* 0x0000001a10d27981 */ /* 0x000122000c1e1100 */
[----:B------:R-:W-:-:S03]  /*12540*/  FADD R73, R48, R73 ;  /* 0x0000004930497221 */ /* 0x000fc60000000000 */
[----:B------:R1:W4:Y:S01]  /*12550*/  LDG.E.U8 R214, desc[UR26][R18.64] ;  /* 0x0000001a12d67981 */ /* 0x000322000c1e1100 */
[----:B------:R-:W-:Y:S01]  /*12560*/  FADD R73, R49, R73 ;  /* 0x0000004931497221 */ /* 0x000fe20000000000 */
[----:B0-----:R-:W-:-:S03]  /*12570*/  FADD R16, R88, -R68 ;  /* 0x8000004458107221 */ /* 0x001fc60000000000 */
[----:B-1----:R-:W-:Y:S01]  /*12580*/  FADD R19, R50, R73 ;  /* 0x0000004932137221 */ /* 0x002fe20000000000 */
[----:B------:R-:W-:Y:S01]  /*12590*/  FMUL R16, R16, 1.4426950216293334961 ;  /* 0x3fb8aa3b10107820 */ /* 0x000fe20000400000 */
[--C-:B------:R-:W-:Y:S02]  /*125a0*/  FADD R216, R89, -R68.reuse ;  /* 0x8000004459d87221 */ /* 0x100fe40000000000 */
[----:B------:R-:W-:Y:S01]  /*125b0*/  FADD R19, R51, R19 ;  /* 0x0000001333137221 */ /* 0x000fe20000000000 */
[----:B------:R3:W-:Y:S03]  /*125c0*/  MUFU.EX2 R89, R16 ;  /* 0x0000001000597308 */ /* 0x0007e60000000800 */
[----:B------:R-:W-:Y:S01]  /*125d0*/  FADD R19, R52, R19 ;  /* 0x0000001334137221 */ /* 0x000fe20000000000 */
[----:B------:R-:W-:-:S03]  /*125e0*/  FADD R73, R91, -R68 ;  /* 0x800000445b497221 */ /* 0x000fc60000000000 */
[----:B------:R-:W-:Y:S01]  /*125f0*/  FADD R19, R53, R19 ;  /* 0x0000001335137221 */ /* 0x000fe20000000000 */
[----:B------:R-:W-:Y:S01]  /*12600*/  IADD3.X R15, PT, PT, R211, UR8, RZ, P1, !PT ;  /* 0x00000008d30f7c10 */ /* 0x000fe20008ffe4ff */
[----:B------:R-:W-:-:S04]  /*12610*/  FMUL R73, R73, 1.4426950216293334961 ;  /* 0x3fb8aa3b49497820 */ /* 0x000fc80000400000 */
[----:B------:R0:W4:Y:S02]  /*12620*/  LDG.E.U8 R211, desc[UR26][R14.64] ;  /* 0x0000001a0ed37981 */ /* 0x000124000c1e1100 */
[----:B0-----:R-:W-:-:S04]  /*12630*/  IADD3 R14, P1, PT, R218, UR17, RZ ;  /* 0x00000011da0e7c10 */ /* 0x001fc8000ff3e0ff */
[----:B------:R-:W-:Y:S02]  /*12640*/  IADD3.X R15, PT, PT, R219, UR8, RZ, P1, !PT ;  /* 0x00000008db0f7c10 */ /* 0x000fe40008ffe4ff */
[----:B---3--:R-:W-:Y:S01]  /*12650*/  IADD3 R16, P0, PT, R74, UR17, RZ ;  /* 0x000000114a107c10 */ /* 0x008fe2000ff1e0ff */
[----:B------:R-:W-:-:S04]  /*12660*/  FADD R74, R90, -R68 ;  /* 0x800000445a4a7221 */ /* 0x000fc80000000000 */
[----:B------:R-:W-:-:S04]  /*12670*/  FMUL R74, R74, 1.4426950216293334961 ;  /* 0x3fb8aa3b4a4a7820 */ /* 0x000fc80000400000 */
[----:B------:R0:W-:Y:S01]  /*12680*/  MUFU.EX2 R91, R74 ;  /* 0x0000004a005b7308 */ /* 0x0001e20000000800 */
[----:B------:R-:W-:-:S05]  /*12690*/  IADD3.X R17, PT, PT, R75, UR8, RZ, P0, !PT ;  /* 0x000000084b117c10 */ /* 0x000fca00087fe4ff */
[----:B------:R1:W3:Y:S01]  /*126a0*/  LDG.E.U8 R215, desc[UR26][R16.64] ;  /* 0x0000001a10d77981 */ /* 0x0002e2000c1e1100 */
[----:B0-----:R-:W-:-:S04]  /*126b0*/  FADD R74, R54, R19 ;  /* 0x00000013364a7221 */ /* 0x001fc80000000000 */
[----:B------:R-:W-:-:S04]  /*126c0*/  FADD R74, R55, R74 ;  /* 0x0000004a374a7221 */ /* 0x000fc80000000000 */
[----:B------:R-:W-:Y:S01]  /*126d0*/  FADD R74, R56, R74 ;  /* 0x0000004a384a7221 */ /* 0x000fe20000000000 */
[----:B-1----:R-:W-:Y:S01]  /*126e0*/  FADD R16, R92, -R68 ;  /* 0x800000445c107221 */ /* 0x002fe20000000000 */
[----:B------:R0:W-:Y:S01]  /*126f0*/  MUFU.EX2 R90, R73 ;  /* 0x00000049005a7308 */ /* 0x0001e20000000800 */
[----:B------:R1:W3:Y:S01]  /*12700*/  LDG.E.U8 R92, desc[UR26][R14.64] ;  /* 0x0000001a0e5c7981 */ /* 0x0002e2000c1e1100 */
[----:B--2---:R-:W-:Y:S01]  /*12710*/  IADD3 R18, P0, PT, R80, UR17, RZ ;  /* 0x0000001150127c10 */ /* 0x004fe2000ff1e0ff */
[----:B------:R-:W-:-:S03]  /*12720*/  FADD R17, R57, R74 ;  /* 0x0000004a39117221 */ /* 0x000fc60000000000 */
[----:B------:R-:W-:Y:S01]  /*12730*/  IADD3.X R19, PT, PT, R81, UR8, RZ, P0, !PT ;  /* 0x0000000851137c10 */ /* 0x000fe200087fe4ff */
[----:B------:R-:W-:Y:S01]  /*12740*/  FMUL R16, R16, 1.4426950216293334961 ;  /* 0x3fb8aa3b10107820 */ /* 0x000fe20000400000 */
[----:B0-----:R-:W-:Y:S01]  /*12750*/  FADD R73, R93, -R68 ;  /* 0x800000445d497221 */ /* 0x001fe20000000000 */
[----:B------:R-:W-:-:S03]  /*12760*/  FADD R17, R58, R17 ;  /* 0x000000113a117221 */ /* 0x000fc60000000000 */
[----:B------:R0:W2:Y:S01]  /*12770*/  LDG.E.U8 R19, desc[UR26][R18.64] ;  /* 0x0000001a12137981 */ /* 0x0000a2000c1e1100 */
[----:B------:R-:W-:Y:S01]  /*12780*/  FMUL R73, R73, 1.4426950216293334961 ;  /* 0x3fb8aa3b49497820 */ /* 0x000fe20000400000 */
[----:B------:R-:W-:Y:S01]  /*12790*/  FADD R17, R59, R17 ;  /* 0x000000113b117221 */ /* 0x000fe20000000000 */
[----:B------:R-:W-:Y:S02]  /*127a0*/  FADD R74, R94, -R68 ;  /* 0x800000445e4a7221 */ /* 0x000fe40000000000 */
[----:B------:R0:W-:Y:S01]  /*127b0*/  MUFU.EX2 R94, R73 ;  /* 0x00000049005e7308 */ /* 0x0001e20000000800 */
[----:B-1----:R-:W-:-:S07]  /*127c0*/  IADD3 R14, P0, PT, R78, UR17, RZ ;  /* 0x000000114e0e7c10 */ /* 0x002fce000ff1e0ff */
[----:B0-----:R4:W-:Y:S01]  /*127d0*/  MUFU.EX2 R18, R16 ;  /* 0x0000001000127308 */ /* 0x0019e20000000800 */
[----:B------:R-:W-:Y:S01]  /*127e0*/  FADD R73, R60, R17 ;  /* 0x000000113c497221 */ /* 0x000fe20000000000 */
[----:B------:R-:W-:-:S05]  /*127f0*/  IADD3.X R15, PT, PT, R79, UR8, RZ, P0, !PT ;  /* 0x000000084f0f7c10 */ /* 0x000fca00087fe4ff */
[----:B------:R0:W2:Y:S01]  /*12800*/  LDG.E.U8 R93, desc[UR26][R14.64] ;  /* 0x0000001a0e5d7981 */ /* 0x0000a2000c1e1100 */
[----:B------:R-:W-:-:S04]  /*12810*/  FADD R73, R61, R73 ;  /* 0x000000493d497221 */ /* 0x000fc80000000000 */
[----:B------:R-:W-:-:S04]  /*12820*/  FADD R73, R62, R73 ;  /* 0x000000493e497221 */ /* 0x000fc80000000000 */
[----:B------:R-:W-:-:S04]  /*12830*/  FADD R73, R63, R73 ;  /* 0x000000493f497221 */ /* 0x000fc80000000000 */
[----:B------:R-:W-:-:S04]  /*12840*/  FADD R73, R64, R73 ;  /* 0x0000004940497221 */ /* 0x000fc80000000000 */
[----:B------:R-:W-:-:S04]  /*12850*/  FADD R73, R65, R73 ;  /* 0x0000004941497221 */ /* 0x000fc80000000000 */
[----:B------:R-:W-:Y:S01]  /*12860*/  FADD R73, R66, R73 ;  /* 0x0000004942497221 */ /* 0x000fe20000000000 */
[----:B------:R-:W-:-:S03]  /*12870*/  FMUL R192, R192, 1.4426950216293334961 ;  /* 0x3fb8aa3bc0c07820 */ /* 0x000fc60000400000 */
[----:B------:R-:W-:Y:S01]  /*12880*/  FADD R73, R67, R73 ;  /* 0x0000004943497221 */ /* 0x000fe20000000000 */
[----:B------:R-:W-:-:S03]  /*12890*/  FMUL R194, R194, 1.4426950216293334961 ;  /* 0x3fb8aa3bc2c27820 */ /* 0x000fc60000400000 */
[----:B------:R-:W-:Y:S01]  /*128a0*/  FADD R73, R70, R73 ;  /* 0x0000004946497221 */ /* 0x000fe20000000000 */
[----:B------:R-:W1:Y:S03]  /*128b0*/  MUFU.EX2 R192, R192 ;  /* 0x000000c000c07308 */ /* 0x000e660000000800 */
[----:B------:R-:W-:Y:S01]  /*128c0*/  FADD R73, R69, R73 ;  /* 0x0000004945497221 */ /* 0x000fe20000000000 */
[----:B----4-:R-:W-:-:S04]  /*128d0*/  IADD3 R16, P1, PT, R76, UR17, RZ ;  /* 0x000000114c107c10 */ /* 0x010fc8000ff3e0ff */
[----:B------:R-:W-:-:S05]  /*128e0*/  IADD3.X R17, PT, PT, R77, UR8, RZ, P1, !PT ;  /* 0x000000084d117c10 */ /* 0x000fca0008ffe4ff */
[----:B------:R4:W2:Y:S01]  /*128f0*/  LDG.E.U8 R16, desc[UR26][R16.64] ;  /* 0x0000001a10107981 */ /* 0x0008a2000c1e1100 */
[----:B------:R-:W1:Y:S01]  /*12900*/  MUFU.EX2 R194, R194 ;  /* 0x000000c200c27308 */ /* 0x000e620000000800 */
[----:B------:R-:W-:Y:S01]  /*12910*/  FMUL R74, R74, 1.4426950216293334961 ;  /* 0x3fb8aa3b4a4a7820 */ /* 0x000fe20000400000 */
[----:B------:R-:W-:Y:S01]  /*12920*/  FADD R73, R72, R73 ;  /* 0x0000004948497221 */ /* 0x000fe20000000000 */
[----:B0-----:R-:W-:Y:S01]  /*12930*/  FADD R14, R95, -R68 ;  /* 0x800000445f0e7221 */ /* 0x001fe20000000000 */
[----:B------:R-:W-:-:S04]  /*12940*/  FMUL R199, R199, 1.4426950216293334961 ;  /* 0x3fb8aa3bc7c77820 */ /* 0x000fc80000400000 */
[----:B------:R0:W-:Y:S01]  /*12950*/  MUFU.EX2 R95, R74 ;  /* 0x0000004a005f7308 */ /* 0x0001e20000000800 */
[----:B------:R-:W-:Y:S01]  /*12960*/  FMUL R201, R201, 1.4426950216293334961 ;  /* 0x3fb8aa3bc9c97820 */ /* 0x000fe20000400000 */
[----:B0-----:R-:W-:-:S06]  /*12970*/  FADD R74, R71, R73 ;  /* 0x00000049474a7221 */ /* 0x001fcc0000000000 */
[----:B------:R-:W0:Y:S01]  /*12980*/  MUFU.EX2 R199, R199 ;  /* 0x000000c700c77308 */ /* 0x000e220000000800 */
[----:B------:R-:W-:-:S04]  /*12990*/  FADD R74, R188, R74 ;  /* 0x0000004abc4a7221 */ /* 0x000fc80000000000 */
[----:B-1----:R-:W-:-:S03]  /*129a0*/  FADD R75, R192, R74 ;  /* 0x0000004ac04b7221 */ /* 0x002fc60000000000 */
[----:B------:R-:W1:Y:S01]  /*129b0*/  MUFU.EX2 R201, R201 ;  /* 0x000000c900c97308 */ /* 0x000e620000000800 */
[----:B------:R-:W-:Y:S01]  /*129c0*/  FADD R4, R4, -R68 ;  /* 0x8000004404047221 */ /* 0x000fe20000000000 */
[----:B------:R-:W-:-:S03]  /*129d0*/  FADD R75, R194, R75 ;  /* 0x0000004bc24b7221 */ /* 0x000fc60000000000 */
[----:B------:R-:W-:Y:S01]  /*129e0*/  FMUL R4, R4, 1.4426950216293334961 ;  /* 0x3fb8aa3b04047820 */ /* 0x000fe20000400000 */
[----:B------:R-:W-:Y:S01]  /*129f0*/  FADD R75, R191, R75 ;  /* 0x0000004bbf4b7221 */ /* 0x000fe20000000000 */
[----:B------:R-:W-:-:S03]  /*12a00*/  FMUL R206, R206, 1.4426950216293334961 ;  /* 0x3fb8aa3bcece7820 */ /* 0x000fc60000400000 */
[----:B------:R-:W-:Y:S01]  /*12a10*/  FADD R75, R193, R75 ;  /* 0x0000004bc14b7221 */ /* 0x000fe20000000000 */
[----:B------:R-:W4:Y:S01]  /*12a20*/  MUFU.EX2 R4, R4 ;  /* 0x0000000400047308 */ /* 0x000f220000000800 */
[--C-:B------:R-:W-:Y:S02]  /*12a30*/  FADD R83, R83, -R68.reuse ;  /* 0x8000004453537221 */ /* 0x100fe40000000000 */
[----:B0-----:R-:W-:Y:S01]  /*12a40*/  FADD R75, R199, R75 ;  /* 0x0000004bc74b7221 */ /* 0x001fe20000000000 */
[--C-:B------:R-:W-:Y:S01]  /*12a50*/  FADD R84, R84, -R68.reuse ;  /* 0x8000004454547221 */ /* 0x100fe20000000000 */
[----:B------:R-:W-:Y:S01]  /*12a60*/  FMUL R83, R83, 1.4426950216293334961 ;  /* 0x3fb8aa3b53537820 */ /* 0x000fe20000400000 */
[--C-:B------:R-:W-:Y:S01]  /*12a70*/  FADD R212, R85, -R68.reuse ;  /* 0x8000004455d47221 */ /* 0x100fe20000000000 */
[----:B-1----:R-:W-:Y:S01]  /*12a80*/  FADD R75, R201, R75 ;  /* 0x0000004bc94b7221 */ /* 0x002fe20000000000 */
[----:B------:R-:W0:Y:S01]  /*12a90*/  MUFU.EX2 R206, R206 ;  /* 0x000000ce00ce7308 */ /* 0x000e220000000800 */
[----:B------:R-:W-:Y:S01]  /*12aa0*/  FMUL R84, R84, 1.4426950216293334961 ;  /* 0x3fb8aa3b54547820 */ /* 0x000fe20000400000 */
[----:B------:R-:W-:Y:S01]  /*12ab0*/  FMUL R212, R212, 1.4426950216293334961 ;  /* 0x3fb8aa3bd4d47820 */ /* 0x000fe20000400000 */
[----:B------:R-:W-:Y:S01]  /*12ac0*/  FADD R76, R196, R75 ;  /* 0x0000004bc44c7221 */ /* 0x000fe20000000000 */
[----:B------:R-:W-:-:S04]  /*12ad0*/  FADD R213, R86, -R68 ;  /* 0x8000004456d57221 */ /* 0x000fc80000000000 */
[----:B------:R-:W1:Y:S01]  /*12ae0*/  MUFU.EX2 R203, R83 ;  /* 0x0000005300cb7308 */ /* 0x000e620000000800 */
[----:B------:R-:W-:Y:S01]  /*12af0*/  FADD R76, R200, R76 ;  /* 0x0000004cc84c7221 */ /* 0x000fe20000000000 */
[----:B------:R-:W-:Y:S01]  /*12b00*/  FMUL R213, R213, 1.4426950216293334961 ;  /* 0x3fb8aa3bd5d57820 */ /* 0x000fe20000400000 */
[----:B------:R-:W-:-:S05]  /*12b10*/  FADD R87, R87, -R68 ;  /* 0x8000004457577221 */ /* 0x000fca0000000000 */
[----:B------:R-:W1:Y:S01]  /*12b20*/  MUFU.EX2 R85, R84 ;  /* 0x0000005400557308 */ /* 0x000e620000000800 */
[----:B----4-:R-:W-:Y:S01]  /*12b30*/  FADD R77, R4, R76 ;  /* 0x0000004c044d7221 */ /* 0x010fe20000000000 */
[----:B------:R-:W-:-:S06]  /*12b40*/  FMUL R87, R87, 1.4426950216293334961 ;  /* 0x3fb8aa3b57577820 */ /* 0x000fcc0000400000 */
[----:B------:R-:W4:Y:S01]  /*12b50*/  MUFU.EX2 R212, R212 ;  /* 0x000000d400d47308 */ /* 0x000f220000000800 */
[----:B0-----:R-:W-:Y:S01]  /*12b60*/  FADD R77, R206, R77 ;  /* 0x0000004dce4d7221 */ /* 0x001fe20000000000 */
[----:B------:R-:W-:-:S06]  /*12b70*/  FMUL R216, R216, 1.4426950216293334961 ;  /* 0x3fb8aa3bd8d87820 */ /* 0x000fcc0000400000 */
[----:B------:R-:W0:Y:S01]  /*12b80*/  MUFU.EX2 R213, R213 ;  /* 0x000000d500d57308 */ /* 0x000e220000000800 */
[----:B-1----:R-:W-:-:S07]  /*12b90*/  FADD R77, R203, R77 ;  /* 0x0000004dcb4d7221 */ /* 0x002fce0000000000 */
[----:B------:R-:W1:Y:S01]  /*12ba0*/  MUFU.EX2 R88, R87 ;  /* 0x0000005700587308 */ /* 0x000e620000000800 */
[----:B------:R-:W-:-:S04]  /*12bb0*/  FADD R77, R85, R77 ;  /* 0x0000004d554d7221 */ /* 0x000fc80000000000 */
[----:B----4-:R-:W-:-:S03]  /*12bc0*/  FADD R77, R212, R77 ;  /* 0x0000004dd44d7221 */ /* 0x010fc60000000000 */
[----:B------:R-:W4:Y:S01]  /*12bd0*/  MUFU.EX2 R216, R216 ;  /* 0x000000d800d87308 */ /* 0x000f220000000800 */
[----:B0-----:R-:W-:-:S04]  /*12be0*/  FADD R77, R213, R77 ;  /* 0x0000004dd54d7221 */ /* 0x001fc80000000000 */
[----:B-1----:R-:W-:-:S04]  /*12bf0*/  FADD R78, R88, R77 ;  /* 0x0000004d584e7221 */ /* 0x002fc80000000000 */
[----:B------:R-:W-:Y:S01]  /*12c00*/  FADD R78, R89, R78 ;  /* 0x0000004e594e7221 */ /* 0x000fe20000000000 */
[----:B------:R-:W-:Y:S01]  /*12c10*/  FMUL R14, R14, 1.4426950216293334961 ;  /* 0x3fb8aa3b0e0e7820 */ /* 0x000fe20000400000 */
[----:B------:R-:W-:Y:S02]  /*12c20*/  FADD R96, R96, -R68 ;  /* 0x8000004460607221 */ /* 0x000fe40000000000 */
[----:B----4-:R-:W-:Y:S01]  /*12c30*/  FADD R79, R216, R78 ;  /* 0x0000004ed84f7221 */ /* 0x010fe20000000000 */
[--C-:B------:R-:W-:Y:S01]  /*12c40*/  FADD R97, R97, -R68.reuse ;  /* 0x8000004461617221 */ /* 0x100fe20000000000 */
[----:B------:R-:W-:Y:S02]  /*12c50*/  FMUL R15, R96, 1.4426950216293334961 ;  /* 0x3fb8aa3b600f7820 */ /* 0x000fe40000400000 */
[----:B------:R-:W-:Y:S01]  /*12c60*/  FADD R79, R91, R79 ;  /* 0x0000004f5b4f7221 */ /* 0x000fe20000000000 */
[----:B------:R-:W0:Y:S01]  /*12c70*/  MUFU.EX2 R14, R14 ;  /* 0x0000000e000e7308 */ /* 0x000e220000000800 */
[----:B------:R-:W-:Y:S01]  /*12c80*/  FMUL R17, R97, 1.4426950216293334961 ;  /* 0x3fb8aa3b61117820 */ /* 0x000fe20000400000 */
[--C-:B------:R-:W-:Y:S01]  /*12c90*/  FADD R98, R98, -R68.reuse ;  /* 0x8000004462627221 */ /* 0x100fe20000000000 */
[----:B------:R-:W-:Y:S01]  /*12ca0*/  FADD R79, R90, R79 ;  /* 0x0000004f5a4f7221 */ /* 0x000fe20000000000 */
[----:B------:R-:W1:Y:S02]  /*12cb0*/  S2R R218, SR_TID.X ;  /* 0x0000000000da7919 */ /* 0x000e640000002100 */
[----:B------:R-:W-:Y:S01]  /*12cc0*/  FMUL R96, R98, 1.4426950216293334961 ;  /* 0x3fb8aa3b62607820 */ /* 0x000fe20000400000 */
[----:B------:R-:W-:Y:S01]  /*12cd0*/  FADD R79, R18, R79 ;  /* 0x0000004f124f7221 */ /* 0x000fe20000000000 */
[----:B------:R-:W4:Y:S01]  /*12ce0*/  MUFU.EX2 R15, R15 ;  /* 0x0000000f000f7308 */ /* 0x000f220000000800 */
[----:B------:R-:W-:-:S02]  /*12cf0*/  FADD R99, R99, -R68 ;  /* 0x8000004463637221 */ /* 0x000fc40000000000 */
[----:B------:R-:W-:Y:S01]  /*12d00*/  FADD R79, R94, R79 ;  /* 0x0000004f5e4f7221 */ /* 0x000fe20000000000 */
[----:B------:R-:W-:-:S04]  /*12d10*/  FADD R100, R100, -R68 ;  /* 0x8000004464647221 */ /* 0x000fc80000000000 */
[----:B------:R-:W1:Y:S01]  /*12d20*/  MUFU.EX2 R17, R17 ;  /* 0x0000001100117308 */ /* 0x000e620000000800 */
[----:B------:R-:W-:Y:S01]  /*12d30*/  FMUL R99, R99, 1.4426950216293334961 ;  /* 0x3fb8aa3b63637820 */ /* 0x000fe20000400000 */
[----:B------:R-:W-:Y:S01]  /*12d40*/  FADD R79, R95, R79 ;  /* 0x0000004f5f4f7221 */ /* 0x000fe20000000000 */
[----:B------:R-:W-:Y:S01]  /*12d50*/  FADD R101, R101, -R68 ;  /* 0x8000004465657221 */ /* 0x000fe20000000000 */
[----:B------:R-:W-:-:S04]  /*12d60*/  FMUL R100, R100, 1.4426950216293334961 ;  /* 0x3fb8aa3b64647820 */ /* 0x000fc80000400000 */
[----:B------:R-:W1:Y:S01]  /*12d70*/  MUFU.EX2 R96, R96 ;  /* 0x0000006000607308 */ /* 0x000e620000000800 */
[----:B0-----:R-:W-:Y:S01]  /*12d80*/  FADD R80, R14, R79 ;  /* 0x0000004f0e507221 */ /* 0x001fe20000000000 */
[----:B------:R-:W-:Y:S01]  /*12d90*/  FMUL R98, R101, 1.4426950216293334961 ;  /* 0x3fb8aa3b65627820 */ /* 0x000fe20000400000 */
[----:B------:R-:W-:-:S05]  /*12da0*/  FADD R102, R102, -R68 ;  /* 0x8000004466667221 */ /* 0x000fca0000000000 */
[----:B------:R-:W0:Y:S01]  /*12db0*/  MUFU.EX2 R73, R99 ;  /* 0x0000006300497308 */ /* 0x000e220000000800 */
[----:B----4-:R-:W-:Y:S01]  /*12dc0*/  FADD R80, R15, R80 ;  /* 0x000000500f507221 */ /* 0x010fe20000000000 */
[----:B------:R-:W-:Y:S01]  /*12dd0*/  FMUL R97, R102, 1.4426950216293334961 ;  /* 0x3fb8aa3b66617820 */ /* 0x000fe20000400000 */
[----:B------:R-:W-:-:S05]  /*12de0*/  FADD R103, R103, -R68 ;  /* 0x8000004467677221 */ /* 0x000fca0000000000 */
[----:B------:R-:W4:Y:S01]  /*12df0*/  MUFU.EX2 R74, R100 ;  /* 0x00000064004a7308 */ /* 0x000f220000000800 */
[----:B-1----:R-:W-:Y:S01]  /*12e00*/  FADD R81, R17, R80 ;  /* 0x0000005011517221 */ /* 0x002fe20000000000 */
[----:B------:R-:W-:Y:S01]  /*12e10*/  FMUL R103, R103, 1.4426950216293334961 ;  /* 0x3fb8aa3b67677820 */ /* 0x000fe20000400000 */
[----:B------:R-:W-:-:S05]  /*12e20*/  FADD R104, R104, -R68 ;  /* 0x8000004468687221 */ /* 0x000fca0000000000 */
[----:B------:R-:W1:Y:S01]  /*12e30*/  MUFU.EX2 R98, R98 ;  /* 0x0000006200627308 */ /* 0x000e620000000800 */
[----:B------:R-:W-:Y:S01]  /*12e40*/  FADD R81, R96, R81 ;  /* 0x0000005160517221 */ /* 0x000fe20000000000 */
[----:B------:R-:W-:Y:S01]  /*12e50*/  FADD R105, R105, -R68 ;  /* 0x8000004469697221 */ /* 0x000fe20000000000 */
[----:B------:R-:W3:Y:S01]  /*12e60*/  S2R R217, SR_TID.X ;  /* 0x0000000000d97919 */ /* 0x000ee20000002100 */
[----:B------:R-:W-:-:S04]  /*12e70*/  FMUL R104, R104, 1.4426950216293334961 ;  /* 0x3fb8aa3b68687820 */ /* 0x000fc80000400000 */
[----:B------:R-:W1:Y:S01]  /*12e80*/  MUFU.EX2 R97, R97 ;  /* 0x0000006100617308 */ /* 0x000e620000000800 */
[----:B0-----:R-:W-:Y:S01]  /*12e90*/  FADD R81, R73, R81 ;  /* 0x0000005149517221 */ /* 0x001fe20000000000 */
[----:B------:R-:W-:Y:S01]  /*12ea0*/  FMUL R99, R105, 1.4426950216293334961 ;  /* 0x3fb8aa3b69637820 */ /* 0x000fe20000400000 */
[----:B------:R-:W-:Y:S01]  /*12eb0*/  FADD R106, R106, -R68 ;  /* 0x800000446a6a7221 */ /* 0x000fe20000000000 */
[----:B------:R-:W-:-:S04]  /*12ec0*/  LOP3.LUT R218, R218, 0x7f, RZ, 0xc0, !PT ;  /* 0x0000007fdada7812 */ /* 0x000fc800078ec0ff */
[----:B------:R-:W0:Y:S01]  /*12ed0*/  MUFU.EX2 R75, R103 ;  /* 0x00000067004b7308 */ /* 0x000e220000000800 */
[----:B----4-:R-:W-:Y:S01]  /*12ee0*/  FADD R81, R74, R81 ;  /* 0x000000514a517221 */ /* 0x010fe20000000000 */
[----:B------:R-:W-:Y:S01]  /*12ef0*/  FMUL R100, R106, 1.4426950216293334961 ;  /* 0x3fb8aa3b6a647820 */ /* 0x000fe20000400000 */
[----:B------:R-:W-:-:S05]  /*12f00*/  FADD R109, R109, -R68 ;  /* 0x800000446d6d7221 */ /* 0x000fca0000000000 */
[----:B------:R-:W4:Y:S01]  /*12f10*/  MUFU.EX2 R76, R104 ;  /* 0x00000068004c7308 */ /* 0x000f220000000800 */
[----:B-1----:R-:W-:Y:S01]  /*12f20*/  FADD R81, R98, R81 ;  /* 0x0000005162517221 */ /* 0x002fe20000000000 */
[----:B------:R-:W-:Y:S02]  /*12f30*/  LOP3.LUT R220, R218, 0x10, RZ, 0x3c, !PT ;  /* 0x00000010dadc7812 */ /* 0x000fe400078e3cff */
[----:B------:R-:W1:Y:S04]  /*12f40*/  S2R R218, SR_TID.X ;  /* 0x0000000000da7919 */ /* 0x000e680000002100 */
[----:B------:R-:W3:Y:S01]  /*12f50*/  MUFU.EX2 R99, R99 ;  /* 0x0000006300637308 */ /* 0x000ee20000000800 */
[----:B------:R-:W-:Y:S01]  /*12f60*/  FMUL R109, R109, 1.4426950216293334961 ;  /* 0x3fb8aa3b6d6d7820 */ /* 0x000fe20000400000 */
[--C-:B------:R-:W-:Y:S01]  /*12f70*/  FADD R137, R137, -R68.reuse ;  /* 0x8000004489897221 */ /* 0x100fe20000000000 */
[----:B------:R-:W-:Y:S01]  /*12f80*/  FADD R81, R97, R81 ;  /* 0x0000005161517221 */ /* 0x000fe20000000000 */
[----:B------:R-:W-:-:S04]  /*12f90*/  FADD R110, R110, -R68 ;  /* 0x800000446e6e7221 */ /* 0x000fc80000000000 */
[----:B------:R-:W1:Y:S01]  /*12fa0*/  MUFU.EX2 R100, R100 ;  /* 0x0000006400647308 */ /* 0x000e620000000800 */
[----:B------:R-:W-:Y:S01]  /*12fb0*/  FMUL R137, R137, 1.4426950216293334961 ;  /* 0x3fb8aa3b89897820 */ /* 0x000fe20000400000 */
[----:B0-----:R-:W-:Y:S01]  /*12fc0*/  FADD R83, R75, R81 ;  /* 0x000000514b537221 */ /* 0x001fe20000000000 */
[----:B------:R-:W-:Y:S01]  /*12fd0*/  FMUL R101, R110, 1.4426950216293334961 ;  /* 0x3fb8aa3b6e657820 */ /* 0x000fe20000400000 */
[----:B------:R-:W-:-:S04]  /*12fe0*/  FADD R111, R111, -R68 ;  /* 0x800000446f6f7221 */ /* 0x000fc80000000000 */
[----:B------:R-:W0:Y:S01]  /*12ff0*/  MUFU.EX2 R77, R109 ;  /* 0x0000006d004d7308 */ /* 0x000e220000000800 */
[----:B----4-:R-:W-:Y:S01]  /*13000*/  FADD R86, R76, R83 ;  /* 0x000000534c567221 */ /* 0x010fe20000000000 */
[----:B------:R-:W-:Y:S01]  /*13010*/  FMUL R102, R111, 1.4426950216293334961 ;  /* 0x3fb8aa3b6f667820 */ /* 0x000fe20000400000 */
[----:B------:R-:W-:-:S05]  /*13020*/  FADD R112, R112, -R68 ;  /* 0x8000004470707221 */ /* 0x000fca0000000000 */
[----:B------:R-:W4:Y:S01]  /*13030*/  MUFU.EX2 R78, R137 ;  /* 0x00000089004e7308 */ /* 0x000f220000000800 */
[----:B---3--:R-:W-:Y:S01]  /*13040*/  FADD R86, R99, R86 ;  /* 0x0000005663567221 */ /* 0x008fe20000000000 */
[----:B------:R-:W-:Y:S01]  /*13050*/  FMUL R112, R112, 1.4426950216293334961 ;  /* 0x3fb8aa3b70707820 */ /* 0x000fe20000400000 */
[----:B------:R-:W-:-:S05]  /*13060*/  FADD R113, R113, -R68 ;  /* 0x8000004471717221 */ /* 0x000fca0000000000 */
[----:B------:R-:W3:Y:S01]  /*13070*/  MUFU.EX2 R101, R101 ;  /* 0x0000006500657308 */ /* 0x000ee20000000800 */
[----:B-1----:R-:W-:Y:S01]  /*13080*/  FADD R86, R100, R86 ;  /* 0x0000005664567221 */ /* 0x002fe20000000000 */
[----:B------:R-:W-:Y:S01]  /*13090*/  FADD R114, R114, -R68 ;  /* 0x8000004472727221 */ /* 0x000fe20000000000 */
[----:B------:R-:W-:Y:S01]  /*130a0*/  LOP3.LUT R106, R217, 0x7f, RZ, 0xc0, !PT ;  /* 0x0000007fd96a7812 */ /* 0x000fe200078ec0ff */
[----:B------:R-:W-:-:S04]  /*130b0*/  FMUL R113, R113, 1.4426950216293334961 ;  /* 0x3fb8aa3b71717820 */ /* 0x000fc80000400000 */
[----:B------:R-:W1:Y:S01]  /*130c0*/  MUFU.EX2 R102, R102 ;  /* 0x0000006600667308 */ /* 0x000e620000000800 */
[----:B0-----:R-:W-:Y:S01]  /*130d0*/  FADD R86, R77, R86 ;  /* 0x000000564d567221 */ /* 0x001fe20000000000 */
[----:B------:R-:W-:Y:S01]  /*130e0*/  FMUL R103, R114, 1.4426950216293334961 ;  /* 0x3fb8aa3b72677820 */ /* 0x000fe20000400000 */
[----:B------:R-:W-:Y:S01]  /*130f0*/  FADD R115, R115, -R68 ;  /* 0x8000004473737221 */ /* 0x000fe20000000000 */
[----:B------:R-:W-:Y:S04]  /*13100*/  STS.U8 [R106+UR13+0xa000], R32 ;  /* 0x00a000206a007988 */ /* 0x000fe8000800000d */
[----:B------:R-:W0:Y:S01]  /*13110*/  MUFU.EX2 R79, R112 ;  /* 0x00000070004f7308 */ /* 0x000e220000000800 */
[----:B------:R-:W-:Y:S01]  /*13120*/  STS.U8 [R106+UR13+0xa400], R144 ;  /* 0x00a400906a007988 */ /* 0x000fe2000800000d */
[----:B----4-:R-:W-:Y:S01]  /*13130*/  FADD R86, R78, R86 ;  /* 0x000000564e567221 */ /* 0x010fe20000000000 */
[----:B------:R-:W-:-:S02]  /*13140*/  FMUL R104, R115, 1.4426950216293334961 ;  /* 0x3fb8aa3b73687820 */ /* 0x000fc40000400000 */
[----:B------:R-:W-:Y:S03]  /*13150*/  STS.U8 [R106+UR13+0xa800], R145 ;  /* 0x00a800916a007988 */ /* 0x000fe6000800000d */
[----:B------:R-:W4:Y:S01]  /*13160*/  MUFU.EX2 R80, R113 ;  /* 0x0000007100507308 */ /* 0x000f220000000800 */
[----:B------:R-:W-:Y:S01]  /*13170*/  STS.U8 [R106+UR13+0xac00], R146 ;  /* 0x00ac00926a007988 */ /* 0x000fe2000800000d */
[----:B------:R-:W-:Y:S01]  /*13180*/  FADD R116, R116, -R68 ;  /* 0x8000004474747221 */ /* 0x000fe20000000000 */
[----:B---3--:R-:W-:Y:S02]  /*13190*/  FADD R86, R101, R86 ;  /* 0x0000005665567221 */ /* 0x008fe40000000000 */
[----:B------:R-:W-:Y:S01]  /*131a0*/  STS.U8 [R106+UR13+0xb000], R147 ;  /* 0x00b000936a007988 */ /* 0x000fe2000800000d */
[----:B------:R-:W-:Y:S02]  /*131b0*/  FADD R117, R117, -R68 ;  /* 0x8000004475757221 */ /* 0x000fe40000000000 */
[----:B------:R-:W3:Y:S01]  /*131c0*/  MUFU.EX2 R103, R103 ;  /* 0x0000006700677308 */ /* 0x000ee20000000800 */
[----:B------:R-:W-:Y:S01]  /*131d0*/  STS.U8 [R106+UR13+0xb400], R148 ;  /* 0x00b400946a007988 */ /* 0x000fe2000800000d */
[----:B------:R-:W-:-:S03]  /*131e0*/  LOP3.LUT R218, R218, 0x7f, RZ, 0xc0, !PT ;  /* 0x0000007fdada7812 */ /* 0x000fc600078ec0ff */
[----:B------:R-:W-:Y:S01]  /*131f0*/  STS.U8 [R106+UR13+0xb800], R149 ;  /* 0x00b800956a007988 */ /* 0x000fe2000800000d */
[----:B------:R-:W-:-:S03]  /*13200*/  FMUL R116, R116, 1.4426950216293334961 ;  /* 0x3fb8aa3b74747820 */ /* 0x000fc60000400000 */
[----:B------:R-:W-:Y:S01]  /*13210*/  STS.U8 [R106+UR13+0xbc00], R150 ;  /* 0x00bc00966a007988 */ /* 0x000fe2000800000d */
[----:B------:R-:W0:Y:S01]  /*13220*/  MUFU.EX2 R104, R104 ;  /* 0x0000006800687308 */ /* 0x000e220000000800 */
[----:B-1----:R-:W-:Y:S02]  /*13230*/  FADD R86, R102, R86 ;  /* 0x0000005666567221 */ /* 0x002fe40000000000 */
[----:B------:R-:W-:Y:S01]  /*13240*/  STS.U8 [R220+UR13+0xa080], R151 ;  /* 0x00a08097dc007988 */ /* 0x000fe2000800000d */
[----:B------:R-:W-:Y:S01]  /*13250*/  FMUL R83, R117, 1.4426950216293334961 ;  /* 0x3fb8aa3b75537820 */ /* 0x000fe20000400000 */
[----:B------:R-:W-:Y:S02]  /*13260*/  FADD R105, R118, -R68 ;  /* 0x8000004476697221 */ /* 0x000fe40000000000 */
[----:B------:R-:W-:Y:S01]  /*13270*/  STS.U8 [R220+UR13+0xa480], R152 ;  /* 0x00a48098dc007988 */ /* 0x000fe2000800000d */
[----:B------:R-:W-:-:S03]  /*13280*/  LOP3.LUT R219, R218, 0x20, RZ, 0x3c, !PT ;  /* 0x00000020dadb7812 */ /* 0x000fc600078e3cff */
[----:B------:R-:W-:Y:S01]  /*13290*/  STS.U8 [R220+UR13+0xa880], R153 ;  /* 0x00a88099dc007988 */ /* 0x000fe2000800000d */
[----:B------:R-:W-:Y:S01]  /*132a0*/  F2FP.SATFINITE.E4M3.F32.PACK_AB_MERGE_C R6, R6, R5, RZ ;  /* 0x000000050606723e */ /* 0x000fe200048070ff */
[----:B------:R-:W1:Y:S02]  /*132b0*/  MUFU.EX2 R81, R116 ;  /* 0x0000007400517308 */ /* 0x000e640000000800 */
[----:B------:R-:W-:Y:S01]  /*132c0*/  STS.U8 [R220+UR13+0xac80], R154 ;  /* 0x00ac809adc007988 */ /* 0x000fe2000800000d */
[----:B------:R-:W-:Y:S01]  /*132d0*/  F2FP.SATFINITE.E4M3.F32.PACK_AB_MERGE_C R5, R10, R9, RZ ;  /* 0x000000090a05723e */ /* 0x000fe200048070ff */
[----:B0-----:R-:W-:Y:S02]  /*132e0*/  FADD R10, R79, R86 ;  /* 0x000000564f0a7221 */ /* 0x001fe40000000000 */
[----:B------:R-:W-:Y:S01]  /*132f0*/  STS.U8 [R220+UR13+0xb080], R155 ;  /* 0x00b0809bdc007988 */ /* 0x000fe2000800000d */
[----:B------:R-:W-:Y:S01]  /*13300*/  FMUL R105, R105, 1.4426950216293334961 ;  /* 0x3fb8aa3b69697820 */ /* 0x000fe20000400000 */
[----:B------:R-:W-:-:S02]  /*13310*/  FADD R119, R119, -R68 ;  /* 0x8000004477777221 */ /* 0x000fc40000000000 */
[----:B------:R-:W-:Y:S01]  /*13320*/  STS.U8 [R220+UR13+0xb480], R156 ;  /* 0x00b4809cdc007988 */ /* 0x000fe2000800000d */
[----:B------:R-:W0:Y:S03]  /*13330*/  MUFU.EX2 R83, R83 ;  /* 0x0000005300537308 */ /* 0x000e260000000800 */
[----:B------:R-:W-:Y:S01]  /*13340*/  STS.U8 [R220+UR13+0xb880], R157 ;  /* 0x00b8809ddc007988 */ /* 0x000fe2000800000d */
[----:B----4-:R-:W-:-:S03]  /*13350*/  FADD R10, R80, R10 ;  /* 0x0000000a500a7221 */ /* 0x010fc60000000000 */
[----:B------:R-:W-:Y:S01]  /*13360*/  STS.U8 [R220+UR13+0xbc80], R158 ;  /* 0x00bc809edc007988 */ /* 0x000fe2000800000d */
[----:B------:R-:W-:-:S03]  /*13370*/  FMUL R9, R119, 1.4426950216293334961 ;  /* 0x3fb8aa3b77097820 */ /* 0x000fc60000400000 */
[----:B------:R-:W-:Y:S01]  /*13380*/  STS.U8 [R219+UR13+0xa100], R159 ;  /* 0x00a1009fdb007988 */ /* 0x000fe2000800000d */
[----:B------:R-:W-:-:S03]  /*13390*/  LOP3.LUT R218, R218, 0x30, RZ, 0x3c, !PT ;  /* 0x00000030dada7812 */ /* 0x000fc600078e3cff */
[----:B------:R-:W-:Y:S01]  /*133a0*/  STS.U8 [R219+UR13+0xa500], R160 ;  /* 0x00a500a0db007988 */ /* 0x000fe2000800000d */
[----:B------:R-:W4:Y:S03]  /*133b0*/  MUFU.EX2 R105, R105 ;  /* 0x0000006900697308 */ /* 0x000f260000000800 */
[----:B------:R-:W-:Y:S01]  /*133c0*/  STS.U8 [R219+UR13+0xa900], R161 ;  /* 0x00a900a1db007988 */ /* 0x000fe2000800000d */
[----:B------:R-:W-:-:S03]  /*133d0*/  IMAD.SHL.U32 R84, R217, 0x10, RZ ;  /* 0x00000010d9547824 */ /* 0x000fc600078e00ff */
[----:B------:R-:W-:Y:S01]  /*133e0*/  STS.U8 [R219+UR13+0xad00], R162 ;  /* 0x00ad00a2db007988 */ /* 0x000fe2000800000d */
[----:B------:R-:W-:Y:S01]  /*133f0*/  LOP3.LUT R87, R217, 0x7f, RZ, 0xc0, !PT ;  /* 0x0000007fd9577812 */ /* 0x000fe200078ec0ff */
[----:B---3--:R-:W-:Y:S02]  /*13400*/  FADD R10, R103, R10 ;  /* 0x0000000a670a7221 */ /* 0x008fe40000000000 */
[----:B------:R-:W-:Y:S01]  /*13410*/  STS.U8 [R219+UR13+0xb100], R163 ;  /* 0x00b100a3db007988 */ /* 0x000fe2000800000d */
[----:B------:R-:W-:-:S03]  /*13420*/  LOP3.LUT R217, R217, 0x7f, RZ, 0xc0, !PT ;  /* 0x0000007fd9d97812 */ /* 0x000fc600078ec0ff */
[----:B------:R-:W-:Y:S01]  /*13430*/  STS.U8 [R219+UR13+0xb500], R164 ;  /* 0x00b500a4db007988 */ /* 0x000fe2000800000d */
[----:B------:R-:W3:Y:S03]  /*13440*/  MUFU.EX2 R9, R9 ;  /* 0x0000000900097308 */ /* 0x000ee60000000800 */
[----:B------:R-:W-:Y:S01]  /*13450*/  STS.U8 [R219+UR13+0xb900], R165 ;  /* 0x00b900a5db007988 */ /* 0x000fe2000800000d */
[----:B------:R-:W-:-:S03]  /*13460*/  FADD R10, R104, R10 ;  /* 0x0000000a680a7221 */ /* 0x000fc60000000000 */
[----:B------:R-:W-:Y:S01]  /*13470*/  STS.U8 [R219+UR13+0xbd00], R166 ;  /* 0x00bd00a6db007988 */ /* 0x000fe2000800000d */
[----:B------:R-:W-:-:S03]  /*13480*/  F2FP.SATFINITE.E4M3.F32.PACK_AB_MERGE_C R115, R96, R17, RZ ;  /* 0x000000116073723e */ /* 0x000fc600048070ff */
[----:B------:R-:W-:Y:S01]  /*13490*/  STS.U8 [R218+UR13+0xa180], R167 ;  /* 0x00a180a7da007988 */ /* 0x000fe2000800000d */
[----:B------:R-:W-:-:S03]  /*134a0*/  LOP3.LUT R17, R217, 0x40, RZ, 0x3c, !PT ;  /* 0x00000040d9117812 */ /* 0x000fc600078e3cff */
[----:B------:R-:W-:Y:S04]  /*134b0*/  STS.U8 [R218+UR13+0xa580], R168 ;  /* 0x00a580a8da007988 */ /* 0x000fe8000800000d */
[----:B------:R-:W-:Y:S01]  /*134c0*/  STS.U8 [R218+UR13+0xa980], R169 ;  /* 0x00a980a9da007988 */ /* 0x000fe2000800000d */
[----:B-1----:R-:W-:-:S03]  /*134d0*/  FADD R10, R81, R10 ;  /* 0x0000000a510a7221 */ /* 0x002fc60000000000 */
[----:B------:R-:W-:Y:S04]  /*134e0*/  STS.U8 [R218+UR13+0xad80], R170 ;  /* 0x00ad80aada007988 */ /* 0x000fe8000800000d */
[----:B------:R-:W-:Y:S04]  /*134f0*/  STS.U8 [R218+UR13+0xb180], R171 ;  /* 0x00b180abda007988 */ /* 0x000fe8000800000d */
[----:B------:R-:W-:Y:S04]  /*13500*/  STS.U8 [R218+UR13+0xb580], R172 ;  /* 0x00b580acda007988 */ /* 0x000fe8000800000d */
[----:B------:R-:W-:Y:S01]  /*13510*/  STS.U8 [R218+UR13+0xb980], R173 ;  /* 0x00b980adda007988 */ /* 0x000fe2000800000d */
[----:B0-----:R-:W-:-:S03]  /*13520*/  FADD R10, R83, R10 ;  /* 0x0000000a530a7221 */ /* 0x001fc60000000000 */
[----:B------:R-:W-:Y:S01]  /*13530*/  STS.U8 [R218+UR13+0xbd80], R174 ;  /* 0x00bd80aeda007988 */ /* 0x000fe2000800000d */
[----:B------:R-:W-:-:S03]  /*13540*/  F2FP.SATFINITE.E4M3.F32.PACK_AB_MERGE_C R206, R206, R4, RZ ;  /* 0x00000004cece723e */ /* 0x000fc600048070ff */
[----:B------:R-:W-:Y:S01]  /*13550*/  STS.U8 [R17+UR13+0xa200], R175 ;  /* 0x00a200af11007988 */ /* 0x000fe2000800000d */
[----:B------:R-:W-:-:S03]  /*13560*/  LOP3.LUT R4, R217, 0x50, RZ, 0x3c, !PT ;  /* 0x00000050d9047812 */ /* 0x000fc600078e3cff */
[----:B------:R-:W-:Y:S01]  /*13570*/  STS.U8 [R17+UR13+0xa600], R176 ;  /* 0x00a600b011007988 */ /* 0x000fe2000800000d */
[----:B------:R-:W-:-:S03]  /*13580*/  F2FP.SATFINITE.E4M3.F32.PACK_AB_MERGE_C R29, R30, R29, RZ ;  /* 0x0000001d1e1d723e */ /* 0x000fc600048070ff */
[----:B------:R-:W-:Y:S01]  /*13590*/  STS.U8 [R17+UR13+0xaa00], R177 ;  /* 0x00aa00b111007988 */ /* 0x000fe2000800000d */
[----:B----4-:R-:W-:-:S03]  /*135a0*/  FADD R30, R105, R10 ;  /* 0x0000000a691e7221 */ /* 0x010fc60000000000 */
[----:B------:R-:W-:Y:S04]  /*135b0*/  STS.U8 [R17+UR13+0xae00], R178 ;  /* 0x00ae00b211007988 */ /* 0x000fe8000800000d */
[----:B------:R-:W-:Y:S04]  /*135c0*/  STS.U8 [R17+UR13+0xb200], R179 ;  /* 0x00b200b311007988 */ /* 0x000fe8000800000d */
[----:B------:R-:W-:Y:S01]  /*135d0*/  STS.U8 [R17+UR13+0xb600], R180 ;  /* 0x00b600b411007988 */ /* 0x000fe2000800000d */
[----:B------:R-:W-:-:S03]  /*135e0*/  F2FP.SATFINITE.E4M3.F32.PACK_AB_MERGE_C R10, R72, R69, RZ ;  /* 0x00000045480a723e */ /* 0x000fc600048070ff */
[----:B------:R-:W-:Y:S01]  /*135f0*/  STS.U8 [R17+UR13+0xba00], R181 ;  /* 0x00ba00b511007988 */ /* 0x000fe2000800000d */
[----:B---3--:R-:W-:-:S03]  /*13600*/  FADD R30, R9, R30 ;  /* 0x0000001e091e7221 */ /* 0x008fc60000000000 */
[----:B------:R-:W-:Y:S01]  /*13610*/  STS.U8 [R17+UR13+0xbe00], R182 ;  /* 0x00be00b611007988 */ /* 0x000fe2000800000d */
[----:B------:R-:W-:-:S03]  /*13620*/  F2FP.SATFINITE.E4M3.F32.PACK_AB_MERGE_C R69, R9, R105, RZ ;  /* 0x000000690945723e */ /* 0x000fc600048070ff */
[----:B------:R-:W-:Y:S01]  /*13630*/  STS.U8 [R4+UR13+0xa280], R183 ;  /* 0x00a280b704007988 */ /* 0x000fe2000800000d */
[----:B------:R-:W-:Y:S01]  /*13640*/  LOP3.LUT R84, R84, 0x70, RZ, 0xc0, !PT ;  /* 0x0000007054547812 */ /* 0x000fe200078ec0ff */
[----:B------:R-:W-:Y:S02]  /*13650*/  FADD R120, R120, -R68 ;  /* 0x8000004478787221 */ /* 0x000fe40000000000 */
[----:B------:R-:W-:Y:S01]  /*13660*/  STS.U8 [R4+UR13+0xa680], R184 ;  /* 0x00a680b804007988 */ /* 0x000fe2000800000d */
[----:B------:R-:W-:-:S03]  /*13670*/  LOP3.LUT R9, R106, 0x60, RZ, 0x3c, !PT ;  /* 0x000000606a097812 */ /* 0x000fc600078e3cff */
[----:B------:R-:W-:Y:S01]  /*13680*/  STS.U8 [R4+UR13+0xaa80], R185 ;  /* 0x00aa80b904007988 */ /* 0x000fe2000800000d */
[----:B------:R-:W-:-:S03]  /*13690*/  FADD R121, R121, -R68 ;  /* 0x8000004479797221 */ /* 0x000fc60000000000 */
[----:B------:R-:W-:Y:S01]  /*136a0*/  STS.U8 [R4+UR13+0xae80], R186 ;  /* 0x00ae80ba04007988 */ /* 0x000fe2000800000d */
[----:B------:R-:W-:-:S03]  /*136b0*/  FMUL R120, R120, 1.4426950216293334961 ;  /* 0x3fb8aa3b78787820 */ /* 0x000fc60000400000 */
[----:B------:R-:W-:Y:S01]  /*136c0*/  STS.U8 [R4+UR13+0xb280], R187 ;  /* 0x00b280bb04007988 */ /* 0x000fe2000800000d */
[----:B------:R-:W-:-:S03]  /*136d0*/  IMAD R84, R87, 0x80, R84 ;  /* 0x0000008057547824 */ /* 0x000fc600078e0254 */
[----:B------:R-:W-:Y:S01]  /*136e0*/  STS.U8 [R4+UR13+0xb680], R189 ;  /* 0x00b680bd04007988 */ /* 0x000fe2000800000d */
[----:B------:R-:W-:-:S03]  /*136f0*/  FMUL R87, R121, 1.4426950216293334961 ;  /* 0x3fb8aa3b79577820 */ /* 0x000fc60000400000 */
[----:B------:R-:W-:Y:S01]  /*13700*/  STS.U8 [R4+UR13+0xba80], R190 ;  /* 0x00ba80be04007988 */ /* 0x000fe2000800000d */
[----:B------:R-:W-:-:S03]  /*13710*/  FADD R122, R122, -R68 ;  /* 0x800000447a7a7221 */ /* 0x000fc60000000000 */
[----:B------:R0:W-:Y:S01]  /*13720*/  STS.U8 [R4+UR13+0xbe80], R195 ;  /* 0x00be80c304007988 */ /* 0x0001e2000800000d */
[----:B------:R-:W-:-:S03]  /*13730*/  F2FP.SATFINITE.E4M3.F32.PACK_AB_MERGE_C R22, R22, R21, RZ ;  /* 0x000000151616723e */ /* 0x000fc600048070ff */
[----:B------:R-:W-:Y:S01]  /*13740*/  STS.U8 [R9+UR13+0xa300], R197 ;  /* 0x00a300c509007988 */ /* 0x000fe2000800000d */
[----:B------:R-:W1:Y:S03]  /*13750*/  MUFU.EX2 R86, R120 ;  /* 0x0000007800567308 */ /* 0x000e660000000800 */
[----:B------:R-:W-:Y:S01]  /*13760*/  STS.U8 [R9+UR13+0xa700], R198 ;  /* 0x00a700c609007988 */ /* 0x000fe2000800000d */
[----:B------:R-:W-:Y:S02]  /*13770*/  F2FP.SATFINITE.E4M3.F32.PACK_AB_MERGE_C R21, R26, R25, RZ ;  /* 0x000000191a15723e */ /* 0x000fe400048070ff */
[----:B0-----:R-:W-:Y:S01]  /*13780*/  LOP3.LUT R4, R106, 0x70, RZ, 0x3c, !PT ;  /* 0x000000706a047812 */ /* 0x001fe200078e3cff */
[----:B------:R-:W-:Y:S01]  /*13790*/  STS.U8 [R9+UR13+0xab00], R202 ;  /* 0x00ab00ca09007988 */ /* 0x000fe2000800000d */
[----:B------:R-:W-:-:S03]  /*137a0*/  FMUL R25, R122, 1.4426950216293334961 ;  /* 0x3fb8aa3b7a197820 */ /* 0x000fc60000400000 */
[----:B------:R-:W-:Y:S01]  /*137b0*/  STS.U8 [R9+UR13+0xaf00], R204 ;  /* 0x00af00cc09007988 */ /* 0x000fe2000800000d */
[----:B------:R-:W-:-:S03]  /*137c0*/  FADD R123, R123, -R68 ;  /* 0x800000447b7b7221 */ /* 0x000fc60000000000 */
[----:B------:R-:W-:Y:S01]  /*137d0*/  STS.U8 [R9+UR13+0xb300], R205 ;  /* 0x00b300cd09007988 */ /* 0x000fe2000800000d */
[----:B------:R-:W0:Y:S03]  /*137e0*/  MUFU.EX2 R87, R87 ;  /* 0x0000005700577308 */ /* 0x000e260000000800 */
[----:B------:R-:W-:Y:S04]  /*137f0*/  STS.U8 [R9+UR13+0xb700], R207 ;  /* 0x00b700cf09007988 */ /* 0x000fe8000800000d */
[----:B------:R-:W-:Y:S01]  /*13800*/  STS.U8 [R9+UR13+0xbb00], R208 ;  /* 0x00bb00d009007988 */ /* 0x000fe2000800000d */
[----:B------:R-:W-:-:S03]  /*13810*/  FMUL R26, R123, 1.4426950216293334961 ;  /* 0x3fb8aa3b7b1a7820 */ /* 0x000fc60000400000 */
[----:B------:R-:W-:Y:S01]  /*13820*/  STS.U8 [R9+UR13+0xbf00], R209 ;  /* 0x00bf00d109007988 */ /* 0x000fe2000800000d */
[----:B------:R-:W3:Y:S03]  /*13830*/  MUFU.EX2 R25, R25 ;  /* 0x0000001900197308 */ /* 0x000ee60000000800 */
[----:B------:R-:W-:Y:S04]  /*13840*/  STS.U8 [R4+UR13+0xa380], R210 ;  /* 0x00a380d204007988 */ /* 0x000fe8000800000d */
[----:B------:R-:W-:Y:S01]  /*13850*/  STS.U8 [R4+UR13+0xa780], R211 ;  /* 0x00a780d304007988 */ /* 0x000fe2000800000d */
[----:B------:R-:W-:-:S03]  /*13860*/  F2FP.SATFINITE.E4M3.F32.PACK_AB_MERGE_C R13, R131, R13, RZ ;  /* 0x0000000d830d723e */ /* 0x000fc600048070ff */
[----:B------:R-:W-:Y:S01]  /*13870*/  STS.U8 [R4+UR13+0xab80], R214 ;  /* 0x00ab80d604007988 */ /* 0x000fe2000800000d */
[----:B------:R-:W-:-:S03]  /*13880*/  F2FP.SATFINITE.E4M3.F32.PACK_AB_MERGE_C R140, R141, R140, RZ ;  /* 0x0000008c8d8c723e */ /* 0x000fc600048070ff */
[----:B------:R-:W-:Y:S04]  /*13890*/  STS.U8 [R4+UR13+0xaf80], R215 ;  /* 0x00af80d704007988 */ /* 0x000fe8000800000d */
[----:B------:R-:W-:Y:S01]  /*138a0*/  STS.U8 [R4+UR13+0xb380], R92 ;  /* 0x00b3805c04007988 */ /* 0x000fe2000800000d */
[----:B------:R-:W-:-:S03]  /*138b0*/  F2FP.SATFINITE.E4M3.F32.PACK_AB_MERGE_C R38, R38, R37, RZ ;  /* 0x000000252626723e */ /* 0x000fc600048070ff */
[----:B--2---:R-:W-:Y:S01]  /*138c0*/  STS.U8 [R4+UR13+0xb780], R19 ;  /* 0x00b7801304007988 */ /* 0x004fe2000800000d */
[----:B------:R-:W2:Y:S01]  /*138d0*/  MUFU.EX2 R26, R26 ;  /* 0x0000001a001a7308 */ /* 0x000ea20000000800 */
[----:B------:R-:W-:Y:S02]  /*138e0*/  F2FP.SATFINITE.E4M3.F32.PACK_AB_MERGE_C R5, R8, R7, R5 ;  /* 0x000000070805723e */ /* 0x000fe40004807005 */
[----:B------:R-:W-:Y:S01]  /*138f0*/  STS.U8 [R4+UR13+0xbb80], R93 ;  /* 0x00bb805d04007988 */ /* 0x000fe2000800000d */
[----:B------:R-:W-:-:S03]  /*13900*/  F2FP.SATFINITE.E4M3.F32.PACK_AB_MERGE_C R33, R34, R33, RZ ;  /* 0x000000212221723e */ /* 0x000fc600048070ff */
[----:B------:R4:W-:Y:S01]  /*13910*/  STS.U8 [R4+UR13+0xbf80], R16 ;  /* 0x00bf801004007988 */ /* 0x0009e2000800000d */
[----:B------:R-:W-:Y:S02]  /*13920*/  F2FP.SATFINITE.E4M3.F32.PACK_AB_MERGE_C R37, R42, R41, RZ ;  /* 0x000000292a25723e */ /* 0x000fe400048070ff */
[----:B------:R-:W-:Y:S02]  /*13930*/  F2FP.SATFINITE.E4M3.F32.PACK_AB_MERGE_C R7, R139, R138, R140 ;  /* 0x0000008a8b07723e */ /* 0x000fe4000480708c */
[----:B------:R-:W-:Y:S02]  /*13940*/  F2FP.SATFINITE.E4M3.F32.PACK_AB_MERGE_C R45, R46, R45, RZ ;  /* 0x0000002d2e2d723e */ /* 0x000fe400048070ff */
[----:B------:R-:W-:Y:S02]  /*13950*/  F2FP.SATFINITE.E4M3.F32.PACK_AB_MERGE_C R49, R50, R49, RZ ;  /* 0x000000313231723e */ /* 0x000fe400048070ff */
[----:B----4-:R-:W-:Y:S02]  /*13960*/  F2FP.SATFINITE.E4M3.F32.PACK_AB_MERGE_C R4, R130, R82, R6 ;  /* 0x000000528204723e */ /* 0x010fe40004807006 */
[----:B------:R-:W-:Y:S01]  /*13970*/  F2FP.SATFINITE.E4M3.F32.PACK_AB_MERGE_C R6, R12, R11, R13 ;  /* 0x0000000b0c06723e */ /* 0x000fe2000480700d */
[----:B-1----:R-:W-:Y:S01]  /*13980*/  FADD R30, R86, R30 ;  /* 0x0000001e561e7221 */ /* 0x002fe20000000000 */
[----:B------:R-:W-:-:S02]  /*13990*/  F2FP.SATFINITE.E4M3.F32.PACK_AB_MERGE_C R53, R54, R53, RZ ;  /* 0x000000353635723e */ /* 0x000fc400048070ff */
[----:B------:R-:W-:Y:S02]  /*139a0*/  F2FP.SATFINITE.E4M3.F32.PACK_AB_MERGE_C R57, R58, R57, RZ ;  /* 0x000000393a39723e */ /* 0x000fe400048070ff */
[----:B------:R-:W-:Y:S02]  /*139b0*/  F2FP.SATFINITE.E4M3.F32.PACK_AB_MERGE_C R61, R62, R61, RZ ;  /* 0x0000003d3e3d723e */ /* 0x000fe400048070ff */
[----:B------:R-:W-:Y:S02]  /*139c0*/  F2FP.SATFINITE.E4M3.F32.PACK_AB_MERGE_C R65, R66, R65, RZ ;  /* 0x000000414241723e */ /* 0x000fe400048070ff */
[----:B------:R-:W-:Y:S02]  /*139d0*/  F2FP.SATFINITE.E4M3.F32.PACK_AB_MERGE_C R112, R213, R212, RZ ;  /* 0x000000d4d570723e */ /* 0x000fe400048070ff */
[----:B------:R-:W-:Y:S02]  /*139e0*/  F2FP.SATFINITE.E4M3.F32.PACK_AB_MERGE_C R192, R194, R192, RZ ;  /* 0x000000c0c2c0723e */ /* 0x000fe400048070ff */
[----:B------:R-:W-:-:S02]  /*139f0*/  F2FP.SATFINITE.E4M3.F32.PACK_AB_MERGE_C R199, R201, R199, RZ ;  /* 0x000000c7c9c7723e */ /* 0x000fc400048070ff */
[----:B------:R-:W-:Y:S02]  /*13a00*/  F2FP.SATFINITE.E4M3.F32.PACK_AB_MERGE_C R113, R91, R216, RZ ;  /* 0x000000d85b71723e */ /* 0x000fe400048070ff */
[----:B------:R-:W-:Y:S02]  /*13a10*/  F2FP.SATFINITE.E4M3.F32.PACK_AB_MERGE_C R21, R24, R23, R21 ;  /* 0x000000171815723e */ /* 0x000fe40004807015 */
[----:B------:R-:W-:Y:S01]  /*13a20*/  F2FP.SATFINITE.E4M3.F32.PACK_AB_MERGE_C R20, R20, R142, R22 ;  /* 0x0000008e1414723e */ /* 0x000fe20004807016 */
[----:B------:R1:W-:Y:S01]  /*13a30*/  STS.128 [R84+UR13], R4 ;  /* 0x0000000454007988 */ /* 0x0003e20008000c0d */
[----:B------:R-:W-:Y:S02]  /*13a40*/  F2FP.SATFINITE.E4M3.F32.PACK_AB_MERGE_C R114, R95, R94, RZ ;  /* 0x0000005e5f72723e */ /* 0x000fe400048070ff */
[----:B------:R-:W-:Y:S02]  /*13a50*/  F2FP.SATFINITE.E4M3.F32.PACK_AB_MERGE_C R98, R97, R98, RZ ;  /* 0x000000626162723e */ /* 0x000fe400048070ff */
[----:B------:R-:W-:-:S02]  /*13a60*/  F2FP.SATFINITE.E4M3.F32.PACK_AB_MERGE_C R22, R28, R27, R29 ;  /* 0x0000001b1c16723e */ /* 0x000fc4000480701d */
[----:B------:R-:W-:Y:S02]  /*13a70*/  F2FP.SATFINITE.E4M3.F32.PACK_AB_MERGE_C R23, R31, R143, R33 ;  /* 0x0000008f1f17723e */ /* 0x000fe40004807021 */
[----:B------:R-:W-:Y:S02]  /*13a80*/  F2FP.SATFINITE.E4M3.F32.PACK_AB_MERGE_C R37, R40, R39, R37 ;  /* 0x000000272825723e */ /* 0x000fe40004807025 */
[----:B------:R-:W-:Y:S02]  /*13a90*/  F2FP.SATFINITE.E4M3.F32.PACK_AB_MERGE_C R36, R36, R35, R38 ;  /* 0x000000232424723e */ /* 0x000fe40004807026 */
[----:B------:R-:W-:Y:S02]  /*13aa0*/  LOP3.LUT R8, R84, 0x10, RZ, 0x3c, !PT ;  /* 0x0000001054087812 */ /* 0x000fe400078e3cff */
[----:B------:R-:W-:Y:S02]  /*13ab0*/  F2FP.SATFINITE.E4M3.F32.PACK_AB_MERGE_C R99, R100, R99, RZ ;  /* 0x000000636463723e */ /* 0x000fe400048070ff */
[----:B------:R-:W-:-:S02]  /*13ac0*/  F2FP.SATFINITE.E4M3.F32.PACK_AB_MERGE_C R97, R102, R101, RZ ;  /* 0x000000656661723e */ /* 0x000fc400048070ff */
[----:B------:R-:W-:Y:S02]  /*13ad0*/  F2FP.SATFINITE.E4M3.F32.PACK_AB_MERGE_C R91, R104, R103, RZ ;  /* 0x00000067685b723e */ /* 0x000fe400048070ff */
[----:B------:R-:W-:Y:S02]  /*13ae0*/  F2FP.SATFINITE.E4M3.F32.PACK_AB_MERGE_C R38, R44, R43, R45 ;  /* 0x0000002b2c26723e */ /* 0x000fe4000480702d */
[----:B------:R-:W-:Y:S02]  /*13af0*/  F2FP.SATFINITE.E4M3.F32.PACK_AB_MERGE_C R39, R48, R47, R49 ;  /* 0x0000002f3027723e */ /* 0x000fe40004807031 */
[----:B------:R-:W-:Y:S01]  /*13b00*/  LOP3.LUT R9, R84, 0x20, RZ, 0x3c, !PT ;  /* 0x0000002054097812 */ /* 0x000fe200078e3cff */
[----:B0-----:R-:W-:Y:S01]  /*13b10*/  FADD R30, R87, R30 ;  /* 0x0000001e571e7221 */ /* 0x001fe20000000000 */
[----:B------:R-:W-:Y:S01]  /*13b20*/  F2FP.SATFINITE.E4M3.F32.PACK_AB_MERGE_C R101, R56, R55, R57 ;  /* 0x000000373865723e */ /* 0x000fe20004807039 */
[--C-:B------:R-:W-:Y:S01]  /*13b30*/  FADD R126, R126, -R68.reuse ;  /* 0x800000447e7e7221 */ /* 0x100fe20000000000 */
[----:B------:R-:W-:Y:S01]  /*13b40*/  F2FP.SATFINITE.E4M3.F32.PACK_AB_MERGE_C R100, R52, R51, R53 ;  /* 0x000000333464723e */ /* 0x000fe20004807035 */
[--C-:B------:R-:W-:Y:S01]  /*13b50*/  FADD R127, R127, -R68.reuse ;  /* 0x800000447f7f7221 */ /* 0x100fe20000000000 */
[----:B------:R-:W-:Y:S01]  /*13b60*/  F2FP.SATFINITE.E4M3.F32.PACK_AB_MERGE_C R102, R60, R59, R61 ;  /* 0x0000003b3c66723e */ /* 0x000fe2000480703d */
[--C-:B------:R-:W-:Y:S01]  /*13b70*/  FADD R128, R128, -R68.reuse ;  /* 0x8000004480807221 */ /* 0x100fe20000000000 */
[----:B------:R-:W-:Y:S01]  /*13b80*/  F2FP.SATFINITE.E4M3.F32.PACK_AB_MERGE_C R103, R64, R63, R65 ;  /* 0x0000003f4067723e */ /* 0x000fe20004807041 */
[----:B------:R-:W-:Y:S01]  /*13b90*/  FADD R129, R129, -R68 ;  /* 0x8000004481817221 */ /* 0x000fe20000000000 */
[----:B------:R-:W-:-:S02]  /*13ba0*/  F2FP.SATFINITE.E4M3.F32.PACK_AB_MERGE_C R112, R85, R203, R112 ;  /* 0x000000cb5570723e */ /* 0x000fc40004807070 */
[----:B-1----:R-:W-:Y:S02]  /*13bb0*/  LOP3.LUT R4, R84, 0x30, RZ, 0x3c, !PT ;  /* 0x0000003054047812 */ /* 0x002fe400078e3cff */
[----:B------:R-:W-:Y:S02]  /*13bc0*/  F2FP.SATFINITE.E4M3.F32.PACK_AB_MERGE_C R93, R188, R71, R192 ;  /* 0x00000047bc5d723e */ /* 0x000fe400048070c0 */
[----:B------:R-:W-:Y:S02]  /*13bd0*/  F2FP.SATFINITE.E4M3.F32.PACK_AB_MERGE_C R92, R70, R67, R10 ;  /* 0x00000043465c723e */ /* 0x000fe4000480700a */
[----:B------:R-:W-:Y:S02]  /*13be0*/  F2FP.SATFINITE.E4M3.F32.PACK_AB_MERGE_C R94, R193, R191, R199 ;  /* 0x000000bfc15e723e */ /* 0x000fe400048070c7 */
[----:B------:R-:W-:Y:S02]  /*13bf0*/  F2FP.SATFINITE.E4M3.F32.PACK_AB_MERGE_C R95, R200, R196, R206 ;  /* 0x000000c4c85f723e */ /* 0x000fe400048070ce */
[----:B------:R-:W-:-:S02]  /*13c00*/  F2FP.SATFINITE.E4M3.F32.PACK_AB_MERGE_C R113, R89, R88, R113 ;  /* 0x000000585971723e */ /* 0x000fc40004807071 */
[----:B------:R-:W-:Y:S01]  /*13c10*/  LOP3.LUT R85, R84, 0x40, RZ, 0x3c, !PT ;  /* 0x0000004054557812 */ /* 0x000fe200078e3cff */
[----:B------:R-:W-:Y:S01]  /*13c20*/  STS.128 [R8+UR13], R20 ;  /* 0x0000001408007988 */ /* 0x000fe20008000c0d */
[----:B------:R-:W-:Y:S02]  /*13c30*/  F2FP.SATFINITE.E4M3.F32.PACK_AB_MERGE_C R114, R18, R90, R114 ;  /* 0x0000005a1272723e */ /* 0x000fe40004807072 */
[----:B------:R-:W-:Y:S02]  /*13c40*/  F2FP.SATFINITE.E4M3.F32.PACK_AB_MERGE_C R115, R15, R14, R115 ;  /* 0x0000000e0f73723e */ /* 0x000fe40004807073 */
[----:B------:R-:W-:Y:S01]  /*13c50*/  LOP3.LUT R89, R84, 0x50, RZ, 0x3c, !PT ;  /* 0x0000005054597812 */ /* 0x000fe200078e3cff */
[----:B------:R-:W-:Y:S01]  /*13c60*/  STS.128 [R9+UR13], R36 ;  /* 0x0000002409007988 */ /* 0x000fe20008000c0d */
[----:B---3--:R-:W-:Y:S01]  /*13c70*/  FADD R30, R25, R30 ;  /* 0x0000001e191e7221 */ /* 0x008fe20000000000 */
[--C-:B------:R-:W-:Y:S01]  /*13c80*/  FADD R124, R124, -R68.reuse ;  /* 0x800000447c7c7221 */ /* 0x100fe20000000000 */
[--C-:B------:R-:W-:Y:S01]  /*13c90*/  FADD R125, R125, -R68.reuse ;  /* 0x800000447d7d7221 */ /* 0x100fe20000000000 */
[----:B------:R-:W-:Y:S01]  /*13ca0*/  FMUL R82, R126, 1.4426950216293334961 ;  /* 0x3fb8aa3b7e527820 */ /* 0x000fe20000400000 */
[----:B------:R-:W-:Y:S01]  /*13cb0*/  FMUL R104, R127, 1.4426950216293334961 ;  /* 0x3fb8aa3b7f687820 */ /* 0x000fe20000400000 */
[----:B------:R-:W-:Y:S01]  /*13cc0*/  FMUL R70, R128, 1.4426950216293334961 ;  /* 0x3fb8aa3b80467820 */ /* 0x000fe20000400000 */
[----:B------:R-:W-:Y:S01]  /*13cd0*/  FMUL R71, R129, 1.4426950216293334961 ;  /* 0x3fb8aa3b81477820 */ /* 0x000fe20000400000 */
[----:B------:R0:W-:Y:S01]  /*13ce0*/  STS.128 [R4+UR13], R100 ;  /* 0x0000006404007988 */ /* 0x0001e20008000c0d */
[--C-:B------:R-:W-:Y:S01]  /*13cf0*/  FADD R107, R107, -R68.reuse ;  /* 0x800000446b6b7221 */ /* 0x100fe20000000000 */
[----:B------:R-:W-:-:S02]  /*13d00*/  FADD R108, R108, -R68 ;  /* 0x800000446c6c7221 */ /* 0x000fc40000000000 */
[----:B------:R-:W-:Y:S01]  /*13d10*/  STS.128 [R85+UR13], R92 ;  /* 0x0000005c55007988 */ /* 0x000fe20008000c0d */
[----:B------:R-:W-:Y:S01]  /*13d20*/  F2FP.SATFINITE.E4M3.F32.PACK_AB_MERGE_C R90, R78, R77, R97 ;  /* 0x0000004d4e5a723e */ /* 0x000fe20004807061 */
[----:B------:R-:W-:Y:S02]  /*13d30*/  FMUL R105, R124, 1.4426950216293334961 ;  /* 0x3fb8aa3b7c697820 */ /* 0x000fe40000400000 */
[----:B------:R1:W-:Y:S01]  /*13d40*/  STS.128 [R89+UR13], R112 ;  /* 0x0000007059007988 */ /* 0x0003e20008000c0d */
[----:B------:R-:W-:Y:S01]  /*13d50*/  FMUL R106, R125, 1.4426950216293334961 ;  /* 0x3fb8aa3b7d6a7820 */ /* 0x000fe20000400000 */
[----:B------:R-:W-:Y:S01]  /*13d60*/  FMUL R78, R108, 1.4426950216293334961 ;  /* 0x3fb8aa3b6c4e7820 */ /* 0x000fe20000400000 */
[C---:B--2---:R-:W-:Y:S01]  /*13d70*/  F2FP.SATFINITE.E4M3.F32.PACK_AB_MERGE_C R72, R26.reuse, R25, RZ ;  /* 0x000000191a48723e */ /* 0x044fe200048070ff */
[----:B------:R-:W-:Y:S01]  /*13d80*/  FADD R96, R26, R30 ;  /* 0x0000001e1a607221 */ /* 0x000fe20000000000 */
[----:B------:R-:W-:Y:S01]  /*13d90*/  FADD R88, -R68, R136 ;  /* 0x0000008844587221 */ /* 0x000fe20000000100 */
[----:B------:R-:W-:Y:S01]  /*13da0*/  MUFU.EX2 R82, R82 ;  /* 0x0000005200527308 */ /* 0x000fe20000000800 */
[----:B0-----:R-:W0:Y:S02]  /*13db0*/  LDTM.x64 R4, tmem[UR15] ;  /* 0x0000000f000479ee */ /* 0x001e240008340000 */
[----:B------:R-:W-:Y:S01]  /*13dc0*/  FMUL R88, R88, 1.4426950216293334961 ;  /* 0x3fb8aa3b58587820 */ /* 0x000fe20000400000 */
[----:B-1----:R-:W-:Y:S01]  /*13dd0*/  F2FP.SATFINITE.E4M3.F32.PACK_AB_MERGE_C R89, R76, R75, R99 ;  /* 0x0000004b4c59723e */ /* 0x002fe20004807063 */
[----:B------:R-:W-:-:S03]  /*13de0*/  FMUL R76, R107, 1.4426950216293334961 ;  /* 0x3fb8aa3b6b4c7820 */ /* 0x000fc60000400000 */
[----:B------:R-:W-:Y:S08]  /*13df0*/  MUFU.EX2 R104, R104 ;  /* 0x0000006800687308 */ /* 0x000ff00000000800 */
[----:B------:R-:W-:Y:S08]  /*13e00*/  MUFU.EX2 R70, R70 ;  /* 0x0000004600467308 */ /* 0x000ff00000000800 */
[----:B------:R-:W1:Y:S08]  /*13e10*/  MUFU.EX2 R71, R71 ;  /* 0x0000004700477308 */ /* 0x000e700000000800 */
[----:B------:R-:W-:Y:S08]  /*13e20*/  MUFU.EX2 R105, R105 ;  /* 0x0000006900697308 */ /* 0x000ff00000000800 */
[----:B------:R-:W2:Y:S08]  /*13e30*/  MUFU.EX2 R106, R106 ;  /* 0x0000006a006a7308 */ /* 0x000eb00000000800 */
[----:B------:R-:W-:Y:S08]  /*13e40*/  MUFU.EX2 R76, R76 ;  /* 0x0000004c004c7308 */ /* 0x000ff00000000800 */
[----:B------:R-:W3:Y:S08]  /*13e50*/  MUFU.EX2 R78, R78 ;  /* 0x0000004e004e7308 */ /* 0x000ef00000000800 */
[----:B------:R4:W0:Y:S01]  /*13e60*/  MUFU.EX2 R85, R88 ;  /* 0x0000005800557308 */ /* 0x0008220000000800 */
[----:B-1----:R-:W-:-:S02]  /*13e70*/  F2FP.SATFINITE.E4M3.F32.PACK_AB_MERGE_C R75, R71, R70, RZ ;  /* 0x00000046474b723e */ /* 0x002fc400048070ff */
[----:B------:R-:W-:Y:S02]  /*13e80*/  F2FP.SATFINITE.E4M3.F32.PACK_AB_MERGE_C R91, R80, R79, R91 ;  /* 0x0000004f505b723e */ /* 0x000fe4000480705b */
[----:B------:R-:W-:Y:S02]  /*13e90*/  LOP3.LUT R77, R84, 0x60, RZ, 0x3c, !PT ;  /* 0x00000060544d7812 */ /* 0x000fe400078e3cff */
[----:B----4-:R-:W-:Y:S02]  /*13ea0*/  F2FP.SATFINITE.E4M3.F32.PACK_AB_MERGE_C R88, R74, R73, R98 ;  /* 0x000000494a58723e */ /* 0x010fe40004807062 */
[----:B------:R-:W-:Y:S02]  /*13eb0*/  F2FP.SATFINITE.E4M3.F32.PACK_AB_MERGE_C R74, R104, R82, RZ ;  /* 0x00000052684a723e */ /* 0x000fe400048070ff */
[----:B------:R-:W-:Y:S02]  /*13ec0*/  F2FP.SATFINITE.E4M3.F32.PACK_AB_MERGE_C R73, R87, R86, R72 ;  /* 0x000000565749723e */ /* 0x000fe40004807048 */
[----:B------:R-:W-:-:S02]  /*13ed0*/  F2FP.SATFINITE.E4M3.F32.PACK_AB_MERGE_C R72, R83, R81, R69 ;  /* 0x000000515348723e */ /* 0x000fc40004807045 */
[----:B--2---:R-:W-:Y:S02]  /*13ee0*/  F2FP.SATFINITE.E4M3.F32.PACK_AB_MERGE_C R74, R106, R105, R74 ;  /* 0x000000696a4a723e */ /* 0x004fe4000480704a */
[----:B------:R-:W-:Y:S02]  /*13ef0*/  LOP3.LUT R84, R84, 0x70, RZ, 0x3c, !PT ;  /* 0x0000007054547812 */ /* 0x000fe400078e3cff */
[----:B---3--:R-:W-:Y:S01]  /*13f00*/  F2FP.SATFINITE.E4M3.F32.PACK_AB_MERGE_C R75, R78, R76, R75 ;  /* 0x0000004c4e4b723e */ /* 0x008fe2000480704b */
[C---:B0-----:R-:W-:Y:S01]  /*13f10*/  FMUL R4, R85.reuse, R4 ;  /* 0x0000000455047220 */ /* 0x041fe20000400000 */
        /* <DEDUP_REMOVED lines=62> */
[----:B------:R-:W-:Y:S01]  /*14300*/  FMUL R67, R85, R67 ;  /* 0x0000004355437220 */ /* 0x000fe20000400000 */
[----:B------:R0:W-:Y:S04]  /*14310*/  STS.128 [R77+UR13], R88 ;  /* 0x000000584d007988 */ /* 0x0001e80008000c0d */
[----:B------:R0:W-:Y:S01]  /*14320*/  STS.128 [R84+UR13], R72 ;  /* 0x0000004854007988 */ /* 0x0001e20008000c0d */
[----:B------:R-:W-:Y:S01]  /*14330*/  NOP ;  /* 0x0000000000007918 */ /* 0x000fe20000000000 */
[----:B------:R0:W-:Y:S01]  /*14340*/  STTM.x64 tmem[UR15], R4 ;  /* 0x00000004000079ed */ /* 0x0001e2000834000f */
[----:B------:R-:W1:Y:S02]  /*14350*/  FENCE.VIEW.ASYNC.T ;  /* 0x00000000000073c6 */ /* 0x000e640000000200 */
[----:B-1----:R-:W-:Y:S01]  /*14360*/  BAR.SYNC.DEFER_BLOCKING 0x0 ;  /* 0x0000000000007b1d */ /* 0x002fe20000010000 */
[----:B------:R-:W-:-:S05]  /*14370*/  FADD R96, R105, R96 ;  /* 0x0000006069607221 */ /* 0x000fca0000000000 */
[----:B------:R1:W-:Y:S06]  /*14380*/  MEMBAR.ALL.CTA ;  /* 0x0000000000007992 */ /* 0x0003ec0000008000 */
[----:B-1----:R-:W1:Y:S01]  /*14390*/  FENCE.VIEW.ASYNC.S ;  /* 0x00000000000073c6 */ /* 0x002e620000000000 */
[----:B------:R-:W-:-:S04]  /*143a0*/  FADD R69, R106, R96 ;  /* 0x000000606a457221 */ /* 0x000fc80000000000 */
[----:B------:R-:W-:-:S04]  /*143b0*/  FADD R69, R82, R69 ;  /* 0x0000004552457221 */ /* 0x000fc80000000000 */
[----:B------:R-:W-:-:S04]  /*143c0*/  FADD R69, R104, R69 ;  /* 0x0000004568457221 */ /* 0x000fc80000000000 */
[----:B------:R-:W-:-:S04]  /*143d0*/  FADD R69, R76, R69 ;  /* 0x000000454c457221 */ /* 0x000fc80000000000 */
[----:B------:R-:W-:Y:S01]  /*143e0*/  FADD R69, R78, R69 ;  /* 0x000000454e457221 */ /* 0x000fe20000000000 */
[----:B------:R-:W-:-:S03]  /*143f0*/  ULEA UR10, UR33, UR13, 0x3 ;  /* 0x0000000d210a7291 */ /* 0x000fc6000f8e18ff */
[----:B------:R-:W-:Y:S01]  /*14400*/  FADD R69, R70, R69 ;  /* 0x0000004546457221 */ /* 0x000fe20000000000 */
[----:B------:R-:W-:-:S03]  /*14410*/  UIADD3 UR10, UPT, UPT, UR10, 0xc000, URZ ;  /* 0x0000c0000a0a7890 */ /* 0x000fc6000fffe0ff */
[----:B------:R-:W-:Y:S01]  /*14420*/  FADD R69, R71, R69 ;  /* 0x0000004547457221 */ /* 0x000fe20000000000 */
[----:B------:R-:W-:Y:S01]  /*14430*/  UMOV UR6, UR7 ;  /* 0x0000000700067c82 */ /* 0x000fe20008000000 */
[----:B-1----:R-:W-:Y:S06]  /*14440*/  BAR.SYNC.DEFER_BLOCKING 0x0 ;  /* 0x0000000000007b1d */ /* 0x002fec0000010000 */
[----:B------:R-:W-:Y:S05]  /*14450*/  BRA.U UP2, `(.L_x_15) ;  /* 0x00000001024c7547 */ /* 0x000fea000b800000 */
[----:B------:R-:W-:Y:S01]  /*14460*/  UMOV UR21, 0x40004040 ;  /* 0x4000404000157882 */ /* 0x000fe20000000000 */
        /* <DEDUP_REMOVED lines=18> */
.L_x_15:
[----:B0-----:R-:W2:Y:S01]  /*14590*/  LDL.LU R4, [R1+0x440] ;  /* 0x0004400001047983 */ /* 0x001ea20000300800 */
[----:B------:R-:W-:Y:S01]  /*145a0*/  ISETP.GE.U32.AND P0, PT, R0, UR12, PT ;  /* 0x0000000c00007c0c */ /* 0x000fe2000bf06070 */
[----:B------:R-:W-:Y:S01]  /*145b0*/  UIADD3 UR33, UPT, UPT, UR33, 0x1, URZ ;  /* 0x0000000121217890 */ /* 0x000fe2000fffe0ff */
[----:B------:R-:W-:Y:S01]  /*145c0*/  IMAD.MOV.U32 R136, RZ, RZ, R68 ;  /* 0x000000ffff887224 */ /* 0x000fe200078e0044 */
[----:B-1----:R-:W-:Y:S01]  /*145d0*/  USHF.L.U32 UR7, UR49, 0x7, URZ ;  /* 0x0000000731077899 */ /* 0x002fe200080006ff */
[----:B------:R-:W-:Y:S01]  /*145e0*/  ISETP.GE.U32.AND.EX P0, PT, R2, RZ, PT, P0 ;  /* 0x000000ff0200720c */ /* 0x000fe20003f06100 */
[----:B------:R-:W-:Y:S02]  /*145f0*/  UISETP.GT.AND UP3, UPT, UR33, 0x1, UPT ;  /* 0x000000012100788c */ /* 0x000fe4000bf64270 */
[----:B------:R-:W-:Y:S02]  /*14600*/  UIADD3 UR17, UPT, UPT, UR7, UR17, URZ ;  /* 0x0000001107117290 */ /* 0x000fe4000fffe0ff */
[----:B------:R-:W-:-:S02]  /*14610*/  USEL UR7, URZ, 0x1, !UP3 ;  /* 0x00000001ff077887 */ /* 0x000fc4000d800000 */
[----:B------:R-:W-:Y:S02]  /*14620*/  USEL UR33, UR33, URZ, !UP3 ;  /* 0x000000ff21217287 */ /* 0x000fe4000d800000 */
[----:B------:R-:W-:Y:S01]  /*14630*/  ULOP3.LUT UR7, UR6, UR7, URZ, 0x3c, !UPT ;  /* 0x0000000706077292 */ /* 0x000fe2000f8e3cff */
[----:B--2---:R-:W-:-:S05]  /*14640*/  FFMA R4, R85, R4, R69 ;  /* 0x0000000455047223 */ /* 0x004fca0000000045 */
[----:B------:R0:W-:Y:S02]  /*14650*/  STL [R1+0x440], R4 ;  /* 0x0004400401007387 */ /* 0x0001e40000100800 */
[----:B0-----:R-:W0:Y:S02]  /*14660*/  LDC R4, c[0x0][0x3c4] ;  /* 0x0000f100ff047b82 */ /* 0x001e240000000800 */
[----:B0-----:R-:W-:-:S04]  /*14670*/  IMAD.SHL.U32 R4, R4, 0x80, RZ ;  /* 0x0000008004047824 */ /* 0x001fc800078e00ff */
[----:B-----5:R-:W-:Y:S01]  /*14680*/  IMAD.IADD R132, R4, 0x1, R132 ;  /* 0x0000000104847824 */ /* 0x020fe200078e0284 */
[----:B------:R-:W-:Y:S06]  /*14690*/  @!P0 BRA `(.L_x_16) ;  /* 0xffffff6000488947 */ /* 0x000fec000383ffff */
.L_x_11:
[----:B------:R-:W2:Y:S01]  /*146a0*/  LDL.LU R71, [R1+0x440] ;  /* 0x0004400001477983 */ /* 0x000ea20000300800 */
[----:B------:R-:W-:Y:S01]  /*146b0*/  UISETP.GE.AND UP1, UPT, UR32, 0x1, UPT ;  /* 0x000000012000788c */ /* 0x000fe2000bf26270 */
[C---:B-12---:R-:W-:Y:S01]  /*146c0*/  FMUL R0, R71.reuse, 8388608 ;  /* 0x4b00000047007820 */ /* 0x046fe20000400000 */
[----:B------:R-:W-:-:S04]  /*146d0*/  FSETP.GEU.AND P1, PT, R71, 1.175494350822287508e-38, PT ;  /* 0x008000004700780b */ /* 0x000fc80003f2e000 */
[----:B------:R-:W-:-:S03]  /*146e0*/  FSEL R73, R0, R71, !P1 ;  /* 0x0000004700497208 */ /* 0x000fc60004800000 */
[----:B------:R-:W-:Y:S06]  /*146f0*/  BRA.U !UP1, `(.L_x_17) ;  /* 0x0000000109107547 */ /* 0x000fec000b800000 */
[----:B------:R-:W-:-:S06]  /*14700*/  USHF.L.U32 UR6, UR6, 0x1f, URZ ;  /* 0x0000001f06067899 */ /* 0x000fcc00080006ff */
[----:B------:R-:W-:-:S04]  /*14710*/  IMAD.U32 R0, RZ, RZ, UR6 ;  /* 0x00000006ff007e24 */ /* 0x000fc8000f8e00ff */
[----:B------:R-:W1:Y:S02]  /*14720*/  SYNCS.PHASECHK.TRANS64.TRYWAIT P0, [UR10], R0 ;  /* 0x00000000ff0075a7 */ /* 0x000e64000800110a */
[----:B-1----:R-:W-:Y:S05]  /*14730*/  @!P0 BRA `(.L_x_18) ;  /* 0x0000002800948947 */ /* 0x002fea0003800000 */
.L_x_17:
[----:B------:R-:W1:Y:S01]  /*14740*/  S2R R2, SR_TID.X ;  /* 0x0000000000027919 */ /* 0x000e620000002100 */
[----:B------:R-:W-:Y:S01]  /*14750*/  VIADD R0, R73, 0xc0cafb0d ;  /* 0xc0cafb0d49007836 */ /* 0x000fe20000000000 */
[----:B------:R-:W-:Y:S01]  /*14760*/  BAR.SYNC.DEFER_BLOCKING 0x0 ;  /* 0x0000000000007b1d */ /* 0x000fe20000010000 */
[C---:B------:R-:W-:Y:S01]  /*14770*/  FSETP.GT.AND P0, PT, |R71|.reuse, 8.50705917302346158658e+37, PT ;  /* 0x7e8000004700780b */ /* 0x040fe20003f04200 */
[----:B------:R-:W-:Y:S01]  /*14780*/  IMAD.MOV.U32 R70, RZ, RZ, 0x3dc6b27f ;  /* 0x3dc6b27fff467424 */ /* 0x000fe200078e00ff */
[----:B------:R-:W-:-:S03]  /*14790*/  FSETP.GEU.AND P2, PT, |R71|, 1.175494350822287508e-38, PT ;  /* 0x008000004700780b */ /* 0x000fc60003f4e200 */
[----:B------:R-:W2:Y:S02]  /*147a0*/  LDCU.64 UR4, c[0x0][0x3e0] ;  /* 0x00007c00ff0477ac */ /* 0x000ea40008000a00 */
[----:B------:R-:W4:Y:S06]  /*147b0*/  LDC R191, c[0x0][0x3e8] ;  /* 0x0000fa00ffbf7b82 */ /* 0x000f2c0000000800 */
[----:B------:R-:W-:-:S04]  /*147c0*/  @P0 FMUL R71, R71, 0.25 ;  /* 0x3e80000047470820 */ /* 0x000fc80000400000 */
[----:B------:R-:W-:Y:S01]  /*147d0*/  @!P2 FMUL R71, R71, 16777216 ;  /* 0x4b8000004747a820 */ /* 0x000fe20000400000 */
[----:B--2---:R-:W-:Y:S01]  /*147e0*/  UIMAD UR4, UR11, UR4, URZ ;  /* 0x000000040b0472a4 */ /* 0x004fe2000f8e02ff */
[----:B-1----:R-:W-:Y:S02]  /*147f0*/  LOP3.LUT P3, RZ, R2, 0x7f, RZ, 0xc0, !PT ;  /* 0x0000007f02ff7812 */ /* 0x002fe4000786c0ff */
[----:B------:R-:W-:Y:S01]  /*14800*/  LOP3.LUT R2, R0, 0xff800000, RZ, 0xc0, !PT ;  /* 0xff80000000027812 */ /* 0x000fe200078ec0ff */
[C---:B----4-:R-:W-:Y:S01]  /*14810*/  IMAD R75, R191.reuse, 0x25, RZ ;  /* 0x00000025bf4b7824 */ /* 0x050fe200078e02ff */
[----:B------:R-:W-:Y:S01]  /*14820*/  FSEL R0, RZ, -23, P1 ;  /* 0xc1b80000ff007808 */ /* 0x000fe20000800000 */
[----:B------:R-:W-:Y:S01]  /*14830*/  IMAD R77, R191, 0x26, RZ ;  /* 0x00000026bf4d7824 */ /* 0x000fe200078e02ff */
[C---:B------:R-:W-:Y:S01]  /*14840*/  FSETP.NEU.AND P1, PT, R73.reuse, RZ, PT ;  /* 0x000000ff4900720b */ /* 0x040fe20003f2d000 */
[----:B------:R-:W-:Y:S02]  /*14850*/  IMAD.IADD R3, R73, 0x1, -R2 ;  /* 0x0000000149037824 */ /* 0x000fe400078e0a02 */
[----:B------:R-:W-:-:S02]  /*14860*/  IMAD R81, R191, 0x28, RZ ;  /* 0x00000028bf517824 */ /* 0x000fc400078e02ff */
[----:B------:R-:W-:Y:S01]  /*14870*/  FADD R69, R3, -1 ;  /* 0xbf80000003457421 */ /* 0x000fe20000000000 */
[----:B------:R-:W-:Y:S01]  /*14880*/  I2FP.F32.S32 R3, R2 ;  /* 0x0000000200037245 */ /* 0x000fe20000201400 */
[----:B------:R-:W1:Y:S02]  /*14890*/  @!P3 SYNCS.CCTL.IV [UR13+0xc000] ;  /* 0x00c00000ff00b9b1 */ /* 0x000e64000800000d */
[----:B-1----:R-:W-:Y:S01]  /*148a0*/  BAR.SYNC.DEFER_BLOCKING 0x0 ;  /* 0x0000000000007b1d */ /* 0x002fe20000010000 */
[----:B------:R-:W-:Y:S01]  /*148b0*/  FFMA.FTZ R2, R69, R70, -0.16845393180847167969 ;  /* 0xbe2c7f3045027423 */ /* 0x000fe20000010046 */
[----:B------:R-:W-:Y:S02]  /*148c0*/  IMAD R83, R191, 0x29, RZ ;  /* 0x00000029bf537824 */ /* 0x000fe400078e02ff */
[----:B------:R-:W-:Y:S01]  /*148d0*/  FFMA.FTZ R0, R3, 1.1920928955078125e-07, R0 ;  /* 0x3400000003007823 */ /* 0x000fe20000010000 */
[----:B------:R-:W-:Y:S02]  /*148e0*/  IMAD R85, R191, 0x2a, RZ ;  /* 0x0000002abf557824 */ /* 0x000fe400078e02ff */
[----:B------:R-:W-:Y:S01]  /*148f0*/  FFMA.FTZ R2, R69, R2, 0.1716887056827545166 ;  /* 0x3e2fcf2a45027423 */ /* 0x000fe20000010002 */
[----:B------:R1:W2:Y:S01]  /*14900*/  MUFU.RCP R3, R71 ;  /* 0x0000004700037308 */ /* 0x0002a20000001000 */
[----:B------:R-:W-:Y:S01]  /*14910*/  IMAD R79, R191, 0x27, RZ ;  /* 0x00000027bf4f7824 */ /* 0x000fe200078e02ff */
[----:B---3--:R-:W3:Y:S01]  /*14920*/  LDTM.x64 R4, tmem[UR15] ;  /* 0x0000000f000479ee */ /* 0x008ee20008340000 */
[----:B------:R-:W-:Y:S01]  /*14930*/  FFMA.FTZ R2, R69, R2, -0.17900948226451873779 ;  /* 0xbe374e4345027423 */ /* 0x000fe20000010002 */
[----:B------:R-:W-:-:S02]  /*14940*/  IMAD R135, R191, 0x2c, RZ ;  /* 0x0000002cbf877824 */ /* 0x000fc400078e02ff */
[----:B------:R-:W-:Y:S02]  /*14950*/  IMAD R129, R191, 0x2b, RZ ;  /* 0x0000002bbf817824 */ /* 0x000fe400078e02ff */
[----:B------:R-:W-:Y:S01]  /*14960*/  FFMA.FTZ R2, R69, R2, 0.20512372255325317383 ;  /* 0x3e520bf445027423 */ /* 0x000fe20000010002 */
[C---:B------:R-:W-:Y:S02]  /*14970*/  IMAD R137, R191.reuse, 0x2d, RZ ;  /* 0x0000002dbf897824 */ /* 0x040fe400078e02ff */
[----:B-1----:R-:W-:Y:S02]  /*14980*/  IMAD R71, R191, 0x23, RZ ;  /* 0x00000023bf477824 */ /* 0x002fe400078e02ff */
[----:B------:R-:W-:Y:S01]  /*14990*/  FFMA.FTZ R2, R69, R2, -0.24046532809734344482 ;  /* 0xbe763c8b45027423 */ /* 0x000fe20000010002 */
[C---:B------:R-:W-:Y:S02]  /*149a0*/  IMAD R143, R191.reuse, 0x2f, RZ ;  /* 0x0000002fbf8f7824 */ /* 0x040fe400078e02ff */
[----:B------:R-:W-:-:S02]  /*149b0*/  IMAD R147, R191, 0x30, RZ ;  /* 0x00000030bf937824 */ /* 0x000fc400078e02ff */
[----:B------:R-:W-:Y:S01]  /*149c0*/  FFMA.FTZ R2, R69, R2, 0.28857114911079406738 ;  /* 0x3e93bf9945027423 */ /* 0x000fe20000010002 */
[----:B------:R-:W-:Y:S01]  /*149d0*/  IMAD R149, R191, 0x31, RZ ;  /* 0x00000031bf957824 */ /* 0x000fe200078e02ff */
[----:B------:R-:W1:Y:S02]  /*149e0*/  @!P3 SYNCS.CCTL.IV [UR13+0xc008] ;  /* 0x00c00800ff00b9b1 */ /* 0x000e64000800000d */
[----:B------:R-:W-:Y:S01]  /*149f0*/  FFMA.FTZ R2, R69, R2, -0.36067417263984680176 ;  /* 0xbeb8aa4945027423 */ /* 0x000fe20000010002 */
[C---:B------:R-:W-:Y:S01]  /*14a00*/  IMAD R141, R191.reuse, 0x2e, RZ ;  /* 0x0000002ebf8d7824 */ /* 0x040fe200078e02ff */
[----:B------:R-:W-:Y:S01]  /*14a10*/  NOP ;  /* 0x0000000000007918 */ /* 0x000fe20000000000 */
[----:B------:R-:W-:Y:S02]  /*14a20*/  IMAD R153, R191, 0x33, RZ ;  /* 0x00000033bf997824 */ /* 0x000fe400078e02ff */
[----:B------:R-:W-:Y:S01]  /*14a30*/  FFMA.FTZ R2, R69, R2, 0.48089820146560668945 ;  /* 0x3ef6384a45027423 */ /* 0x000fe20000010002 */
[----:B------:R-:W-:-:S02]  /*14a40*/  IMAD R151, R191, 0x32, RZ ;  /* 0x00000032bf977824 */ /* 0x000fc400078e02ff */
[----:B---3--:R-:W-:Y:S01]  /*14a50*/  @P0 FMUL R6, R6, 0.25 ;  /* 0x3e80000006060820 */ /* 0x008fe20000400000 */
[----:B------:R-:W-:Y:S01]  /*14a60*/  @P0 FMUL R7, R7, 0.25 ;  /* 0x3e80000007070820 */ /* 0x000fe20000400000 */
[----:B------:R-:W-:Y:S01]  /*14a70*/  @P0 FMUL R4, R4, 0.25 ;  /* 0x3e80000004040820 */ /* 0x000fe20000400000 */
[----:B------:R-:W-:Y:S01]  /*14a80*/  @P0 FMUL R5, R5, 0.25 ;  /* 0x3e80000005050820 */ /* 0x000fe20000400000 */
[----:B------:R-:W-:Y:S01]  /*14a90*/  @!P2 FMUL R6, R6, 16777216 ;  /* 0x4b8000000606a820 */ /* 0x000fe20000400000 */
[----:B------:R-:W-:Y:S01]  /*14aa0*/  @!P2 FMUL R7, R7, 16777216 ;  /* 0x4b8000000707a820 */ /* 0x000fe20000400000 */
[----:B------:R-:W-:Y:S01]  /*14ab0*/  @P0 FMUL R8, R8, 0.25 ;  /* 0x3e80000008080820 */ /* 0x000fe20000400000 */
[----:B------:R-:W-:Y:S01]  /*14ac0*/  @P0 FMUL R9, R9, 0.25 ;  /* 0x3e80000009090820 */ /* 0x000fe20000400000 */
[C---:B--2---:R-:W-:Y:S01]  /*14ad0*/  FMUL R89, R3.reuse, R6 ;  /* 0x0000000603597220 */ /* 0x044fe20000400000 */
[----:B------:R-:W-:Y:S01]  /*14ae0*/  FMUL R6, R3, R7 ;  /* 0x0000000703067220 */ /* 0x000fe20000400000 */
[----:B------:R-:W-:Y:S01]  /*14af0*/  @P0 FMUL R10, R10, 0.25 ;  /* 0x3e8000000a0a0820 */ /* 0x000fe20000400000 */
        /* <DEDUP_REMOVED lines=57> */
[----:B------:R-:W-:Y:S01]  /*14e90*/  F2FP.SATFINITE.E4M3.F32.PACK_AB_MERGE_C R89, R6, R89, RZ ;  /* 0x000000590659723e */ /* 0x000fe200048070ff */
[----:B------:R-:W-:Y:S01]  /*14ea0*/  FFMA.FTZ R2, R69, R2, -0.72134751081466674805 ;  /* 0xbf38aa3b45027423 */ /* 0x000fe20000010002 */
[----:B------:R-:W2:Y:S01]  /*14eb0*/  LDC.64 R6, c[0x0][0x398] ;  /* 0x0000e600ff067b82 */ /* 0x000ea20000000a00 */
[----:B------:R-:W-:Y:S01]  /*14ec0*/  ISETP.GE.U32.AND P0, PT, R73, 0x7f800000, PT ;  /* 0x7f8000004900780c */ /* 0x000fe20003f06070 */
[----:B------:R-:W-:Y:S01]  /*14ed0*/  @!P2 FMUL R4, R4, 16777216 ;  /* 0x4b8000000404a820 */ /* 0x000fe20000400000 */
[C---:B------:R-:W-:Y:S01]  /*14ee0*/  FMUL R2, R69.reuse, R2 ;  /* 0x0000000245027220 */ /* 0x040fe20000400000 */
[----:B------:R-:W-:Y:S01]  /*14ef0*/  @!P2 FMUL R8, R8, 16777216 ;  /* 0x4b8000000808a820 */ /* 0x000fe20000400000 */
[----:B------:R-:W-:Y:S01]  /*14f00*/  @!P2 FMUL R10, R10, 16777216 ;  /* 0x4b8000000a0aa820 */ /* 0x000fe20000400000 */
[----:B------:R-:W-:Y:S01]  /*14f10*/  @!P2 FMUL R12, R12, 16777216 ;  /* 0x4b8000000c0ca820 */ /* 0x000fe20000400000 */
[C---:B------:R-:W-:Y:S01]  /*14f20*/  FMUL R2, R69.reuse, R2 ;  /* 0x0000000245027220 */ /* 0x040fe20000400000 */
[----:B------:R-:W-:Y:S01]  /*14f30*/  @!P2 FMUL R14, R14, 16777216 ;  /* 0x4b8000000e0ea820 */ /* 0x000fe20000400000 */
[----:B------:R-:W-:Y:S01]  /*14f40*/  @!P2 FMUL R16, R16, 16777216 ;  /* 0x4b8000001010a820 */ /* 0x000fe20000400000 */
[----:B------:R-:W-:Y:S01]  /*14f50*/  @!P2 FMUL R18, R18, 16777216 ;  /* 0x4b8000001212a820 */ /* 0x000fe20000400000 */
[----:B------:R-:W-:Y:S01]  /*14f60*/  FFMA.FTZ R69, R69, 1.4426950216293334961, R2 ;  /* 0x3fb8aa3b45457823 */ /* 0x000fe20000010002 */
[----:B------:R-:W-:Y:S01]  /*14f70*/  @!P2 FMUL R20, R20, 16777216 ;  /* 0x4b8000001414a820 */ /* 0x000fe20000400000 */
        /* <DEDUP_REMOVED lines=23> */
[----:B------:R-:W-:-:S02]  /*150f0*/  @P0 IMAD.MOV.U32 R2, RZ, RZ, 0x7f800000 ;  /* 0x7f800000ff020424 */ /* 0x000fc400078e00ff */
        /* <DEDUP_REMOVED lines=31> */
[----:B------:R-:W-:Y:S01]  /*152f0*/  FADD R0, R0, R69 ;  /* 0x0000004500007221 */ /* 0x000fe20000000000 */
        /* <DEDUP_REMOVED lines=31> */
[----:B------:R-:W-:Y:S01]  /*154f0*/  @P0 FFMA.FTZ R0, R73, R2, +INF ;  /* 0x7f80000049000423 */ /* 0x000fe20000010002 */
        /* <DEDUP_REMOVED lines=31> */
[----:B------:R-:W-:Y:S01]  /*156f0*/  IMAD R3, R133, UR5, RZ ;  /* 0x0000000585037c24 */ /* 0x000fe2000f8e02ff */
[----:B------:R-:W-:Y:S01]  /*15700*/  USHF.R.S32.HI UR5, URZ, 0x1f, UR4 ;  /* 0x0000001fff057899 */ /* 0x000fe20008011404 */
[----:B------:R-:W-:Y:S01]  /*15710*/  FSEL R5, R0, -INF , P1 ;  /* 0xff80000000057808 */ /* 0x000fe20000800000 */
[C---:B------:R-:W-:Y:S01]  /*15720*/  IMAD R11, R191.reuse, 0x5, RZ ;  /* 0x00000005bf0b7824 */ /* 0x040fe200078e02ff */
[----:B------:R-:W-:Y:S01]  /*15730*/  F2FP.SATFINITE.E4M3.F32.PACK_AB_MERGE_C R87, R4, R87, RZ ;  /* 0x000000570457723e */ /* 0x000fe200048070ff */
[----:B------:R-:W-:Y:S01]  /*15740*/  IMAD R13, R191, 0x6, RZ ;  /* 0x00000006bf0d7824 */ /* 0x000fe200078e02ff */
[----:B--2---:R-:W-:Y:S01]  /*15750*/  IADD3 R2, P0, P2, R3, UR4, R6 ;  /* 0x0000000403027c10 */ /* 0x004fe2000fa1e006 */
[----:B------:R-:W-:Y:S01]  /*15760*/  FFMA R0, R5, 0.69314718246459960938, R68 ;  /* 0x3f31721805007823 */ /* 0x000fe20000000044 */
[----:B------:R-:W-:Y:S01]  /*15770*/  SHF.R.S32.HI R4, RZ, 0x1f, R3 ;  /* 0x0000001fff047819 */ /* 0x000fe20000011403 */
[C---:B------:R-:W-:Y:S01]  /*15780*/  IMAD.SHL.U32 R5, R191.reuse, 0x2, RZ ;  /* 0x00000002bf057824 */ /* 0x040fe200078e00ff */
[----:B------:R-:W-:Y:S01]  /*15790*/  F2FP.SATFINITE.E4M3.F32.PACK_AB_MERGE_C R93, R10, R93, RZ ;  /* 0x0000005d0a5d723e */ /* 0x000fe200048070ff */
[C---:B------:R-:W-:Y:S01]  /*157a0*/  IMAD R15, R191.reuse, 0x7, RZ ;  /* 0x00000007bf0f7824 */ /* 0x040fe200078e02ff */
[----:B------:R-:W-:Y:S01]  /*157b0*/  IADD3.X R3, PT, PT, R4, UR5, R7, P0, P2 ;  /* 0x0000000504037c10 */ /* 0x000fe200087e4407 */
[----:B------:R-:W-:Y:S01]  /*157c0*/  IMAD R7, R191, 0x3, RZ ;  /* 0x00000003bf077824 */ /* 0x000fe200078e02ff */
[-C--:B------:R-:W-:Y:S01]  /*157d0*/  IADD3 R4, P0, PT, R5, R2.reuse, RZ ;  /* 0x0000000205047210 */ /* 0x080fe20007f1e0ff */
[C---:B------:R-:W-:Y:S01]  /*157e0*/  IMAD.SHL.U32 R9, R191.reuse, 0x4, RZ ;  /* 0x00000004bf097824 */ /* 0x040fe200078e00ff */
[----:B------:R-:W-:Y:S01]  /*157f0*/  F2FP.SATFINITE.E4M3.F32.PACK_AB_MERGE_C R95, R12, R95, RZ ;  /* 0x0000005f0c5f723e */ /* 0x000fe200048070ff */
[----:B------:R-:W-:Y:S01]  /*15800*/  IMAD R19, R191, 0x9, RZ ;  /* 0x00000009bf137824 */ /* 0x000fe200078e02ff */
[-C--:B------:R-:W-:Y:S01]  /*15810*/  IADD3 R6, P1, PT, R7, R2.reuse, RZ ;  /* 0x0000000207067210 */ /* 0x080fe20007f3e0ff */
[C---:B------:R-:W-:Y:S01]  /*15820*/  IMAD.SHL.U32 R17, R191.reuse, 0x8, RZ ;  /* 0x00000008bf117824 */ /* 0x040fe200078e00ff */
[----:B------:R-:W-:Y:S01]  /*15830*/  F2FP.SATFINITE.E4M3.F32.PACK_AB_MERGE_C R97, R14, R97, RZ ;  /* 0x000000610e61723e */ /* 0x000fe200048070ff */
[----:B------:R-:W-:Y:S01]  /*15840*/  IMAD R21, R191, 0xa, RZ ;  /* 0x0000000abf157824 */ /* 0x000fe200078e02ff */
[-C--:B------:R-:W-:Y:S01]  /*15850*/  IADD3 R10, P3, PT, R11, R2.reuse, RZ ;  /* 0x000000020b0a7210 */ /* 0x080fe20007f7e0ff */
[----:B------:R-:W-:Y:S01]  /*15860*/  IMAD R25, R191, 0xc, RZ ;  /* 0x0000000cbf197824 */ /* 0x000fe200078e02ff */
[-C--:B------:R-:W-:Y:S01]  /*15870*/  IADD3 R12, P4, PT, R13, R2.reuse, RZ ;  /* 0x000000020d0c7210 */ /* 0x080fe20007f9e0ff */
[----:B------:R-:W-:Y:S01]  /*15880*/  IMAD R27, R191, 0xd, RZ ;  /* 0x0000000dbf1b7824 */ /* 0x000fe200078e02ff */
[-C--:B------:R-:W-:Y:S01]  /*15890*/  IADD3 R14, P5, PT, R15, R2.reuse, RZ ;  /* 0x000000020f0e7210 */ /* 0x080fe20007fbe0ff */
[C---:B------:R-:W-:Y:S01]  /*158a0*/  IMAD R29, R191.reuse, 0xe, RZ ;  /* 0x0000000ebf1d7824 */ /* 0x040fe200078e02ff */
[----:B------:R-:W-:Y:S01]  /*158b0*/  F2FP.SATFINITE.E4M3.F32.PACK_AB_MERGE_C R91, R8, R91, RZ ;  /* 0x0000005b085b723e */ /* 0x000fe200048070ff */
[C---:B------:R-:W-:Y:S01]  /*158c0*/  IMAD R23, R191.reuse, 0xb, RZ ;  /* 0x0000000bbf177824 */ /* 0x040fe200078e02ff */
[----:B------:R-:W-:Y:S01]  /*158d0*/  F2FP.SATFINITE.E4M3.F32.PACK_AB_MERGE_C R101, R18, R101, RZ ;  /* 0x000000651265723e */ /* 0x000fe200048070ff */
[----:B------:R-:W-:Y:S01]  /*158e0*/  IMAD.SHL.U32 R33, R191, 0x10, RZ ;  /* 0x00000010bf217824 */ /* 0x000fe200078e00ff */
[----:B------:R-:W-:Y:S01]  /*158f0*/  LEA.HI.X.SX32 R5, R5, R3, 0x1, P0 ;  /* 0x0000000305057211 */ /* 0x000fe200000f0eff */
[C---:B------:R-:W-:Y:S01]  /*15900*/  IMAD R31, R191.reuse, 0xf, RZ ;  /* 0x0000000fbf1f7824 */ /* 0x040fe200078e02ff */
[----:B------:R-:W-:Y:S01]  /*15910*/  F2FP.SATFINITE.E4M3.F32.PACK_AB_MERGE_C R99, R16, R99, RZ ;  /* 0x000000631063723e */ /* 0x000fe200048070ff */
[C---:B------:R-:W-:Y:S01]  /*15920*/  IMAD R35, R191.reuse, 0x11, RZ ;  /* 0x00000011bf237824 */ /* 0x040fe200078e02ff */
[----:B------:R-:W-:Y:S01]  /*15930*/  F2FP.SATFINITE.E4M3.F32.PACK_AB_MERGE_C R103, R20, R103, RZ ;  /* 0x000000671467723e */ /* 0x000fe200048070ff */
[----:B------:R-:W-:Y:S01]  /*15940*/  IMAD R39, R191, 0x13, RZ ;  /* 0x00000013bf277824 */ /* 0x000fe200078e02ff */
[-C--:B------:R-:W-:Y:S01]  /*15950*/  IADD3 R8, P2, PT, R9, R2.reuse, RZ ;  /* 0x0000000209087210 */ /* 0x080fe20007f5e0ff */
[----:B------:R-:W-:Y:S01]  /*15960*/  IMAD R41, R191, 0x14, RZ ;  /* 0x00000014bf297824 */ /* 0x000fe200078e02ff */
[-C--:B------:R-:W-:Y:S01]  /*15970*/  IADD3 R18, P0, PT, R19, R2.reuse, RZ ;  /* 0x0000000213127210 */ /* 0x080fe20007f1e0ff */
[----:B------:R-:W-:Y:S01]  /*15980*/  IMAD R43, R191, 0x15, RZ ;  /* 0x00000015bf2b7824 */ /* 0x000fe200078e02ff */
[----:B------:R-:W-:Y:S01]  /*15990*/  LEA.HI.X.SX32 R7, R7, R3, 0x1, P1 ;  /* 0x0000000307077211 */ /* 0x000fe200008f0eff */
        /* <DEDUP_REMOVED lines=27> */
[-C--:B------:R-:W-:Y:S01]  /*15b50*/  LEA.HI.X.SX32 R9, R9, R3.reuse, 0x1, P2 ;  /* 0x0000000309097211 */ /* 0x080fe200010f0eff */
        /* <DEDUP_REMOVED lines=25> */
[----:B------:R-:W-:Y:S01]  /*15cf0*/  F2FP.SATFINITE.E4M3.F32.PACK_AB_MERGE_C R125, R42, R125, RZ ;  /* 0x0000007d2a7d723e */ /* 0x000fe200048070ff */
[----:B------:R2:W-:Y:S01]  /*15d00*/  STG.E.U8 desc[UR26][R2.64], R87 ;  /* 0x0000005702007986 */ /* 0x0005e2000c10111a */
[----:B------:R-:W-:Y:S01]  /*15d10*/  IADD3 R38, P3, PT, R39, R2, RZ ;  /* 0x0000000227267210 */ /* 0x000fe20007f7e0ff */
[----:B------:R-:W3:Y:S01]  /*15d20*/  LDCU UR4, c[0x0][0x3ec] ;  /* 0x00007d80ff0477ac */ /* 0x000ee20008000800 */
[----:B------:R-:W-:-:S02]  /*15d30*/  LEA.HI.X.SX32 R27, R27, R3, 0x1, P4 ;  /* 0x000000031b1b7211 */ /* 0x000fc400020f0eff */
[----:B------:R-:W-:Y:S02]  /*15d40*/  LEA.HI.X.SX32 R29, R29, R3, 0x1, P5 ;  /* 0x000000031d1d7211 */ /* 0x000fe400028f0eff */
[-C--:B------:R-:W-:Y:S02]  /*15d50*/  IADD3 R40, P4, PT, R41, R2.reuse, RZ ;  /* 0x0000000229287210 */ /* 0x080fe40007f9e0ff */
[----:B------:R-:W-:Y:S02]  /*15d60*/  IADD3 R42, P5, PT, R43, R2, RZ ;  /* 0x000000022b2a7210 */ /* 0x000fe40007fbe0ff */
[----:B------:R-:W-:Y:S02]  /*15d70*/  F2FP.SATFINITE.E4M3.F32.PACK_AB_MERGE_C R119, R36, R119, RZ ;  /* 0x000000772477723e */ /* 0x000fe400048070ff */
[----:B------:R-:W-:Y:S02]  /*15d80*/  F2FP.SATFINITE.E4M3.F32.PACK_AB_MERGE_C R131, R46, R131, RZ ;  /* 0x000000832e83723e */ /* 0x000fe400048070ff */
[----:B------:R-:W-:-:S02]  /*15d90*/  LEA.HI.X.SX32 R23, R23, R3, 0x1, P2 ;  /* 0x0000000317177211 */ /* 0x000fc400010f0eff */
[----:B------:R-:W-:Y:S02]  /*15da0*/  LEA.HI.X.SX32 R33, R33, R3, 0x1, P0 ;  /* 0x0000000321217211 */ /* 0x000fe400000f0eff */
[----:B------:R-:W-:Y:S01]  /*15db0*/  F2FP.SATFINITE.E4M3.F32.PACK_AB_MERGE_C R127, R44, R127, RZ ;  /* 0x0000007f2c7f723e */ /* 0x000fe200048070ff */
[----:B---3--:R-:W-:Y:S01]  /*15dc0*/  UIMAD UR4, UR11, UR4, URZ ;  /* 0x000000040b0472a4 */ /* 0x008fe2000f8e02ff */
[----:B------:R-:W-:Y:S02]  /*15dd0*/  F2FP.SATFINITE.E4M3.F32.PACK_AB_MERGE_C R139, R48, R139, RZ ;  /* 0x0000008b308b723e */ /* 0x000fe400048070ff */
[-C--:B------:R-:W-:Y:S01]  /*15de0*/  IADD3 R36, P2, PT, R37, R2.reuse, RZ ;  /* 0x0000000225247210 */ /* 0x080fe20007f5e0ff */
[----:B------:R-:W-:Y:S01]  /*15df0*/  USHF.L.U32 UR6, UR4, 0x2, URZ ;  /* 0x0000000204067899 */ /* 0x000fe200080006ff */
[----:B------:R-:W-:Y:S01]  /*15e00*/  LEA.HI.X.SX32 R31, R31, R3, 0x1, P6 ;  /* 0x000000031f1f7211 */ /* 0x000fe200030f0eff */
[----:B------:R-:W-:Y:S01]  /*15e10*/  UIMAD.WIDE UR4, UR4, 0x4, URZ ;  /* 0x00000004040478a5 */ /* 0x000fe2000f8e02ff */
[----:B------:R-:W-:-:S02]  /*15e20*/  IADD3 R46, P0, PT, R47, R2, RZ ;  /* 0x000000022f2e7210 */ /* 0x000fc40007f1e0ff */
[----:B------:R-:W-:Y:S02]  /*15e30*/  LEA.HI.X.SX32 R35, R35, R3, 0x1, P1 ;  /* 0x0000000323237211 */ /* 0x000fe400008f0eff */
[----:B------:R-:W-:Y:S02]  /*15e40*/  F2FP.SATFINITE.E4M3.F32.PACK_AB_MERGE_C R155, R52, R155, RZ ;  /* 0x0000009b349b723e */ /* 0x000fe400048070ff */
[-C--:B------:R-:W-:Y:S02]  /*15e50*/  IADD3 R44, P6, PT, R45, R2.reuse, RZ ;  /* 0x000000022d2c7210 */ /* 0x080fe40007fde0ff */
[----:B------:R-:W-:Y:S02]  /*15e60*/  IADD3 R48, P1, PT, R49, R2, RZ ;  /* 0x0000000231307210 */ /* 0x000fe40007f3e0ff */
[----:B------:R-:W-:Y:S02]  /*15e70*/  LEA.HI.X.SX32 R39, R39, R3, 0x1, P3 ;  /* 0x0000000327277211 */ /* 0x000fe400018f0eff */
[----:B------:R-:W-:-:S02]  /*15e80*/  F2FP.SATFINITE.E4M3.F32.PACK_AB_MERGE_C R161, R54, R161, RZ ;  /* 0x000000a136a1723e */ /* 0x000fc400048070ff */
[----:B------:R-:W-:Y:S02]  /*15e90*/  F2FP.SATFINITE.E4M3.F32.PACK_AB_MERGE_C R171, R56, R171, RZ ;  /* 0x000000ab38ab723e */ /* 0x000fe400048070ff */
[-C--:B------:R-:W-:Y:S02]  /*15ea0*/  IADD3 R52, P3, PT, R53, R2.reuse, RZ ;  /* 0x0000000235347210 */ /* 0x080fe40007f7e0ff */
[-C--:B------:R-:W-:Y:S02]  /*15eb0*/  LEA.HI.X.SX32 R41, R41, R3.reuse, 0x1, P4 ;  /* 0x0000000329297211 */ /* 0x080fe400020f0eff */
[----:B------:R-:W-:Y:S02]  /*15ec0*/  LEA.HI.X.SX32 R43, R43, R3, 0x1, P5 ;  /* 0x000000032b2b7211 */ /* 0x000fe400028f0eff */
[-C--:B------:R-:W-:Y:S02]  /*15ed0*/  IADD3 R54, P4, PT, R55, R2.reuse, RZ ;  /* 0x0000000237367210 */ /* 0x080fe40007f9e0ff */
[----:B------:R-:W-:-:S02]  /*15ee0*/  IADD3 R56, P5, PT, R57, R2, RZ ;  /* 0x0000000239387210 */ /* 0x000fc40007fbe0ff */
[----:B------:R-:W-:Y:S02]  /*15ef0*/  F2FP.SATFINITE.E4M3.F32.PACK_AB_MERGE_C R145, R50, R145, RZ ;  /* 0x000000913291723e */ /* 0x000fe400048070ff */
[----:B------:R-:W-:Y:S02]  /*15f00*/  F2FP.SATFINITE.E4M3.F32.PACK_AB_MERGE_C R183, R60, R183, RZ ;  /* 0x000000b73cb7723e */ /* 0x000fe400048070ff */
[-C--:B------:R-:W-:Y:S02]  /*15f10*/  LEA.HI.X.SX32 R37, R37, R3.reuse, 0x1, P2 ;  /* 0x0000000325257211 */ /* 0x080fe400010f0eff */
[----:B------:R-:W-:Y:S02]  /*15f20*/  LEA.HI.X.SX32 R47, R47, R3, 0x1, P0 ;  /* 0x000000032f2f7211 */ /* 0x000fe400000f0eff */
[----:B------:R-:W-:Y:S02]  /*15f30*/  F2FP.SATFINITE.E4M3.F32.PACK_AB_MERGE_C R179, R58, R179, RZ ;  /* 0x000000b33ab3723e */ /* 0x000fe400048070ff */
[----:B------:R-:W-:-:S02]  /*15f40*/  F2FP.SATFINITE.E4M3.F32.PACK_AB_MERGE_C R185, R62, R185, RZ ;  /* 0x000000b93eb9723e */ /* 0x000fc400048070ff */
[-C--:B------:R-:W-:Y:S02]  /*15f50*/  IADD3 R50, P2, PT, R51, R2.reuse, RZ ;  /* 0x0000000233327210 */ /* 0x080fe40007f5e0ff */
[-C--:B------:R-:W-:Y:S02]  /*15f60*/  LEA.HI.X.SX32 R45, R45, R3.reuse, 0x1, P6 ;  /* 0x000000032d2d7211 */ /* 0x080fe400030f0eff */
[-C--:B------:R-:W-:Y:S02]  /*15f70*/  IADD3 R60, P0, PT, R61, R2.reuse, RZ ;  /* 0x000000023d3c7210 */ /* 0x080fe40007f1e0ff */
[----:B------:R-:W-:Y:S02]  /*15f80*/  LEA.HI.X.SX32 R49, R49, R3, 0x1, P1 ;  /* 0x0000000331317211 */ /* 0x000fe400008f0eff */
[----:B------:R-:W-:Y:S02]  /*15f90*/  F2FP.SATFINITE.E4M3.F32.PACK_AB_MERGE_C R187, R66, R187, RZ ;  /* 0x000000bb42bb723e */ /* 0x000fe400048070ff */
[----:B------:R-:W-:-:S02]  /*15fa0*/  IADD3 R58, P6, PT, R59, R2, RZ ;  /* 0x000000023b3a7210 */ /* 0x000fc40007fde0ff */
[-C--:B------:R-:W-:Y:S02]  /*15fb0*/  IADD3 R62, P1, PT, R63, R2.reuse, RZ ;  /* 0x000000023f3e7210 */ /* 0x080fe40007f3e0ff */
[-C--:B------:R-:W-:Y:S02]  /*15fc0*/  LEA.HI.X.SX32 R53, R53, R3.reuse, 0x1, P3 ;  /* 0x0000000335357211 */ /* 0x080fe400018f0eff */
[-C--:B------:R-:W-:Y:S02]  /*15fd0*/  IADD3 R66, P3, PT, R67, R2.reuse, RZ ;  /* 0x0000000243427210 */ /* 0x080fe40007f7e0ff */
[-C--:B------:R-:W-:Y:S02]  /*15fe0*/  LEA.HI.X.SX32 R55, R55, R3.reuse, 0x1, P4 ;  /* 0x0000000337377211 */ /* 0x080fe400020f0eff */
[----:B------:R-:W-:Y:S02]  /*15ff0*/  LEA.HI.X.SX32 R57, R57, R3, 0x1, P5 ;  /* 0x0000000339397211 */ /* 0x000fe400028f0eff */
[----:B------:R-:W-:-:S02]  /*16000*/  IADD3 R68, P4, PT, R69, R2, RZ ;  /* 0x0000000245447210 */ /* 0x000fc40007f9e0ff */
[-C--:B------:R-:W-:Y:S02]  /*16010*/  IADD3 R70, P5, PT, R71, R2.reuse, RZ ;  /* 0x0000000247467210 */ /* 0x080fe40007fbe0ff */
[----:B------:R-:W-:Y:S02]  /*16020*/  F2FP.SATFINITE.E4M3.F32.PACK_AB_MERGE_C R189, R64, R189, RZ ;  /* 0x000000bd40bd723e */ /* 0x000fe400048070ff */
[-C--:B------:R-:W-:Y:S02]  /*16030*/  LEA.HI.X.SX32 R51, R51, R3.reuse, 0x1, P2 ;  /* 0x0000000333337211 */ /* 0x080fe400010f0eff */
[-C--:B------:R-:W-:Y:S02]  /*16040*/  LEA.HI.X.SX32 R61, R61, R3.reuse, 0x1, P0 ;  /* 0x000000033d3d7211 */ /* 0x080fe400000f0eff */
[----:B------:R-:W-:Y:S02]  /*16050*/  IADD3 R64, P2, PT, R65, R2, RZ ;  /* 0x0000000241407210 */ /* 0x000fe40007f5e0ff */
[----:B------:R-:W-:-:S02]  /*16060*/  LEA.HI.X.SX32 R59, R59, R3, 0x1, P6 ;  /* 0x000000033b3b7211 */ /* 0x000fc400030f0eff */
[-C--:B------:R-:W-:Y:S02]  /*16070*/  IADD3 R74, P0, PT, R75, R2.reuse, RZ ;  /* 0x000000024b4a7210 */ /* 0x080fe40007f1e0ff */
[-C--:B------:R-:W-:Y:S02]  /*16080*/  LEA.HI.X.SX32 R63, R63, R3.reuse, 0x1, P1 ;  /* 0x000000033f3f7211 */ /* 0x080fe400008f0eff */
[-C--:B0-----:R-:W-:Y:S02]  /*16090*/  IADD3 R72, P6, PT, R73, R2.reuse, RZ ;  /* 0x0000000249487210 */ /* 0x081fe40007fde0ff */
[-C--:B------:R-:W-:Y:S02]  /*160a0*/  IADD3 R76, P1, PT, R77, R2.reuse, RZ ;  /* 0x000000024d4c7210 */ /* 0x080fe40007f3e0ff */
[----:B------:R-:W-:Y:S02]  /*160b0*/  LEA.HI.X.SX32 R67, R67, R3, 0x1, P3 ;  /* 0x0000000343437211 */ /* 0x000fe400018f0eff */
[----:B------:R-:W-:-:S02]  /*160c0*/  IADD3 R80, P3, PT, R81, R2, RZ ;  /* 0x0000000251507210 */ /* 0x000fc40007f7e0ff */
[-C--:B------:R-:W-:Y:S02]  /*160d0*/  LEA.HI.X.SX32 R69, R69, R3.reuse, 0x1, P4 ;  /* 0x0000000345457211 */ /* 0x080fe400020f0eff */
[-C--:B------:R-:W-:Y:S02]  /*160e0*/  LEA.HI.X.SX32 R71, R71, R3.reuse, 0x1, P5 ;  /* 0x0000000347477211 */ /* 0x080fe400028f0eff */
[-C--:B------:R-:W-:Y:S02]  /*160f0*/  IADD3 R82, P4, PT, R83, R2.reuse, RZ ;  /* 0x0000000253527210 */ /* 0x080fe40007f9e0ff */
[----:B------:R-:W-:Y:S02]  /*16100*/  IADD3 R84, P5, PT, R85, R2, RZ ;  /* 0x0000000255547210 */ /* 0x000fe40007fbe0ff */
[-C--:B------:R-:W-:Y:S02]  /*16110*/  LEA.HI.X.SX32 R65, R65, R3.reuse, 0x1, P2 ;  /* 0x0000000341417211 */ /* 0x080fe400010f0eff */
[----:B------:R-:W-:-:S02]  /*16120*/  LEA.HI.X.SX32 R75, R75, R3, 0x1, P0 ;  /* 0x000000034b4b7211 */ /* 0x000fc400000f0eff */
[-C--:B------:R-:W-:Y:S02]  /*16130*/  IADD3 R78, P2, PT, R79, R2.reuse, RZ ;  /* 0x000000024f4e7210 */ /* 0x080fe40007f5e0ff */
[-C--:B------:R-:W-:Y:S02]  /*16140*/  LEA.HI.X.SX32 R73, R73, R3.reuse, 0x1, P6 ;  /* 0x0000000349497211 */ /* 0x080fe400030f0eff */
[-C--:B------:R-:W-:Y:S02]  /*16150*/  IADD3 R134, P0, PT, R135, R2.reuse, RZ ;  /* 0x0000000287867210 */ /* 0x080fe40007f1e0ff */
[----:B------:R-:W-:Y:S02]  /*16160*/  LEA.HI.X.SX32 R77, R77, R3, 0x1, P1 ;  /* 0x000000034d4d7211 */ /* 0x000fe400008f0eff */
[-C--:B------:R-:W-:Y:S02]  /*16170*/  IADD3 R128, P6, PT, R129, R2.reuse, RZ ;  /* 0x0000000281807210 */ /* 0x080fe40007fde0ff */
[----:B------:R-:W-:-:S02]  /*16180*/  IADD3 R136, P1, PT, R137, R2, RZ ;  /* 0x0000000289887210 */ /* 0x000fc40007f3e0ff */
[-C--:B------:R-:W-:Y:S02]  /*16190*/  LEA.HI.X.SX32 R81, R81, R3.reuse, 0x1, P3 ;  /* 0x0000000351517211 */ /* 0x080fe400018f0eff */
[-C--:B------:R-:W-:Y:S02]  /*161a0*/  IADD3 R142, P3, PT, R143, R2.reuse, RZ ;  /* 0x000000028f8e7210 */ /* 0x080fe40007f7e0ff */
[-C--:B------:R-:W-:Y:S02]  /*161b0*/  LEA.HI.X.SX32 R83, R83, R3.reuse, 0x1, P4 ;  /* 0x0000000353537211 */ /* 0x080fe400020f0eff */
[----:B------:R-:W-:Y:S02]  /*161c0*/  LEA.HI.X.SX32 R85, R85, R3, 0x1, P5 ;  /* 0x0000000355557211 */ /* 0x000fe400028f0eff */
[-C--:B------:R-:W-:Y:S02]  /*161d0*/  IADD3 R146, P4, PT, R147, R2.reuse, RZ ;  /* 0x0000000293927210 */ /* 0x080fe40007f9e0ff */
[----:B------:R-:W-:-:S02]  /*161e0*/  IADD3 R148, P5, PT, R149, R2, RZ ;  /* 0x0000000295947210 */ /* 0x000fc40007fbe0ff */
[-C--:B------:R-:W-:Y:S02]  /*161f0*/  LEA.HI.X.SX32 R79, R79, R3.reuse, 0x1, P2 ;  /* 0x000000034f4f7211 */ /* 0x080fe400010f0eff */
[-C--:B------:R-:W-:Y:S02]  /*16200*/  LEA.HI.X.SX32 R135, R135, R3.reuse, 0x1, P0 ;  /* 0x0000000387877211 */ /* 0x080fe400000f0eff */
[-C--:B------:R-:W-:Y:S02]  /*16210*/  IADD3 R140, P2, PT, R141, R2.reuse, RZ ;  /* 0x000000028d8c7210 */ /* 0x080fe40007f5e0ff */
[-C--:B------:R-:W-:Y:S02]  /*16220*/  LEA.HI.X.SX32 R129, R129, R3.reuse, 0x1, P6 ;  /* 0x0000000381817211 */ /* 0x080fe400030f0eff */
[----:B------:R-:W-:Y:S02]  /*16230*/  IADD3 R152, P0, PT, R153, R2, RZ ;  /* 0x0000000299987210 */ /* 0x000fe40007f1e0ff */
[----:B------:R-:W-:-:S02]  /*16240*/  LEA.HI.X.SX32 R137, R137, R3, 0x1, P1 ;  /* 0x0000000389897211 */ /* 0x000fc400008f0eff */
[-C--:B------:R-:W-:Y:S02]  /*16250*/  IADD3 R150, P6, PT, R151, R2.reuse, RZ ;  /* 0x0000000297967210 */ /* 0x080fe40007fde0ff */
[-C--:B------:R-:W-:Y:S02]  /*16260*/  IADD3 R156, P1, PT, R157, R2.reuse, RZ ;  /* 0x000000029d9c7210 */ /* 0x080fe40007f3e0ff */
[-C--:B------:R-:W-:Y:S02]  /*16270*/  LEA.HI.X.SX32 R143, R143, R3.reuse, 0x1, P3 ;  /* 0x000000038f8f7211 */ /* 0x080fe400018f0eff */
[----:B------:R-:W-:Y:S02]  /*16280*/  IADD3 R162, P3, PT, R163, R2, RZ ;  /* 0x00000002a3a27210 */ /* 0x000fe40007f7e0ff */
[-C--:B------:R-:W-:Y:S02]  /*16290*/  LEA.HI.X.SX32 R147, R147, R3.reuse, 0x1, P4 ;  /* 0x0000000393937211 */ /* 0x080fe400020f0eff */
[----:B------:R-:W-:-:S02]  /*162a0*/  LEA.HI.X.SX32 R149, R149, R3, 0x1, P5 ;  /* 0x0000000395957211 */ /* 0x000fc400028f0eff */
[-C--:B------:R-:W-:Y:S02]  /*162b0*/  IADD3 R164, P4, PT, R165, R2.reuse, RZ ;  /* 0x00000002a5a47210 */ /* 0x080fe40007f9e0ff */
[-C--:B------:R-:W-:Y:S02]  /*162c0*/  IADD3 R166, P5, PT, R167, R2.reuse, RZ ;  /* 0x00000002a7a67210 */ /* 0x080fe40007fbe0ff */
[-C--:B------:R-:W-:Y:S02]  /*162d0*/  LEA.HI.X.SX32 R141, R141, R3.reuse, 0x1, P2 ;  /* 0x000000038d8d7211 */ /* 0x080fe400010f0eff */
[-C--:B------:R-:W-:Y:S02]  /*162e0*/  LEA.HI.X.SX32 R153, R153, R3.reuse, 0x1, P0 ;  /* 0x0000000399997211 */ /* 0x080fe400000f0eff */
[----:B------:R-:W-:Y:S02]  /*162f0*/  IADD3 R158, P2, PT, R159, R2, RZ ;  /* 0x000000029f9e7210 */ /* 0x000fe40007f5e0ff */
[----:B------:R-:W-:-:S02]  /*16300*/  LEA.HI.X.SX32 R151, R151, R3, 0x1, P6 ;  /* 0x0000000397977211 */ /* 0x000fc400030f0eff */
[-C--:B------:R-:W-:Y:S02]  /*16310*/  IADD3 R86, P0, PT, R173, R2.reuse, RZ ;  /* 0x00000002ad567210 */ /* 0x080fe40007f1e0ff */
[-C--:B------:R-:W-:Y:S02]  /*16320*/  LEA.HI.X.SX32 R157, R157, R3.reuse, 0x1, P1 ;  /* 0x000000039d9d7211 */ /* 0x080fe400008f0eff */
[-C--:B------:R-:W-:Y:S02]  /*16330*/  IADD3 R168, P6, PT, R169, R2.reuse, RZ ;  /* 0x00000002a9a87210 */ /* 0x080fe40007fde0ff */
[-C--:B------:R-:W-:Y:S02]  /*16340*/  IADD3 R172, P1, PT, R175, R2.reuse, RZ ;  /* 0x00000002afac7210 */ /* 0x080fe40007f3e0ff */
[----:B------:R-:W-:Y:S02]  /*16350*/  LEA.HI.X.SX32 R163, R163, R3, 0x1, P3 ;  /* 0x00000003a3a37211 */ /* 0x000fe400018f0eff */
[----:B------:R-:W-:-:S02]  /*16360*/  IADD3 R174, P3, PT, R181, R2, RZ ;  /* 0x00000002b5ae7210 */ /* 0x000fc40007f7e0ff */
[-C--:B------:R-:W-:Y:S02]  /*16370*/  LEA.HI.X.SX32 R165, R165, R3.reuse, 0x1, P4 ;  /* 0x00000003a5a57211 */ /* 0x080fe400020f0eff */
[----:B------:R-:W-:Y:S02]  /*16380*/  LEA.HI.X.SX32 R167, R167, R3, 0x1, P5 ;  /* 0x00000003a7a77211 */ /* 0x000fe400028f0eff */
[----:B------:R-:W-:Y:S02]  /*16390*/  IADD3 R180, P4, PT, R193, R2, RZ ;  /* 0x00000002c1b47210 */ /* 0x000fe40007f9e0ff */
[----:B------:R-:W-:Y:S02]  /*163a0*/  IADD3 R190, P5, PT, R2, R191, RZ ;  /* 0x000000bf02be7210 */ /* 0x000fe40007fbe0ff */
[----:B------:R-:W-:Y:S02]  /*163b0*/  PRMT R197, R87, 0x9910, RZ ;  /* 0x0000991057c57816 */ /* 0x000fe400000000ff */
[----:B------:R-:W-:-:S02]  /*163c0*/  PRMT R88, R89, 0x9910, RZ ;  /* 0x0000991059587816 */ /* 0x000fc400000000ff */
[-C--:B------:R-:W-:Y:S02]  /*163d0*/  LEA.HI.X.SX32 R159, R159, R3.reuse, 0x1, P2 ;  /* 0x000000039f9f7211 */ /* 0x080fe400010f0eff */
[-C--:B--2---:R-:W-:Y:S02]  /*163e0*/  LEA.HI.X.SX32 R87, R173, R3.reuse, 0x1, P0 ;  /* 0x00000003ad577211 */ /* 0x084fe400000f0eff */
[-C--:B------:R-:W-:Y:S02]  /*163f0*/  IADD3 R176, P2, PT, R177, R2.reuse, RZ ;  /* 0x00000002b1b07210 */ /* 0x080fe40007f5e0ff */
[-C--:B------:R-:W-:Y:S02]  /*16400*/  LEA.HI.X.SX32 R169, R169, R3.reuse, 0x1, P6 ;  /* 0x00000003a9a97211 */ /* 0x080fe400030f0eff */
[----:B------:R-:W-:Y:S02]  /*16410*/  LEA.HI.X.SX32 R173, R175, R3, 0x1, P1 ;  /* 0x00000003afad7211 */ /* 0x000fe400008f0eff */
[----:B------:R-:W-:-:S02]  /*16420*/  IADD3 R2, P6, PT, R195, R2, RZ ;  /* 0x00000002c3027210 */ /* 0x000fc40007fde0ff */
[-C--:B------:R-:W-:Y:S02]  /*16430*/  LEA.HI.X.SX32 R175, R181, R3.reuse, 0x1, P3 ;  /* 0x00000003b5af7211 */ /* 0x080fe400018f0eff */
[-C--:B------:R-:W-:Y:S02]  /*16440*/  LEA.HI.X.SX32 R191, R191, R3.reuse, 0x1, P5 ;  /* 0x00000003bfbf7211 */ /* 0x080fe400028f0eff */
[----:B------:R-:W-:Y:S02]  /*16450*/  SHF.R.S32.HI R197, RZ, 0x8, R197 ;  /* 0x00000008ffc57819 */ /* 0x000fe400000114c5 */
[-C--:B------:R-:W-:Y:S01]  /*16460*/  LEA.HI.X.SX32 R181, R193, R3.reuse, 0x1, P4 ;  /* 0x00000003c1b57211 */ /* 0x080fe200020f0eff */
[----:B------:R-:W-:Y:S01]  /*16470*/  IMAD.MOV.U32 R193, RZ, RZ, R88 ;  /* 0x000000ffffc17224 */ /* 0x000fe200078e0058 */
[----:B------:R-:W-:Y:S01]  /*16480*/  LEA.HI.X.SX32 R177, R177, R3, 0x1, P2 ;  /* 0x00000003b1b17211 */ /* 0x000fe200010f0eff */
[----:B------:R0:W-:Y:S01]  /*16490*/  STG.E.U8 desc[UR26][R190.64], R197 ;  /* 0x000000c5be007986 */ /* 0x0001e2000c10111a */
[----:B------:R-:W-:-:S02]  /*164a0*/  PRMT R90, R95, 0x9910, RZ ;  /* 0x000099105f5a7816 */ /* 0x000fc400000000ff */
[----:B------:R-:W-:Y:S01]  /*164b0*/  LEA.HI.X.SX32 R3, R195, R3, 0x1, P6 ;  /* 0x00000003c3037211 */ /* 0x000fe200030f0eff */
[----:B------:R2:W-:Y:S01]  /*164c0*/  STG.E.U8 desc[UR26][R4.64], R89 ;  /* 0x0000005904007986 */ /* 0x0005e2000c10111a */
[----:B------:R-:W-:Y:S02]  /*164d0*/  PRMT R195, R91, 0x9910, RZ ;  /* 0x000099105bc37816 */ /* 0x000fe400000000ff */
[----:B------:R-:W-:Y:S02]  /*164e0*/  SHF.R.S32.HI R193, RZ, 0x8, R193 ;  /* 0x00000008ffc17819 */ /* 0x000fe400000114c1 */
[----:B------:R-:W-:Y:S02]  /*164f0*/  PRMT R88, R93, 0x9910, RZ ;  /* 0x000099105d587816 */ /* 0x000fe400000000ff */
[----:B------:R-:W-:Y:S01]  /*16500*/  SHF.R.S32.HI R195, RZ, 0x8, R195 ;  /* 0x00000008ffc37819 */ /* 0x000fe200000114c3 */
[----:B------:R3:W-:Y:S01]  /*16510*/  STG.E.U8 desc[UR26][R6.64], R193 ;  /* 0x000000c106007986 */ /* 0x0007e2000c10111a */
[----:B0-----:R-:W-:Y:S01]  /*16520*/  SHF.R.S32.HI R191, RZ, 0x8, R88 ;  /* 0x00000008ffbf7819 */ /* 0x001fe20000011458 */
[----:B--2---:R-:W-:-:S02]  /*16530*/  IMAD.MOV.U32 R5, RZ, RZ, R90 ;  /* 0x000000ffff057224 */ /* 0x004fc400078e005a */
[----:B------:R0:W-:Y:S01]  /*16540*/  STG.E.U8 desc[UR26][R8.64], R91 ;  /* 0x0000005b08007986 */ /* 0x0001e2000c10111a */
[----:B------:R-:W-:Y:S02]  /*16550*/  PRMT R4, R101, 0x9910, RZ ;  /* 0x0000991065047816 */ /* 0x000fe400000000ff */
[----:B------:R-:W-:Y:S01]  /*16560*/  SHF.R.S32.HI R5, RZ, 0x8, R5 ;  /* 0x00000008ff057819 */ /* 0x000fe20000011405 */
[----:B------:R2:W-:Y:S01]  /*16570*/  STG.E.U8 desc[UR26][R10.64], R195 ;  /* 0x000000c30a007986 */ /* 0x0005e2000c10111a */
[----:B---3--:R-:W-:-:S03]  /*16580*/  PRMT R7, R97, 0x9910, RZ ;  /* 0x0000991061077816 */ /* 0x008fc600000000ff */
[----:B------:R3:W-:Y:S01]  /*16590*/  STG.E.U8 desc[UR26][R12.64], R93 ;  /* 0x0000005d0c007986 */ /* 0x0007e2000c10111a */
[----:B------:R-:W-:Y:S02]  /*165a0*/  PRMT R6, R103, 0x9910, RZ ;  /* 0x0000991067067816 */ /* 0x000fe400000000ff */
[----:B------:R-:W-:Y:S01]  /*165b0*/  SHF.R.S32.HI R7, RZ, 0x8, R7 ;  /* 0x00000008ff077819 */ /* 0x000fe20000011407 */
[----:B------:R-:W-:Y:S01]  /*165c0*/  STG.E.U8 desc[UR26][R14.64], R191 ;  /* 0x000000bf0e007986 */ /* 0x000fe2000c10111a */
[----:B0-----:R-:W-:Y:S02]  /*165d0*/  PRMT R9, R99, 0x9910, RZ ;  /* 0x0000991063097816 */ /* 0x001fe400000000ff */
[----:B------:R-:W-:Y:S01]  /*165e0*/  PRMT R8, R187, 0x9910, RZ ;  /* 0x00009910bb087816 */ /* 0x000fe200000000ff */
[----:B------:R-:W-:Y:S01]  /*165f0*/  STG.E.U8 desc[UR26][R16.64], R95 ;  /* 0x0000005f10007986 */ /* 0x000fe2000c10111a */
[----:B------:R-:W-:Y:S01]  /*16600*/  SHF.R.S32.HI R9, RZ, 0x8, R9 ;  /* 0x00000008ff097819 */ /* 0x000fe20000011409 */
[----:B--2---:R-:W-:-:S02]  /*16610*/  IMAD.SHL.U32 R11, R133, 0x4, RZ ;  /* 0x00000004850b7824 */ /* 0x004fc400078e00ff */
[----:B------:R0:W-:Y:S01]  /*16620*/  STG.E.U8 desc[UR26][R18.64], R5 ;  /* 0x0000000512007986 */ /* 0x0001e2000c10111a */
[----:B---3--:R-:W2:Y:S03]  /*16630*/  LDC.64 R12, c[0x0][0x3a0] ;  /* 0x0000e800ff0c7b82 */ /* 0x008ea60000000a00 */
[----:B------:R-:W-:Y:S04]  /*16640*/  STG.E.U8 desc[UR26][R20.64], R97 ;  /* 0x0000006114007986 */ /* 0x000fe8000c10111a */
[----:B------:R3:W-:Y:S01]  /*16650*/  STG.E.U8 desc[UR26][R22.64], R7 ;  /* 0x0000000716007986 */ /* 0x0007e2000c10111a */
[----:B0-----:R-:W-:Y:S01]  /*16660*/  SHF.R.S32.HI R5, RZ, 0x8, R4 ;  /* 0x00000008ff057819 */ /* 0x001fe20000011404 */
[----:B------:R-:W-:Y:S01]  /*16670*/  IMAD.MOV.U32 R4, RZ, RZ, R6 ;  /* 0x000000ffff047224 */ /* 0x000fe200078e0006 */
[----:B------:R-:W-:Y:S01]  /*16680*/  PRMT R6, R105, 0x9910, RZ ;  /* 0x0000991069067816 */ /* 0x000fe200000000ff */
[----:B------:R-:W-:Y:S04]  /*16690*/  STG.E.U8 desc[UR26][R24.64], R99 ;  /* 0x0000006318007986 */ /* 0x000fe8000c10111a */
[----:B------:R0:W-:Y:S01]  /*166a0*/  STG.E.U8 desc[UR26][R26.64], R9 ;  /* 0x000000091a007986 */ /* 0x0001e2000c10111a */
[----:B---3--:R-:W-:Y:S01]  /*166b0*/  SHF.R.S32.HI R7, RZ, 0x8, R4 ;  /* 0x00000008ff077819 */ /* 0x008fe20000011404 */
[----:B------:R-:W-:Y:S01]  /*166c0*/  IMAD.MOV.U32 R4, RZ, RZ, R6 ;  /* 0x000000ffff047224 */ /* 0x000fe200078e0006 */
[----:B------:R-:W-:Y:S01]  /*166d0*/  PRMT R6, R107, 0x9910, RZ ;  /* 0x000099106b067816 */ /* 0x000fe200000000ff */
        /* <DEDUP_REMOVED lines=87> */
[----:B---3--:R-:W-:-:S02]  /*16c50*/  SHF.R.S32.HI R7, RZ, 0x8, R4 ;  /* 0x00000008ff077819 */ /* 0x008fc40000011404 */
[----:B------:R-:W-:Y:S01]  /*16c60*/  PRMT R4, R179, 0x9910, RZ ;  /* 0x00009910b3047816 */ /* 0x000fe200000000ff */
[----:B------:R-:W-:Y:S04]  /*16c70*/  STG.E.U8 desc[UR26][R150.64], R161 ;  /* 0x000000a196007986 */ /* 0x000fe8000c10111a */
[----:B------:R3:W-:Y:S01]  /*16c80*/  STG.E.U8 desc[UR26][R152.64], R5 ;  /* 0x0000000598007986 */ /* 0x0007e2000c10111a */
[----:B0-----:R-:W-:-:S03]  /*16c90*/  SHF.R.S32.HI R9, RZ, 0x8, R4 ;  /* 0x00000008ff097819 */ /* 0x001fc60000011404 */
[----:B------:R-:W-:Y:S01]  /*16ca0*/  STG.E.U8 desc[UR26][R156.64], R171 ;  /* 0x000000ab9c007986 */ /* 0x000fe2000c10111a */
[----:B------:R-:W-:-:S03]  /*16cb0*/  PRMT R4, R185, 0x9910, RZ ;  /* 0x00009910b9047816 */ /* 0x000fc600000000ff */
[----:B------:R0:W-:Y:S01]  /*16cc0*/  STG.E.U8 desc[UR26][R158.64], R7 ;  /* 0x000000079e007986 */ /* 0x0001e2000c10111a */
[----:B---3--:R-:W-:-:S03]  /*16cd0*/  IMAD.MOV.U32 R5, RZ, RZ, R6 ;  /* 0x000000ffff057224 */ /* 0x008fc600078e0006 */
[----:B------:R-:W-:Y:S01]  /*16ce0*/  STG.E.U8 desc[UR26][R162.64], R179 ;  /* 0x000000b3a2007986 */ /* 0x000fe2000c10111a */
[----:B------:R-:W-:Y:S01]  /*16cf0*/  IMAD.HI R6, R133, 0x4, RZ ;  /* 0x0000000485067827 */ /* 0x000fe200078e02ff */
[----:B------:R-:W-:Y:S02]  /*16d00*/  SHF.R.S32.HI R5, RZ, 0x8, R5 ;  /* 0x00000008ff057819 */ /* 0x000fe40000011405 */
[----:B------:R3:W-:Y:S01]  /*16d10*/  STG.E.U8 desc[UR26][R164.64], R9 ;  /* 0x00000009a4007986 */ /* 0x0007e2000c10111a */
[----:B0-----:R-:W-:-:S03]  /*16d20*/  SHF.R.S32.HI R7, RZ, 0x8, R4 ;  /* 0x00000008ff077819 */ /* 0x001fc60000011404 */
[----:B------:R-:W-:Y:S01]  /*16d30*/  STG.E.U8 desc[UR26][R166.64], R183 ;  /* 0x000000b7a6007986 */ /* 0x000fe2000c10111a */
[----:B------:R-:W-:-:S03]  /*16d40*/  PRMT R4, R189, 0x9910, RZ ;  /* 0x00009910bd047816 */ /* 0x000fc600000000ff */
[----:B------:R0:W-:Y:S04]  /*16d50*/  STG.E.U8 desc[UR26][R168.64], R5 ;  /* 0x00000005a8007986 */ /* 0x0001e8000c10111a */
[----:B------:R-:W-:Y:S01]  /*16d60*/  STG.E.U8 desc[UR26][R86.64], R185 ;  /* 0x000000b956007986 */ /* 0x000fe2000c10111a */
[----:B---3--:R-:W-:Y:S01]  /*16d70*/  IMAD.MOV.U32 R9, RZ, RZ, R4 ;  /* 0x000000ffff097224 */ /* 0x008fe200078e0004 */
[----:B--2---:R-:W-:Y:S02]  /*16d80*/  IADD3 R4, P0, P1, R11, UR6, R12 ;  /* 0x000000060b047c10 */ /* 0x004fe4000f91e00c */
[----:B------:R2:W-:Y:S02]  /*16d90*/  STG.E.U8 desc[UR26][R172.64], R7 ;  /* 0x00000007ac007986 */ /* 0x0005e4000c10111a */
[----:B------:R-:W-:-:S02]  /*16da0*/  SHF.R.S32.HI R9, RZ, 0x8, R9 ;  /* 0x00000008ff097819 */ /* 0x000fc40000011409 */
[----:B0-----:R-:W-:Y:S01]  /*16db0*/  IADD3.X R5, PT, PT, R6, UR5, R13, P0, P1 ;  /* 0x0000000506057c10 */ /* 0x001fe200087e240d */
[----:B------:R0:W-:Y:S04]  /*16dc0*/  STG.E.U8 desc[UR26][R176.64], R189 ;  /* 0x000000bdb0007986 */ /* 0x0001e8000c10111a */
[----:B------:R0:W-:Y:S01]  /*16dd0*/  STG.E.U8 desc[UR26][R174.64], R9 ;  /* 0x00000009ae007986 */ /* 0x0001e2000c10111a */
[----:B--2---:R-:W-:-:S03]  /*16de0*/  IMAD.MOV.U32 R7, RZ, RZ, R8 ;  /* 0x000000ffff077224 */ /* 0x004fc600078e0008 */
[----:B------:R0:W-:Y:S02]  /*16df0*/  STG.E.U8 desc[UR26][R180.64], R187 ;  /* 0x000000bbb4007986 */ /* 0x0001e4000c10111a */
[----:B------:R-:W-:-:S05]  /*16e00*/  SHF.R.S32.HI R7, RZ, 0x8, R7 ;  /* 0x00000008ff077819 */ /* 0x000fca0000011407 */
[----:B------:R0:W-:Y:S04]  /*16e10*/  STG.E.U8 desc[UR26][R2.64], R7 ;  /* 0x0000000702007986 */ /* 0x0001e8000c10111a */
[----:B------:R0:W-:Y:S01]  /*16e20*/  STG.E desc[UR26][R4.64], R0 ;  /* 0x0000000004007986 */ /* 0x0001e2000c10191a */
[----:B-1----:R-:W-:Y:S06]  /*16e30*/  BAR.SYNC.DEFER_BLOCKING 0x0 ;  /* 0x0000000000007b1d */ /* 0x002fec0000010000 */
[----:B------:R-:W-:Y:S05]  /*16e40*/  BRA.U UP0, `(.L_x_19) ;  /* 0x0000000100a07547 */ /* 0x000fea000b800000 */
[----:B------:R-:W1:Y:S01]  /*16e50*/  S2UR UR5, SR_CgaCtaId ;  /* 0x00000000000579c3 */ /* 0x000e620000008800 */
[----:B------:R-:W-:Y:S01]  /*16e60*/  NOP ;  /* 0x0000000000007918 */ /* 0x000fe20000000000 */
[----:B------:R-:W-:Y:S01]  /*16e70*/  UMOV UR4, 0x50 ;  /* 0x0000005000047882 */ /* 0x000fe20000000000 */
[----:B0-----:R-:W-:Y:S02]  /*16e80*/  IMAD.U32 R0, RZ, RZ, UR14 ;  /* 0x0000000eff007e24 */ /* 0x001fe4000f8e00ff */
[----:B------:R-:W-:Y:S02]  /*16e90*/  IMAD.MOV.U32 R3, RZ, RZ, 0xff ;  /* 0x000000ffff037424 */ /* 0x000fe400078e00ff */
[----:B------:R-:W-:Y:S01]  /*16ea0*/  IMAD.MOV.U32 R7, RZ, RZ, 0x1 ;  /* 0x00000001ff077424 */ /* 0x000fe200078e00ff */
[----:B------:R-:W-:-:S04]  /*16eb0*/  LOP3.LUT R0, R0, 0xffff, RZ, 0xc0, !PT ;  /* 0x0000ffff00007812 */ /* 0x000fc800078ec0ff */
[----:B------:R-:W-:-:S05]  /*16ec0*/  SHF.R.U32.HI R0, RZ, 0x5, R0 ;  /* 0x00000005ff007819 */ /* 0x000fca0000011600 */
[----:B------:R-:W-:Y:S01]  /*16ed0*/  VIADD R2, R0, 0x10 ;  /* 0x0000001000027836 */ /* 0x000fe20000000000 */
[----:B------:R-:W-:Y:S01]  /*16ee0*/  SHF.L.U32 R0, R3, R0, RZ ;  /* 0x0000000003007219 */ /* 0x000fe200000006ff */
[----:B-1----:R-:W-:-:S03]  /*16ef0*/  ULEA UR6, UR5, UR4, 0x18 ;  /* 0x0000000405067291 */ /* 0x002fc6000f8ec0ff */
[----:B------:R-:W-:-:S04]  /*16f00*/  SHF.L.U32 R3, R7, R2, RZ ;  /* 0x0000000207037219 */ /* 0x000fc800000006ff */
[----:B------:R-:W-:Y:S02]  /*16f10*/  LOP3.LUT R0, R3, R0, RZ, 0xfc, !PT ;  /* 0x0000000003007212 */ /* 0x000fe400078efcff */
[----:B------:R-:W0:Y:S02]  /*16f20*/  LDS R5, [UR6] ;  /* 0x00000006ff057984 */ /* 0x000e240008000800 */
[C---:B------:R-:W-:Y:S02]  /*16f30*/  LOP3.LUT R2, R0.reuse, 0xffff, RZ, 0xc0, !PT ;  /* 0x0000ffff00027812 */ /* 0x040fe400078ec0ff */
[----:B0-----:R-:W-:-:S04]  /*16f40*/  LOP3.LUT R3, R0, 0xffff, R5, 0x80, !PT ;  /* 0x0000ffff00037812 */ /* 0x001fc800078e8005 */
[----:B------:R-:W-:-:S13]  /*16f50*/  ISETP.NE.AND P0, PT, R3, R2, PT ;  /* 0x000000020300720c */ /* 0x000fda0003f05270 */
[----:B------:R-:W-:Y:S05]  /*16f60*/  @P0 BRA `(.L_x_20) ;  /* 0x0000000000500947 */ /* 0x000fea0003800000 */
[----:B------:R-:W-:Y:S02]  /*16f70*/  SHF.R.U32.HI R5, RZ, 0x10, R5 ;  /* 0x00000010ff057819 */ /* 0x000fe40000011605 */
[----:B------:R-:W-:-:S04]  /*16f80*/  SHF.R.U32.HI R2, RZ, 0x10, R0 ;  /* 0x00000010ff027819 */ /* 0x000fc80000011600 */
[----:B------:R-:W-:-:S04]  /*16f90*/  LOP3.LUT R5, R5, R2, RZ, 0xc0, !PT ;  /* 0x0000000205057212 */ /* 0x000fc800078ec0ff */
[----:B------:R-:W-:-:S13]  /*16fa0*/  ISETP.NE.AND P0, PT, R5, R2, PT ;  /* 0x000000020500720c */ /* 0x000fda0003f05270 */
[----:B------:R-:W-:Y:S05]  /*16fb0*/  @P0 BRA `(.L_x_21) ;  /* 0x0000000000300947 */ /* 0x000fea0003800000 */
[----:B------:R-:W-:Y:S01]  /*16fc0*/  R2UR UR4, R0 ;  /* 0x00000000000472ca */ /* 0x000fe200000e0000 */
[----:B------:R-:W-:Y:S01]  /*16fd0*/  VOTEU.ANY UR5, UPT, PT ;  /* 0x0000000000057886 */ /* 0x000fe200038e0100 */
[----:B------:R-:W0:Y:S01]  /*16fe0*/  S2R R0, SR_LANEID ;  /* 0x0000000000007919 */ /* 0x000e220000000000 */
[----:B------:R-:W-:-:S10]  /*16ff0*/  UFLO.U32 UR5, UR5 ;  /* 0x00000005000572bd */ /* 0x000fd400080e0000 */
[----:B------:R-:W-:-:S06]  /*17000*/  ULOP3.LUT UR4, URZ, UR4, URZ, 0x33, !UPT ;  /* 0x00000004ff047292 */ /* 0x000fcc000f8e33ff */
[----:B------:R-:W-:-:S04]  /*17010*/  IMAD.U32 R2, RZ, RZ, UR4 ;  /* 0x00000004ff027e24 */ /* 0x000fc8000f8e00ff */
[----:B------:R-:W1:Y:S02]  /*17020*/  REDUX UR7, R2 ;  /* 0x00000000020773c4 */ /* 0x000e640000000000 */
[----:B------:R2:W-:Y:S01]  /*17030*/  UTCATOMSWS.AND URZ, UR4 ;  /* 0x0000000400ff79e3 */ /* 0x0005e20008000000 */
[----:B0-----:R-:W-:Y:S01]  /*17040*/  ISETP.EQ.U32.AND P0, PT, R0, UR5, PT ;  /* 0x0000000500007c0c */ /* 0x001fe2000bf02070 */
[----:B-1----:R-:W-:-:S12]  /*17050*/  IMAD.U32 R0, RZ, RZ, UR7 ;  /* 0x00000007ff007e24 */ /* 0x002fd8000f8e00ff */
[----:B------:R2:W-:Y:S01]  /*17060*/  @P0 ATOMS.AND RZ, [UR6], R0 ;  /* 0x00000000ffff098c */ /* 0x0005e2000a800006 */
[----:B------:R-:W-:Y:S05]  /*17070*/  BRA `(.L_x_19) ;  /* 0x0000000000147947 */ /* 0x000fea0003800000 */
.L_x_21:
[----:B------:R-:W-:-:S07]  /*17080*/  MOV R2, 0x170a0 ;  /* 0x000170a000027802 */ /* 0x000fce0000000f00 */
[----:B------:R-:W-:Y:S05]  /*17090*/  CALL.REL.NOINC `($__internal_0_$__cuda_sm10x_tcgen05_guardrail_trap_col_being_dealloced_not_returned_by_alloc) ;  /* 0x0000000000487944 */ /* 0x000fea0003c00000 */
[----:B------:R-:W-:Y:S05]  /*170a0*/  BRA `(.L_x_19) ;  /* 0x0000000000087947 */ /* 0x000fea0003800000 */
.L_x_20:
[----:B------:R-:W-:-:S07]  /*170b0*/  MOV R2, 0x170d0 ;  /* 0x000170d000027802 */ /* 0x000fce0000000f00 */
[----:B------:R-:W-:Y:S05]  /*170c0*/  CALL.REL.NOINC `($__internal_2_$__cuda_sm10x_tcgen05_guardrail_trap_unallocated_columns_being_dealloced) ;  /* 0x0000000000547944 */ /* 0x000fea0003c00000 */
.L_x_19:
[----:B------:R-:W-:Y:S01]  /*170d0*/  NOP ;  /* 0x0000000000007918 */ /* 0x000fe20000000000 */
[----:B--2---:R-:W-:Y:S05]  /*170e0*/  EXIT ;  /* 0x000000000000794d */ /* 0x004fea0003800000 */
.L_x_8:
[----:B------:R-:W1:Y:S02]  /*170f0*/  SYNCS.PHASECHK.TRANS64.TRYWAIT P2, [UR13+0x8000], RZ ;  /* 0x008000ffff0075a7 */ /* 0x000e64000804110d */
[----:B-1----:R-:W-:Y:S05]  /*17100*/  @!P2 BRA `(.L_x_8) ;  /* 0xfffffffc00f8a947 */ /* 0x002fea000383ffff */
[----:B------:R-:W-:Y:S05]  /*17110*/  BRA `(.L_x_7) ;  /* 0xfffffec800e87947 */ /* 0x000fea000383ffff */
.L_x_13:
[----:B------:R-:W1:Y:S02]  /*17120*/  SYNCS.PHASECHK.TRANS64.TRYWAIT P0, [UR13+0xc010], RZ ;  /* 0x00c010ffff0075a7 */ /* 0x000e64000800110d */
[----:B-1----:R-:W-:Y:S05]  /*17130*/  @!P0 BRA `(.L_x_13) ;  /* 0xfffffffc00f88947 */ /* 0x002fea000383ffff */
[----:B------:R-:W-:Y:S05]  /*17140*/  BRA `(.L_x_22) ;  /* 0xffffff5c00747947 */ /* 0x000fea000383ffff */
.L_x_14:
[----:B------:R-:W-:-:S04]  /*17150*/  IMAD.U32 R32, RZ, RZ, UR6 ;  /* 0x00000006ff207e24 */ /* 0x000fc8000f8e00ff */
[----:B------:R-:W0:Y:S02]  /*17160*/  SYNCS.PHASECHK.TRANS64.TRYWAIT P0, [UR10], R32 ;  /* 0x00000020ff0075a7 */ /* 0x000e24000800110a */
[----:B0-----:R-:W-:Y:S05]  /*17170*/  @!P0 BRA `(.L_x_14) ;  /* 0xfffffffc00f48947 */ /* 0x001fea000383ffff */
[----:B------:R-:W-:Y:S05]  /*17180*/  BRA `(.L_x_23) ;  /* 0xffffff9800847947 */ /* 0x000fea000383ffff */
.L_x_18:
[----:B------:R-:W1:Y:S02]  /*17190*/  SYNCS.PHASECHK.TRANS64.TRYWAIT P0, [UR10], R0 ;  /* 0x00000000ff0075a7 */ /* 0x000e64000800110a */
[----:B-1----:R-:W-:Y:S05]  /*171a0*/  @!P0 BRA `(.L_x_18) ;  /* 0xfffffffc00f88947 */ /* 0x002fea000383ffff */
[----:B------:R-:W-:Y:S05]  /*171b0*/  BRA `(.L_x_17) ;  /* 0xffffffd400607947 */ /* 0x000fea000383ffff */
        .weak           $__internal_0_$__cuda_sm10x_tcgen05_guardrail_trap_col_being_dealloced_not_returned_by_alloc
        .type           $__internal_0_$__cuda_sm10x_tcgen05_guardrail_trap_col_being_dealloced_not_returned_by_alloc,@function
        .size           $__internal_0_$__cuda_sm10x_tcgen05_guardrail_trap_col_being_dealloced_not_returned_by_alloc,($__internal_1_$__cuda_sm10x_tcgen05_guardrail_trap_phase_invalid_during_alloc - $__internal_0_$__cuda_sm10x_tcgen05_guardrail_trap_col_being_dealloced_not_returned_by_alloc)
$__internal_0_$__cuda_sm10x_tcgen05_guardrail_trap_col_being_dealloced_not_returned_by_alloc:
[----:B------:R-:W-:Y:S05]  /*171c0*/  BPT.TRAP 0x1 ;  /* 0x000000040000795c */ /* 0x000fea0000300000 */
[----:B------:R-:W-:-:S04]  /*171d0*/  IMAD.MOV.U32 R3, RZ, RZ, 0x0 ;  /* 0x00000000ff037424 */ /* 0x000fc800078e00ff */
[----:B------:R-:W-:Y:S05]  /*171e0*/  RET.REL.NODEC R2 `(attn_fwd) ;  /* 0xfffffe8c02847950 */ /* 0x000fea0003c3ffff */
        .weak           $__internal_1_$__cuda_sm10x_tcgen05_guardrail_trap_phase_invalid_during_alloc
        .type           $__internal_1_$__cuda_sm10x_tcgen05_guardrail_trap_phase_invalid_during_alloc,@function
        .size           $__internal_1_$__cuda_sm10x_tcgen05_guardrail_trap_phase_invalid_during_alloc,($__internal_2_$__cuda_sm10x_tcgen05_guardrail_trap_unallocated_columns_being_dealloced - $__internal_1_$__cuda_sm10x_tcgen05_guardrail_trap_phase_invalid_during_alloc)
$__internal_1_$__cuda_sm10x_tcgen05_guardrail_trap_phase_invalid_during_alloc:
[----:B------:R-:W-:Y:S05]  /*171f0*/  BPT.TRAP 0x1 ;  /* 0x000000040000795c */ /* 0x000fea0000300000 */
[----:B------:R-:W-:-:S04]  /*17200*/  IMAD.MOV.U32 R3, RZ, RZ, 0x0 ;  /* 0x00000000ff037424 */ /* 0x000fc800078e00ff */
[----:B------:R-:W-:Y:S05]  /*17210*/  RET.REL.NODEC R2 `(attn_fwd) ;  /* 0xfffffe8c02787950 */ /* 0x000fea0003c3ffff */
        .weak           $__internal_2_$__cuda_sm10x_tcgen05_guardrail_trap_unallocated_columns_being_dealloced
        .type           $__internal_2_$__cuda_sm10x_tcgen05_guardrail_trap_unallocated_columns_being_dealloced,@function
        .size           $__internal_2_$__cuda_sm10x_tcgen05_guardrail_trap_unallocated_columns_being_dealloced,(.L_x_27 - $__internal_2_$__cuda_sm10x_tcgen05_guardrail_trap_unallocated_columns_being_dealloced)
$__internal_2_$__cuda_sm10x_tcgen05_guardrail_trap_unallocated_columns_being_dealloced:
[----:B------:R-:W-:Y:S05]  /*17220*/  BPT.TRAP 0x1 ;  /* 0x000000040000795c */ /* 0x000fea0000300000 */
[----:B------:R-:W-:-:S04]  /*17230*/  IMAD.MOV.U32 R3, RZ, RZ, 0x0 ;  /* 0x00000000ff037424 */ /* 0x000fc800078e00ff */
[----:B------:R-:W-:Y:S05]  /*17240*/  RET.REL.NODEC R2 `(attn_fwd) ;  /* 0xfffffe8c026c7950 */ /* 0x000fea0003c3ffff */
.L_x_24:
[----:B------:R-:W-:-:S00]  /*17250*/  BRA `(.L_x_24) ;  /* 0xfffffffc00fc7947 */ /* 0x000fc0000383ffff */
[----:B------:R-:W-:-:S00]  /*17260*/  NOP ;  /* 0x0000000000007918 */ /* 0x000fc00000000000 */
        /* <DEDUP_REMOVED lines=9> */
.L_x_27:


//--------------------- .nv.global.init           --------------------------
	.section	.nv.global.init,"aw",@progbits
.nv.global.init:
	.type		_$_str,@object
	.size		_$_str,(.L_3 - _$_str)
_$_str:
        /*0000*/ 	.byte	0x5f, 0x5f, 0x43, 0x55, 0x44, 0x41, 0x5f, 0x46, 0x54, 0x5a, 0x00
.L_3:


//--------------------- .nv.shared.attn_fwd       --------------------------
	.section	.nv.shared.attn_fwd,"aw",@nobits
	.sectionflags	@""
	.align	16
	.zero		1024


//--------------------- .nv.shared.reserved.0     --------------------------
	.section	.nv.shared.reserved.0,"aw",@nobits
	.align	8
	.weak		__nv_reservedSMEM_offset_0_alias
	.size		__nv_reservedSMEM_offset_0_alias, 0, 64
	.other		__nv_reservedSMEM_offset_0_alias,@"STO_CUDA_RESERVED_SHARED STV_DEFAULT"
__nv_reservedSMEM_offset_0_alias:
	.zero		0
.nv.shared.reserved.0:
	.zero		64
	.weak		__nv_reservedSMEM_allocation_phase
	.type		__nv_reservedSMEM_allocation_phase,@object
	.size		__nv_reservedSMEM_allocation_phase,(.L_0 - __nv_reservedSMEM_allocation_phase)
__nv_reservedSMEM_allocation_phase:
	.zero		1
.L_0:
	.zero		7
	.weak		__nv_reservedSMEM_devtool_atexit_pc
	.type		__nv_reservedSMEM_devtool_atexit_pc,@object
	.size		__nv_reservedSMEM_devtool_atexit_pc,(__nv_reservedSMEM_allocation_mask - __nv_reservedSMEM_devtool_atexit_pc)
__nv_reservedSMEM_devtool_atexit_pc:
	.zero		8
	.weak		__nv_reservedSMEM_allocation_mask
	.type		__nv_reservedSMEM_allocation_mask,@object
	.size		__nv_reservedSMEM_allocation_mask,(.L_2 - __nv_reservedSMEM_allocation_mask)
__nv_reservedSMEM_allocation_mask:
	.zero		4
.L_2:


//--------------------- .nv.constant0.attn_fwd    --------------------------
	.section	.nv.constant0.attn_fwd,"a",@progbits
	.sectionflags	@""
	.align	4
.nv.constant0.attn_fwd:
	.zero		1032


//--------------------- SYMBOLS --------------------------

	.type		.nv.reservedSmem.offset0,@object
	.size		.nv.reservedSmem.offset0,0x4
	.type		.nv.reservedSmem.cap,@object
	.size		.nv.reservedSmem.cap,0x4
